def matmul_kernel(
    a_ptr,
    b_ptr,
    c_ptr,
    M,
    N,
    K,
    stride_am,
    stride_ak,
    stride_bk,
    stride_bn,
    stride_cm,
    stride_cn,
    BLOCK_M: tl.constexpr,
    BLOCK_N: tl.constexpr,
    BLOCK_K: tl.constexpr,
    GROUP_M: tl.constexpr,
):
    pid = tl.program_id(axis=0)
    num_pid_m = tl.cdiv(M, BLOCK_M)
    num_pid_n = tl.cdiv(N, BLOCK_N)
    num_pid_in_group = GROUP_M * num_pid_n
    group_id = pid // num_pid_in_group
    first_pid_m = group_id * GROUP_M
    group_size_m = min(num_pid_m - first_pid_m, GROUP_M)
    pid_m = first_pid_m + ((pid % num_pid_in_group) % group_size_m)
    pid_n = (pid % num_pid_in_group) // group_size_m

    offs_am = (pid_m * BLOCK_M + tl.arange(0, BLOCK_M)) % M
    offs_bn = (pid_n * BLOCK_N + tl.arange(0, BLOCK_N)) % N
    offs_k = tl.arange(0, BLOCK_K)
    a_ptrs = a_ptr + offs_am[:, None] * stride_am + offs_k[None, :] * stride_ak
    b_ptrs = b_ptr + offs_k[:, None] * stride_bk + offs_bn[None, :] * stride_bn

    acc = tl.zeros((BLOCK_M, BLOCK_N), dtype=tl.float32)
    for kk in range(0, tl.cdiv(K, BLOCK_K)):
        a = tl.load(a_ptrs, mask=offs_k[None, :] < K - kk * BLOCK_K, other=0.0)
        b = tl.load(b_ptrs, mask=offs_k[:, None] < K - kk * BLOCK_K, other=0.0)
        acc = tl.dot(a, b, acc)
        a_ptrs += BLOCK_K * stride_ak
        b_ptrs += BLOCK_K * stride_bk

    c = acc.to(c_ptr.dtype.element_ty)
    offs_cm = pid_m * BLOCK_M + tl.arange(0, BLOCK_M)
    offs_cn = pid_n * BLOCK_N + tl.arange(0, BLOCK_N)
    c_ptrs = c_ptr + offs_cm[:, None] * stride_cm + offs_cn[None, :] * stride_cn
    mask = (offs_cm[:, None] < M) & (offs_cn[None, :] < N)
    tl.store(c_ptrs, c, mask=mask)

# config = {"BLOCK_K": 128, "BLOCK_M": 256, "BLOCK_N": 128, "GROUP_M": 8, "arch": "sm_100", "dtype": "fp32", "num_ctas": 4, "num_stages": 3, "num_warps": 4}
# arch = sm_100


// ===== COMPILED SASS (sm_100a) =====

	.target	sm_100a

	.elftype	@"ET_EXEC"


//--------------------- .note.nv.tkinfo           --------------------------
	.section	.note.nv.tkinfo,"",@"SHT_NOTE"
	.sectionflags	@"SHF_NOTE_NV_TKINFO"
	.tkinfo
        /*0018*/ 	.word	0x00000081
        /*0030*/ 	.string	""
        /*0030*/ 	.string	"ptxas-blackwell"
        /*0030*/ 	.string	"Cuda compilation tools, release 12.9, V12.9.86"
        /*0030*/ 	.string	"Build cuda_12.9.r12.9/compiler.36037853_0"
        /*0030*/ 	.string	"-v  -suppress-debug-info  -lineinfo  -arch sm_100a "



//--------------------- .note.nv.cuver            --------------------------
	.section	.note.nv.cuver,"",@"SHT_NOTE"
	.sectionflags	@"SHF_NOTE_NV_CUVER"
        /*0018*/ 	.short	0x0001
        /*001a*/ 	.short	0x0064
        /*001c*/ 	.short	0x0001
        /*001e*/ 	.short	0x0000
        /*0020*/ 	.short	0x0001
        /*0022*/ 	.short	0x0000


//--------------------- .nv.info                  --------------------------
	.section	.nv.info,"",@"SHT_CUDA_INFO"
	.align	4


	//----- nvinfo : EIATTR_REGCOUNT
	.align		4
        /*0000*/ 	.byte	0x04, 0x2f
        /*0002*/ 	.short	(.L_4 - .L_3)
	.align		4
.L_3:
        /*0004*/ 	.word	index@(matmul_kernel)
        /*0008*/ 	.word	0x000000ff


	//----- nvinfo : EIATTR_FRAME_SIZE
	.align		4
.L_4:
        /*000c*/ 	.byte	0x04, 0x11
        /*000e*/ 	.short	(.L_6 - .L_5)
	.align		4
.L_5:
        /*0010*/ 	.word	index@($__internal_2_$__cuda_sm10x_tcgen05_guardrail_trap_unallocated_columns_being_dealloced)
        /*0014*/ 	.word	0x00000858


	//----- nvinfo : EIATTR_FRAME_SIZE
	.align		4
.L_6:
        /*0018*/ 	.byte	0x04, 0x11
        /*001a*/ 	.short	(.L_8 - .L_7)
	.align		4
.L_7:
        /*001c*/ 	.word	index@($__internal_1_$__cuda_sm10x_tcgen05_guardrail_trap_phase_invalid_during_alloc)
        /*0020*/ 	.word	0x00000858


	//----- nvinfo : EIATTR_FRAME_SIZE
	.align		4
.L_8:
        /*0024*/ 	.byte	0x04, 0x11
        /*0026*/ 	.short	(.L_10 - .L_9)
	.align		4
.L_9:
        /*0028*/ 	.word	index@($__internal_0_$__cuda_sm10x_tcgen05_guardrail_trap_col_being_dealloced_not_returned_by_alloc)
        /*002c*/ 	.word	0x00000858


	//----- nvinfo : EIATTR_FRAME_SIZE
	.align		4
.L_10:
        /*0030*/ 	.byte	0x04, 0x11
        /*0032*/ 	.short	(.L_12 - .L_11)
	.align		4
.L_11:
        /*0034*/ 	.word	index@(matmul_kernel)
        /*0038*/ 	.word	0x00000858


	//----- nvinfo : EIATTR_MIN_STACK_SIZE
	.align		4
.L_12:
        /*003c*/ 	.byte	0x04, 0x12
        /*003e*/ 	.short	(.L_14 - .L_13)
	.align		4
.L_13:
        /*0040*/ 	.word	index@(matmul_kernel)
        /*0044*/ 	.word	0x00000858
.L_14:


//--------------------- .nv.info.matmul_kernel    --------------------------
	.section	.nv.info.matmul_kernel,"",@"SHT_CUDA_INFO"
	.sectionflags	@""
	.align	4


	//----- nvinfo : EIATTR_CUDA_API_VERSION
	.align		4
        /*0000*/ 	.byte	0x04, 0x37
        /*0002*/ 	.short	(.L_16 - .L_15)
.L_15:
        /*0004*/ 	.word	0x00000081


	//----- nvinfo : EIATTR_KPARAM_INFO
	.align		4
.L_16:
        /*0008*/ 	.byte	0x04, 0x17
        /*000a*/ 	.short	(.L_18 - .L_17)
.L_17:
        /*000c*/ 	.word	0x00000000
        /*0010*/ 	.short	0x000d
        /*0012*/ 	.short	0x0048
        /*0014*/ 	.byte	0x00, 0xf4, 0x21, 0x00


	//----- nvinfo : EIATTR_KPARAM_INFO
	.align		4
.L_18:
        /*0018*/ 	.byte	0x04, 0x17
        /*001a*/ 	.short	(.L_20 - .L_19)
.L_19:
        /*001c*/ 	.word	0x00000000
        /*0020*/ 	.short	0x000c
        /*0022*/ 	.short	0x0040
        /*0024*/ 	.byte	0x00, 0xf4, 0x21, 0x00


	//----- nvinfo : EIATTR_KPARAM_INFO
	.align		4
.L_20:
        /*0028*/ 	.byte	0x04, 0x17
        /*002a*/ 	.short	(.L_22 - .L_21)
.L_21:
        /*002c*/ 	.word	0x00000000
        /*0030*/ 	.short	0x000b
        /*0032*/ 	.short	0x0038
        /*0034*/ 	.byte	0x00, 0xf0, 0x11, 0x00


	//----- nvinfo : EIATTR_KPARAM_INFO
	.align		4
.L_22:
        /*0038*/ 	.byte	0x04, 0x17
        /*003a*/ 	.short	(.L_24 - .L_23)
.L_23:
        /*003c*/ 	.word	0x00000000
        /*0040*/ 	.short	0x000a
        /*0042*/ 	.short	0x0034
        /*0044*/ 	.byte	0x00, 0xf0, 0x11, 0x00


	//----- nvinfo : EIATTR_KPARAM_INFO
	.align		4
.L_24:
        /*0048*/ 	.byte	0x04, 0x17
        /*004a*/ 	.short	(.L_26 - .L_25)
.L_25:
        /*004c*/ 	.word	0x00000000
        /*0050*/ 	.short	0x0009
        /*0052*/ 	.short	0x0030
        /*0054*/ 	.byte	0x00, 0xf0, 0x11, 0x00


	//----- nvinfo : EIATTR_KPARAM_INFO
	.align		4
.L_26:
        /*0058*/ 	.byte	0x04, 0x17
        /*005a*/ 	.short	(.L_28 - .L_27)
.L_27:
        /*005c*/ 	.word	0x00000000
        /*0060*/ 	.short	0x0008
        /*0062*/ 	.short	0x002c
        /*0064*/ 	.byte	0x00, 0xf0, 0x11, 0x00


	//----- nvinfo : EIATTR_KPARAM_INFO
	.align		4
.L_28:
        /*0068*/ 	.byte	0x04, 0x17
        /*006a*/ 	.short	(.L_30 - .L_29)
.L_29:
        /*006c*/ 	.word	0x00000000
        /*0070*/ 	.short	0x0007
        /*0072*/ 	.short	0x0028
        /*0074*/ 	.byte	0x00, 0xf0, 0x11, 0x00


	//----- nvinfo : EIATTR_KPARAM_INFO
	.align		4
.L_30:
        /*0078*/ 	.byte	0x04, 0x17
        /*007a*/ 	.short	(.L_32 - .L_31)
.L_31:
        /*007c*/ 	.word	0x00000000
        /*0080*/ 	.short	0x0006
        /*0082*/ 	.short	0x0024
        /*0084*/ 	.byte	0x00, 0xf0, 0x11, 0x00


	//----- nvinfo : EIATTR_KPARAM_INFO
	.align		4
.L_32:
        /*0088*/ 	.byte	0x04, 0x17
        /*008a*/ 	.short	(.L_34 - .L_33)
.L_33:
        /*008c*/ 	.word	0x00000000
        /*0090*/ 	.short	0x0005
        /*0092*/ 	.short	0x0020
        /*0094*/ 	.byte	0x00, 0xf0, 0x11, 0x00


	//----- nvinfo : EIATTR_KPARAM_INFO
	.align		4
.L_34:
        /*0098*/ 	.byte	0x04, 0x17
        /*009a*/ 	.short	(.L_36 - .L_35)
.L_35:
        /*009c*/ 	.word	0x00000000
        /*00a0*/ 	.short	0x0004
        /*00a2*/ 	.short	0x001c
        /*00a4*/ 	.byte	0x00, 0xf0, 0x11, 0x00


	//----- nvinfo : EIATTR_KPARAM_INFO
	.align		4
.L_36:
        /*00a8*/ 	.byte	0x04, 0x17
        /*00aa*/ 	.short	(.L_38 - .L_37)
.L_37:
        /*00ac*/ 	.word	0x00000000
        /*00b0*/ 	.short	0x0003
        /*00b2*/ 	.short	0x0018
        /*00b4*/ 	.byte	0x00, 0xf0, 0x11, 0x00


	//----- nvinfo : EIATTR_KPARAM_INFO
	.align		4
.L_38:
        /*00b8*/ 	.byte	0x04, 0x17
        /*00ba*/ 	.short	(.L_40 - .L_39)
.L_39:
        /*00bc*/ 	.word	0x00000000
        /*00c0*/ 	.short	0x0002
        /*00c2*/ 	.short	0x0010
        /*00c4*/ 	.byte	0x00, 0xf4, 0x21, 0x00


	//----- nvinfo : EIATTR_KPARAM_INFO
	.align		4
.L_40:
        /*00c8*/ 	.byte	0x04, 0x17
        /*00ca*/ 	.short	(.L_42 - .L_41)
.L_41:
        /*00cc*/ 	.word	0x00000000
        /*00d0*/ 	.short	0x0001
        /*00d2*/ 	.short	0x0008
        /*00d4*/ 	.byte	0x00, 0xf4, 0x21, 0x00


	//----- nvinfo : EIATTR_KPARAM_INFO
	.align		4
.L_42:
        /*00d8*/ 	.byte	0x04, 0x17
        /*00da*/ 	.short	(.L_44 - .L_43)
.L_43:
        /*00dc*/ 	.word	0x00000000
        /*00e0*/ 	.short	0x0000
        /*00e2*/ 	.short	0x0000
        /*00e4*/ 	.byte	0x00, 0xf4, 0x21, 0x00


	//----- nvinfo : EIATTR_EXPLICIT_CLUSTER
	.align		4
.L_44:
        /*00e8*/ 	.byte	0x01, 0x3e
	.zero		2


	//----- nvinfo : EIATTR_CTA_PER_CLUSTER
	.align		4
        /*00ec*/ 	.byte	0x04, 0x3d
        /*00ee*/ 	.short	(.L_46 - .L_45)
.L_45:
        /*00f0*/ 	.word	0x00000004
        /*00f4*/ 	.word	0x00000001
        /*00f8*/ 	.word	0x00000001


	//----- nvinfo : EIATTR_AT_ENTRY_FRAGMENTS
	.align		4
.L_46:
        /*00fc*/ 	.byte	0x04, 0x4f
        /*00fe*/ 	.short	(.L_48 - .L_47)


	//   ....[0]....
.L_47:
        /*0100*/ 	.word	0x00000004


	//----- nvinfo : EIATTR_RESERVED_SMEM_USED
	.align		4
.L_48:
        /*0104*/ 	.byte	0x01, 0x41
	.zero		2


	//----- nvinfo : EIATTR_SPARSE_MMA_MASK
	.align		4
        /*0108*/ 	.byte	0x03, 0x50
        /*010a*/ 	.short	0x0000


	//----- nvinfo : EIATTR_TCGEN05_1CTA_USED
	.align		4
        /*010c*/ 	.byte	0x01, 0x51
	.zero		2


	//----- nvinfo : EIATTR_MAXREG_COUNT
	.align		4
        /*0110*/ 	.byte	0x03, 0x1b
        /*0112*/ 	.short	0x00ff


	//----- nvinfo : EIATTR_NUM_BARRIERS
	.align		4
        /*0114*/ 	.byte	0x02, 0x4c
        /*0116*/ 	.byte	0x01
	.zero		1


	//----- nvinfo : EIATTR_ANNOTATIONS
	.align		4
        /*0118*/ 	.byte	0x04, 0x55
        /*011a*/ 	.short	(.L_50 - .L_49)


	//   ....[0]....
.L_49:
        /*011c*/ 	.word	0x00000001
        /*0120*/ 	.byte	0xc0, 0x0a, 0x00, 0x00, 0x01, 0x00, 0x00, 0x00, 0x00, 0x0b, 0x00, 0x00, 0x01, 0x00, 0x00, 0x00
        /* <DEDUP_REMOVED lines=872> */
        /*37b0*/ 	.byte	0xa0, 0xfa, 0x01, 0x00, 0x01, 0x00, 0x00, 0x00, 0xc0, 0xfa, 0x01, 0x00


	//----- nvinfo : EIATTR_INT_WARP_WIDE_INSTR_OFFSETS
	.align		4
.L_50:
        /*37bc*/ 	.byte	0x04, 0x31
        /*37be*/ 	.short	(.L_52 - .L_51)


	//   ....[0]....
.L_51:
        /*37c0*/ 	.word	0x00006f10


	//   ....[1]....
        /*37c4*/ 	.word	0x00006fd0


	//   ....[2]....
        /*37c8*/ 	.word	0x000070c0


	//   ....[3]....
        /*37cc*/ 	.word	0x0001ff60


	//   ....[4]....
        /*37d0*/ 	.word	0x0001ffb0


	//----- nvinfo : EIATTR_COOP_GROUP_MASK_REGIDS
	.align		4
.L_52:
        /*37d4*/ 	.byte	0x04, 0x29
        /*37d6*/ 	.short	(.L_54 - .L_53)


	//   ....[0]....
.L_53:
        /*37d8*/ 	.word	0xffffffff


	//   ....[1]....
        /*37dc*/ 	.word	0xffffffff


	//   ....[2]....
        /*37e0*/ 	.word	0xffffffff


	//   ....[3]....
        /*37e4*/ 	.word	0xffffffff


	//----- nvinfo : EIATTR_COOP_GROUP_INSTR_OFFSETS
	.align		4
.L_54:
        /*37e8*/ 	.byte	0x04, 0x28
        /*37ea*/ 	.short	(.L_56 - .L_55)


	//   ....[0]....
.L_55:
        /*37ec*/ 	.word	0x00000070


	//   ....[1]....
        /*37f0*/ 	.word	0x00000330


	//   ....[2]....
        /*37f4*/ 	.word	0x0001fdf0


	//   ....[3]....
        /*37f8*/ 	.word	0x00020060


	//----- nvinfo : EIATTR_VRC_CTA_INIT_COUNT
	.align		4
.L_56:
        /*37fc*/ 	.byte	0x02, 0x4a
        /*37fe*/ 	.byte	0x80
	.zero		1


	//----- nvinfo : EIATTR_MBARRIER_INSTR_OFFSETS
	.align		4
        /*3800*/ 	.byte	0x04, 0x39
        /*3802*/ 	.short	(.L_58 - .L_57)


	//   ....[0]....
.L_57:
        /*3804*/ 	.word	0x00007030
        /*3808*/ 	.word	0x000000ff
        /*380c*/ 	.word	0x00000000
        /*3810*/ 	.short	0x0100
        /*3812*/ 	.byte	0x04
	.zero		1


	//   ....[1]....
        /*3814*/ 	.word	0x00007180
        /*3818*/ 	.word	0x000000ff
        /*381c*/ 	.word	0x00038008
        /*3820*/ 	.short	0x0100
        /*3822*/ 	.byte	0x09
	.zero		1


	//   ....[2]....
        /*3824*/ 	.word	0x00015890
        /*3828*/ 	.word	0x000000ff
        /*382c*/ 	.word	0x00000000
        /*3830*/ 	.short	0x010a
        /*3832*/ 	.byte	0x04
	.zero		1


	//   ....[3]....
        /*3834*/ 	.word	0x0001e5c0
        /*3838*/ 	.word	0x000000ff
        /*383c*/ 	.word	0x00000000
        /*3840*/ 	.short	0x010a
        /*3842*/ 	.byte	0x04
	.zero		1


	//   ....[4]....
        /*3844*/ 	.word	0x0001e7f0
        /*3848*/ 	.word	0x000000ff
        /*384c*/ 	.word	0x00038000
        /*3850*/ 	.short	0x0108
        /*3852*/ 	.byte	0x09
	.zero		1


	//   ....[5]....
        /*3854*/ 	.word	0x0001e910
        /*3858*/ 	.word	0x000000ff
        /*385c*/ 	.word	0x00038008
        /*3860*/ 	.short	0x0108
        /*3862*/ 	.byte	0x09
	.zero		1


	//   ....[6]....
        /*3864*/ 	.word	0x00020080
        /*3868*/ 	.word	0x000000ff
        /*386c*/ 	.word	0x00000000
        /*3870*/ 	.short	0x010a
        /*3872*/ 	.byte	0x04
	.zero		1


	//   ....[7]....
        /*3874*/ 	.word	0x000200b0
        /*3878*/ 	.word	0x000000ff
        /*387c*/ 	.word	0x00000000
        /*3880*/ 	.short	0x010a
        /*3882*/ 	.byte	0x04
	.zero		1


	//----- nvinfo : EIATTR_NUM_MBARRIERS
	.align		4
.L_58:
        /*3884*/ 	.byte	0x03, 0x38
        /*3886*/ 	.short	0x0002


	//----- nvinfo : EIATTR_EXIT_INSTR_OFFSETS
	.align		4
        /*3888*/ 	.byte	0x04, 0x1c
        /*388a*/ 	.short	(.L_60 - .L_59)


	//   ....[0]....
.L_59:
        /*388c*/ 	.word	0x00020070


	//----- nvinfo : EIATTR_REQNTID
	.align		4
.L_60:
        /*3890*/ 	.byte	0x04, 0x10
        /*3892*/ 	.short	(.L_62 - .L_61)
.L_61:
        /*3894*/ 	.word	0x00000080
        /*3898*/ 	.word	0x00000001
        /*389c*/ 	.word	0x00000001


	//----- nvinfo : EIATTR_CRS_STACK_SIZE
	.align		4
.L_62:
        /*38a0*/ 	.byte	0x04, 0x1e
        /*38a2*/ 	.short	(.L_64 - .L_63)
.L_63:
        /*38a4*/ 	.word	0x00000000


	//----- nvinfo : EIATTR_CBANK_PARAM_SIZE
	.align		4
.L_64:
        /*38a8*/ 	.byte	0x03, 0x19
        /*38aa*/ 	.short	0x0050


	//----- nvinfo : EIATTR_PARAM_CBANK
	.align		4
        /*38ac*/ 	.byte	0x04, 0x0a
        /*38ae*/ 	.short	(.L_66 - .L_65)
	.align		4
.L_65:
        /*38b0*/ 	.word	index@(.nv.constant0.matmul_kernel)
        /*38b4*/ 	.short	0x0380
        /*38b6*/ 	.short	0x0050


	//----- nvinfo : EIATTR_SW_WAR
	.align		4
.L_66:
        /*38b8*/ 	.byte	0x04, 0x36
        /*38ba*/ 	.short	(.L_68 - .L_67)
.L_67:
        /*38bc*/ 	.word	0x00000008
.L_68:


//--------------------- .nv.compat                --------------------------
	.section	.nv.compat,"",@"SHT_CUDA_COMPAT_INFO"
	.align	4
        /*0000*/ 	.byte	0x02, 0x02, 0x02, 0x00, 0x02, 0x05, 0x05, 0x00, 0x02, 0x03, 0x00, 0x00, 0x02, 0x06, 0x01, 0x00


//--------------------- .nv.callgraph             --------------------------
	.section	.nv.callgraph,"",@"SHT_CUDA_CALLGRAPH"
	.align	4
	.sectionentsize	8
	.align		4
        /*0000*/ 	.word	0x00000000
	.align		4
        /*0004*/ 	.word	0xffffffff
	.align		4
        /*0008*/ 	.word	0x00000000
	.align		4
        /*000c*/ 	.word	0xfffffffe
	.align		4
        /*0010*/ 	.word	0x00000000
	.align		4
        /*0014*/ 	.word	0xfffffffd
	.align		4
        /*0018*/ 	.word	0x00000000
	.align		4
        /*001c*/ 	.word	0xfffffffc


//--------------------- .text.matmul_kernel       --------------------------
	.section	.text.matmul_kernel,"ax",@progbits
	.align	128
        .global         matmul_kernel
        .type           matmul_kernel,@function
        .size           matmul_kernel,(.L_x_21 - matmul_kernel)
        .other          matmul_kernel,@"STO_CUDA_ENTRY STV_DEFAULT"
matmul_kernel:
.text.matmul_kernel:
[----:B------:R-:W1:Y:S01]  /*0000*/  LDC R1, c[0x0][0x37c] ;  /* 0x0000df00ff017b82 */ /* 0x000e620000000800 */
[----:B------:R-:W2:Y:S01]  /*0010*/  S2R R3, SR_TID.X ;  /* 0x0000000000037919 */ /* 0x000ea20000002100 */
[----:B-1----:R-:W-:Y:S01]  /*0020*/  VIADD R1, R1, 0xfffff7a8 ;  /* 0xfffff7a801017836 */ /* 0x002fe20000000000 */
[----:B--2---:R-:W-:-:S13]  /*0030*/  ISETP.GE.U32.AND P0, PT, R3, 0x20, PT ;  /* 0x000000200300780c */ /* 0x004fda0003f06070 */
[----:B------:R-:W-:Y:S02]  /*0040*/  VOTEU.ANY UP0, P0 ;  /* 0x0000000000ff7886 */ /* 0x000fe40000000100 */
[----:B------:R-:W-:Y:S05]  /*0050*/  BRA.U UP0, `(.L_x_0) ;  /* 0x0000000100b87547 */ /* 0x000fea000b800000 */
[----:B------:R-:W1:Y:S01]  /*0060*/  S2UR UR6, SR_CgaCtaId ;  /* 0x00000000000679c3 */ /* 0x000e620000008800 */
[----:B------:R-:W-:Y:S01]  /*0070*/  NOP ;  /* 0x0000000000007918 */ /* 0x000fe20000000000 */
[----:B------:R-:W-:Y:S02]  /*0080*/  UMOV UR4, 0x40 ;  /* 0x0000004000047882 */ /* 0x000fe40000000000 */
[----:B-1----:R-:W-:-:S09]  /*0090*/  ULEA UR4, UR6, UR4, 0x18 ;  /* 0x0000000406047291 */ /* 0x002fd2000f8ec0ff */
[----:B------:R-:W1:Y:S01]  /*00a0*/  LDS.U8 R0, [UR4] ;  /* 0x00000004ff007984 */ /* 0x000e620008000000 */
[----:B------:R-:W-:Y:S02]  /*00b0*/  UMOV UR4, 0x400 ;  /* 0x0000040000047882 */ /* 0x000fe40000000000 */
[----:B------:R-:W-:Y:S01]  /*00c0*/  ULEA UR4, UR6, UR4, 0x18 ;  /* 0x0000000406047291 */ /* 0x000fe2000f8ec0ff */
[----:B-1----:R-:W-:-:S13]  /*00d0*/  ISETP.NE.AND P0, PT, R0, RZ, PT ;  /* 0x000000ff0000720c */ /* 0x002fda0003f05270 */
[----:B------:R-:W-:Y:S05]  /*00e0*/  @P0 BRA `(.L_x_1) ;  /* 0x00000000007c0947 */ /* 0x000fea0003800000 */
[----:B------:R-:W-:-:S13]  /*00f0*/  ELECT P0, URZ, PT ;  /* 0x0000000000ff782f */ /* 0x000fda0003800000 */
[----:B------:R-:W-:Y:S05]  /*0100*/  @!P0 BRA `(.L_x_2) ;  /* 0x0000000000848947 */ /* 0x000fea0003800000 */
[----:B------:R-:W-:Y:S01]  /*0110*/  UMOV UR5, 0x8 ;  /* 0x0000000800057882 */ /* 0x000fe20000000000 */
[----:B------:R-:W-:Y:S02]  /*0120*/  IMAD.MOV.U32 R7, RZ, RZ, 0x1 ;  /* 0x00000001ff077424 */ /* 0x000fe400078e00ff */
[----:B------:R-:W-:Y:S02]  /*0130*/  IMAD.MOV.U32 R5, RZ, RZ, 0xff ;  /* 0x000000ffff057424 */ /* 0x000fe400078e00ff */
[----:B------:R-:W-:Y:S04]  /*0140*/  DEPBAR.LE SB1, 0x36 ;  /* 0x00009d800000791a */ /* 0x000fe80000000000 */
[----:B------:R-:W1:Y:S02]  /*0150*/  UTCATOMSWS.FIND_AND_SET.ALIGN UP1, UR5, UR5 ;  /* 0x00000005000575e3 */ /* 0x000e640008020800 */
[----:B-1----:R-:W-:-:S04]  /*0160*/  PLOP3.LUT P0, PT, PT, PT, UP1, 0x80, 0x8 ;  /* 0x000000000008781c */ /* 0x002fc80003f0f018 */
[----:B------:R-:W-:-:S04]  /*0170*/  SEL R0, RZ, 0xffffffff, !P0 ;  /* 0xffffffffff007807 */ /* 0x000fc80004000000 */
[----:B------:R-:W-:Y:S01]  /*0180*/  ISETP.NE.AND P0, PT, R0, RZ, PT ;  /* 0x000000ff0000720c */ /* 0x000fe20003f05270 */
[----:B------:R-:W-:-:S12]  /*0190*/  IMAD.U32 R0, RZ, RZ, UR5 ;  /* 0x00000005ff007e24 */ /* 0x000fd8000f8e00ff */
[----:B------:R-:W-:Y:S05]  /*01a0*/  @P0 BRA `(.L_x_3) ;  /* 0x0000000000240947 */ /* 0x000fea0003800000 */
.L_x_4:
[----:B------:R-:W-:Y:S05]  /*01b0*/  NANOSLEEP 0x64 ;  /* 0x000000640000795d */ /* 0x000fea0003800000 */
[----:B------:R-:W-:-:S05]  /*01c0*/  UMOV UR5, 0x8 ;  /* 0x0000000800057882 */ /* 0x000fca0000000000 */
[----:B------:R-:W-:Y:S04]  /*01d0*/  DEPBAR.LE SB1, 0x36 ;  /* 0x00009d800000791a */ /* 0x000fe80000000000 */
[----:B------:R-:W1:Y:S02]  /*01e0*/  UTCATOMSWS.FIND_AND_SET.ALIGN UP1, UR5, UR5 ;  /* 0x00000005000575e3 */ /* 0x000e640008020800 */
[----:B-1----:R-:W-:-:S04]  /*01f0*/  PLOP3.LUT P0, PT, PT, PT, UP1, 0x80, 0x8 ;  /* 0x000000000008781c */ /* 0x002fc80003f0f018 */
[----:B------:R-:W-:-:S04]  /*0200*/  SEL R0, RZ, 0xffffffff, !P0 ;  /* 0xffffffffff007807 */ /* 0x000fc80004000000 */
[----:B------:R-:W-:Y:S01]  /*0210*/  ISETP.NE.AND P0, PT, R0, RZ, PT ;  /* 0x000000ff0000720c */ /* 0x000fe20003f05270 */
[----:B------:R-:W-:-:S12]  /*0220*/  IMAD.U32 R0, RZ, RZ, UR5 ;  /* 0x00000005ff007e24 */ /* 0x000fd8000f8e00ff */
[----:B------:R-:W-:Y:S05]  /*0230*/  @!P0 BRA `(.L_x_4) ;  /* 0xfffffffc00dc8947 */ /* 0x000fea000383ffff */
.L_x_3:
[C---:B------:R-:W-:Y:S01]  /*0240*/  VIADD R4, R0.reuse, 0x10 ;  /* 0x0000001000047836 */ /* 0x040fe20000000000 */
[----:B------:R-:W-:Y:S01]  /*0250*/  UMOV UR5, 0x50 ;  /* 0x0000005000057882 */ /* 0x000fe20000000000 */
[----:B------:R-:W-:Y:S01]  /*0260*/  SHF.L.U32 R2, R5, R0, RZ ;  /* 0x0000000005027219 */ /* 0x000fe200000006ff */
[----:B------:R-:W-:Y:S01]  /*0270*/  ULEA UR5, UR6, UR5, 0x18 ;  /* 0x0000000506057291 */ /* 0x000fe2000f8ec0ff */
[----:B------:R-:W-:Y:S01]  /*0280*/  IMAD.SHL.U32 R0, R0, 0x20, RZ ;  /* 0x0000002000007824 */ /* 0x000fe200078e00ff */
[----:B------:R-:W-:-:S04]  /*0290*/  SHF.L.U32 R5, R7, R4, RZ ;  /* 0x0000000407057219 */ /* 0x000fc800000006ff */
[----:B------:R-:W-:-:S05]  /*02a0*/  LOP3.LUT R2, R5, R2, RZ, 0xfc, !PT ;  /* 0x0000000205027212 */ /* 0x000fca00078efcff */
[----:B------:R1:W-:Y:S04]  /*02b0*/  ATOMS.OR RZ, [UR5], R2 ;  /* 0x00000002ffff798c */ /* 0x0003e8000b000005 */
[----:B------:R1:W-:Y:S01]  /*02c0*/  STS [UR4], R0 ;  /* 0x00000000ff007988 */ /* 0x0003e20008000804 */
[----:B------:R-:W-:Y:S05]  /*02d0*/  BRA `(.L_x_2) ;  /* 0x0000000000107947 */ /* 0x000fea0003800000 */
.L_x_1:
[----:B------:R-:W-:Y:S01]  /*02e0*/  IMAD.MOV.U32 R0, RZ, RZ, -0x1 ;  /* 0xffffffffff007424 */ /* 0x000fe200078e00ff */
[----:B------:R-:W-:-:S04]  /*02f0*/  MOV R4, 0x320 ;  /* 0x0000032000047802 */ /* 0x000fc80000000f00 */
[----:B------:R1:W-:Y:S03]  /*0300*/  STS [UR4], R0 ;  /* 0x00000000ff007988 */ /* 0x0003e60008000804 */
[----:B-1----:R-:W-:Y:S05]  /*0310*/  CALL.REL.NOINC `($__internal_1_$__cuda_sm10x_tcgen05_guardrail_trap_phase_invalid_during_alloc) ;  /* 0x000001fc007c7944 */ /* 0x002fea0003c00000 */
.L_x_2:
[----:B------:R-:W-:Y:S05]  /*0320*/  WARPSYNC.ALL ;  /* 0x0000000000007948 */ /* 0x000fea0003800000 */
[----:B------:R-:W-:Y:S01]  /*0330*/  NOP ;  /* 0x0000000000007918 */ /* 0x000fe20000000000 */
.L_x_0:
[----:B------:R-:W2:Y:S08]  /*0340*/  LDC.64 R106, c[0x0][0x398] ;  /* 0x0000e600ff6a7b82 */ /* 0x000eb00000000a00 */
[----:B------:R-:W3:Y:S02]  /*0350*/  S2UR UR5, SR_CgaSize ;  /* 0x00000000000579c3 */ /* 0x000ee40000008a00 */
[----:B---3--:R-:W-:-:S12]  /*0360*/  UIMAD UR5, UR5, -0xa0, URZ ;  /* 0xffffff60050578a4 */ /* 0x008fd8000f8e02ff */
[----:B------:R-:W3:Y:S01]  /*0370*/  LDCU UR5, c[0x0][UR5+0x2b0] ;  /* 0x00005600050577ac */ /* 0x000ee20008000800 */
[----:B------:R-:W4:Y:S01]  /*0380*/  LDCU.128 UR12, c[0x0][0x380] ;  /* 0x00007000ff0c77ac */ /* 0x000f220008000c00 */
[----:B------:R-:W5:Y:S01]  /*0390*/  S2UR UR4, SR_CTAID.X ;  /* 0x00000000000479c3 */ /* 0x000f620000002500 */
[----:B------:R-:W-:Y:S01]  /*03a0*/  UMOV UR9, 0x400 ;  /* 0x0000040000097882 */ /* 0x000fe20000000000 */
[----:B------:R-:W1:Y:S02]  /*03b0*/  LDCU.64 UR22, c[0x0][0x358] ;  /* 0x00006b00ff1677ac */ /* 0x000e640008000a00 */
[----:B-12---:R-:W-:-:S05]  /*03c0*/  VIADD R0, R107, 0x7f ;  /* 0x0000007f6b007836 */ /* 0x006fca0000000000 */
[----:B------:R-:W-:Y:S02]  /*03d0*/  SHF.R.S32.HI R5, RZ, 0x1f, R0 ;  /* 0x0000001fff057819 */ /* 0x000fe40000011400 */
[----:B-----5:R-:W-:Y:S02]  /*03e0*/  I2FP.F32.U32 R6, UR4 ;  /* 0x0000000400067c45 */ /* 0x020fe40008201000 */
[----:B------:R-:W-:-:S03]  /*03f0*/  LEA.HI R5, R5, R0, RZ, 0x7 ;  /* 0x0000000005057211 */ /* 0x000fc600078f38ff */
[----:B---3--:R-:W-:Y:S01]  /*0400*/  FMUL R6, R6, UR5 ;  /* 0x0000000506067c20 */ /* 0x008fe20008400000 */
[----:B------:R-:W-:Y:S01]  /*0410*/  SHF.R.S32.HI R5, RZ, 0x7, R5 ;  /* 0x00000007ff057819 */ /* 0x000fe20000011405 */
[----:B------:R-:W1:Y:S02]  /*0420*/  S2UR UR5, SR_CgaCtaId ;  /* 0x00000000000579c3 */ /* 0x000e640000008800 */
[----:B------:R-:W-:Y:S02]  /*0430*/  F2I.U32.TRUNC.NTZ R9, R6 ;  /* 0x0000000600097305 */ /* 0x000fe4000020f000 */
[----:B------:R-:W-:-:S05]  /*0440*/  IMAD.SHL.U32 R2, R5, 0x8, RZ ;  /* 0x0000000805027824 */ /* 0x000fca00078e00ff */
[----:B------:R-:W-:-:S04]  /*0450*/  IABS R7, R2 ;  /* 0x0000000200077213 */ /* 0x000fc80000000000 */
[----:B------:R-:W2:Y:S01]  /*0460*/  I2F.RP R0, R7 ;  /* 0x0000000700007306 */ /* 0x000ea20000209400 */
[----:B-1----:R-:W-:Y:S02]  /*0470*/  USHF.L.U32 UR4, UR5, 0x6, URZ ;  /* 0x0000000605047899 */ /* 0x002fe400080006ff */
[----:B------:R-:W-:-:S05]  /*0480*/  ULEA UR9, UR5, UR9, 0x18 ;  /* 0x0000000905097291 */ /* 0x000fca000f8ec0ff */
[----:B--2---:R-:W1:Y:S01]  /*0490*/  MUFU.RCP R0, R0 ;  /* 0x0000000000007308 */ /* 0x004e620000001000 */
[----:B------:R-:W-:Y:S02]  /*04a0*/  ULOP3.LUT UR6, UR4, 0x40, URZ, 0xc0, !UPT ;  /* 0x0000004004067892 */ /* 0x000fe4000f8ec0ff */
[----:B------:R-:W-:Y:S01]  /*04b0*/  ULOP3.LUT UR4, UR4, 0x80, URZ, 0xc0, !UPT ;  /* 0x0000008004047892 */ /* 0x000fe2000f8ec0ff */
[----:B-1----:R-:W-:Y:S01]  /*04c0*/  VIADD R4, R0, 0xffffffe ;  /* 0x0ffffffe00047836 */ /* 0x002fe20000000000 */
[----:B------:R-:W-:-:S03]  /*04d0*/  IABS R0, R9 ;  /* 0x0000000900007213 */ /* 0x000fc60000000000 */
[----:B------:R1:W2:Y:S02]  /*04e0*/  F2I.FTZ.U32.TRUNC.NTZ R5, R4 ;  /* 0x0000000400057305 */ /* 0x0002a4000021f000 */
[----:B-1----:R-:W-:Y:S01]  /*04f0*/  IMAD.MOV.U32 R4, RZ, RZ, RZ ;  /* 0x000000ffff047224 */ /* 0x002fe200078e00ff */
[----:B--2---:R-:W-:-:S05]  /*0500*/  IADD3 R8, PT, PT, RZ, -R5, RZ ;  /* 0x80000005ff087210 */ /* 0x004fca0007ffe0ff */
[----:B------:R-:W-:Y:S01]  /*0510*/  IMAD R11, R8, R7, RZ ;  /* 0x00000007080b7224 */ /* 0x000fe200078e02ff */
[----:B------:R-:W-:-:S03]  /*0520*/  IABS R8, R2 ;  /* 0x0000000200087213 */ /* 0x000fc60000000000 */
[----:B------:R-:W-:-:S04]  /*0530*/  IMAD.HI.U32 R5, R5, R11, R4 ;  /* 0x0000000b05057227 */ /* 0x000fc800078e0004 */
[----:B------:R-:W-:Y:S02]  /*0540*/  IMAD.MOV R4, RZ, RZ, -R8 ;  /* 0x000000ffff047224 */ /* 0x000fe400078e0a08 */
[----:B------:R-:W-:-:S04]  /*0550*/  IMAD.HI.U32 R5, R5, R0, RZ ;  /* 0x0000000005057227 */ /* 0x000fc800078e00ff */
[----:B------:R-:W-:Y:S01]  /*0560*/  IMAD R0, R5, R4, R0 ;  /* 0x0000000405007224 */ /* 0x000fe200078e0200 */
[----:B------:R-:W-:Y:S04]  /*0570*/  BAR.SYNC.DEFER_BLOCKING 0x0 ;  /* 0x0000000000007b1d */ /* 0x000fe80000010000 */
[----:B------:R-:W-:-:S13]  /*0580*/  ISETP.GT.U32.AND P1, PT, R7, R0, PT ;  /* 0x000000000700720c */ /* 0x000fda0003f24070 */
[----:B------:R-:W-:Y:S02]  /*0590*/  @!P1 IMAD.IADD R0, R0, 0x1, -R7 ;  /* 0x0000000100009824 */ /* 0x000fe400078e0a07 */
[----:B------:R-:W-:Y:S01]  /*05a0*/  @!P1 VIADD R5, R5, 0x1 ;  /* 0x0000000105059836 */ /* 0x000fe20000000000 */
[----:B------:R-:W-:Y:S02]  /*05b0*/  ISETP.NE.AND P1, PT, R2, RZ, PT ;  /* 0x000000ff0200720c */ /* 0x000fe40003f25270 */
[----:B------:R-:W-:Y:S02]  /*05c0*/  ISETP.GE.U32.AND P0, PT, R0, R7, PT ;  /* 0x000000070000720c */ /* 0x000fe40003f06070 */
[----:B------:R-:W-:-:S04]  /*05d0*/  LOP3.LUT R0, R9, R2, RZ, 0x3c, !PT ;  /* 0x0000000209007212 */ /* 0x000fc800078e3cff */
[----:B------:R-:W-:Y:S01]  /*05e0*/  ISETP.GE.AND P2, PT, R0, RZ, PT ;  /* 0x000000ff0000720c */ /* 0x000fe20003f46270 */
[----:B------:R-:W-:-:S06]  /*05f0*/  VIADD R0, R106, 0xff ;  /* 0x000000ff6a007836 */ /* 0x000fcc0000000000 */
[----:B------:R-:W-:-:S04]  /*0600*/  @P0 VIADD R5, R5, 0x1 ;  /* 0x0000000105050836 */ /* 0x000fc80000000000 */
[----:B------:R-:W-:Y:S01]  /*0610*/  IMAD.MOV.U32 R4, RZ, RZ, R5 ;  /* 0x000000ffff047224 */ /* 0x000fe200078e0005 */
[----:B------:R-:W-:-:S03]  /*0620*/  SHF.R.S32.HI R5, RZ, 0x1f, R0 ;  /* 0x0000001fff057819 */ /* 0x000fc60000011400 */
[----:B------:R-:W-:Y:S01]  /*0630*/  @!P2 IMAD.MOV R4, RZ, RZ, -R4 ;  /* 0x000000ffff04a224 */ /* 0x000fe200078e0a04 */
[----:B------:R-:W-:Y:S02]  /*0640*/  @!P1 LOP3.LUT R4, RZ, R2, RZ, 0x33, !PT ;  /* 0x00000002ff049212 */ /* 0x000fe400078e33ff */
[----:B------:R-:W-:-:S03]  /*0650*/  LEA.HI R5, R5, R0, RZ, 0x8 ;  /* 0x0000000005057211 */ /* 0x000fc600078f40ff */
[----:B------:R-:W-:Y:S02]  /*0660*/  IMAD.SHL.U32 R12, R4, 0x8, RZ ;  /* 0x00000008040c7824 */ /* 0x000fe400078e00ff */
[----:B------:R-:W-:-:S03]  /*0670*/  IMAD.MOV R4, RZ, RZ, -R4 ;  /* 0x000000ffff047224 */ /* 0x000fc600078e0a04 */
[----:B------:R-:W-:Y:S01]  /*0680*/  LEA.HI.SX32 R5, R5, -R12, 0x18 ;  /* 0x8000000c05057211 */ /* 0x000fe200078fc2ff */
[----:B------:R-:W-:Y:S01]  /*0690*/  IMAD R14, R2, R4, R9 ;  /* 0x00000004020e7224 */ /* 0x000fe200078e0209 */
[----:B------:R-:W-:Y:S02]  /*06a0*/  IABS R4, R107 ;  /* 0x0000006b00047213 */ /* 0x000fe40000000000 */
[----:B------:R-:W-:Y:S02]  /*06b0*/  VIMNMX R13, PT, PT, R5, 0x8, PT ;  /* 0x00000008050d7848 */ /* 0x000fe40003fe0100 */
[----:B------:R-:W-:Y:S01]  /*06c0*/  IABS R5, R106 ;  /* 0x0000006a00057213 */ /* 0x000fe20000000000 */
[----:B------:R-:W-:Y:S01]  /*06d0*/  I2F.RP R10, R4 ;  /* 0x00000004000a7306 */ /* 0x000fe20000209400 */
[----:B------:R-:W-:-:S07]  /*06e0*/  IABS R11, R13 ;  /* 0x0000000d000b7213 */ /* 0x000fce0000000000 */
[----:B------:R-:W1:Y:S08]  /*06f0*/  I2F.RP R0, R11 ;  /* 0x0000000b00007306 */ /* 0x000e700000209400 */
[----:B------:R-:W2:Y:S08]  /*0700*/  I2F.RP R2, R5 ;  /* 0x0000000500027306 */ /* 0x000eb00000209400 */
[----:B-1----:R-:W1:Y:S08]  /*0710*/  MUFU.RCP R0, R0 ;  /* 0x0000000000007308 */ /* 0x002e700000001000 */
[----:B--2---:R-:W-:Y:S08]  /*0720*/  MUFU.RCP R2, R2 ;  /* 0x0000000200027308 */ /* 0x004ff00000001000 */
[----:B------:R-:W-:Y:S01]  /*0730*/  MUFU.RCP R10, R10 ;  /* 0x0000000a000a7308 */ /* 0x000fe20000001000 */
[----:B-1----:R-:W-:Y:S01]  /*0740*/  VIADD R6, R0, 0xffffffe ;  /* 0x0ffffffe00067836 */ /* 0x002fe20000000000 */
[----:B------:R-:W-:-:S06]  /*0750*/  IABS R0, R14 ;  /* 0x0000000e00007213 */ /* 0x000fcc0000000000 */
[----:B------:R1:W2:Y:S02]  /*0760*/  F2I.FTZ.U32.TRUNC.NTZ R7, R6 ;  /* 0x0000000600077305 */ /* 0x0002a4000021f000 */
[----:B-1----:R-:W-:Y:S01]  /*0770*/  IMAD.MOV.U32 R6, RZ, RZ, RZ ;  /* 0x000000ffff067224 */ /* 0x002fe200078e00ff */
[----:B--2---:R-:W-:-:S05]  /*0780*/  IADD3 R8, PT, PT, RZ, -R7, RZ ;  /* 0x80000007ff087210 */ /* 0x004fca0007ffe0ff */
[----:B------:R-:W-:Y:S01]  /*0790*/  IMAD R9, R8, R11, RZ ;  /* 0x0000000b08097224 */ /* 0x000fe200078e02ff */
[----:B------:R-:W-:-:S03]  /*07a0*/  IABS R8, R13 ;  /* 0x0000000d00087213 */ /* 0x000fc60000000000 */
[----:B------:R-:W-:-:S04]  /*07b0*/  IMAD.HI.U32 R6, R7, R9, R6 ;  /* 0x0000000907067227 */ /* 0x000fc800078e0006 */
[----:B------:R-:W-:Y:S02]  /*07c0*/  IMAD.MOV.U32 R7, RZ, RZ, R0 ;  /* 0x000000ffff077224 */ /* 0x000fe400078e0000 */
[----:B------:R-:W-:Y:S02]  /*07d0*/  IMAD.MOV R0, RZ, RZ, -R8 ;  /* 0x000000ffff007224 */ /* 0x000fe400078e0a08 */
[----:B------:R-:W-:-:S04]  /*07e0*/  IMAD.HI.U32 R6, R6, R7, RZ ;  /* 0x0000000706067227 */ /* 0x000fc800078e00ff */
[----:B------:R-:W-:Y:S02]  /*07f0*/  IMAD R0, R6, R0, R7 ;  /* 0x0000000006007224 */ /* 0x000fe400078e0207 */
[----:B------:R-:W-:Y:S02]  /*0800*/  VIADD R7, R2, 0xffffffe ;  /* 0x0ffffffe02077836 */ /* 0x000fe40000000000 */
[----:B------:R-:W-:Y:S01]  /*0810*/  VIADD R8, R10, 0xffffffe ;  /* 0x0ffffffe0a087836 */ /* 0x000fe20000000000 */
[----:B------:R-:W-:-:S03]  /*0820*/  ISETP.GT.U32.AND P1, PT, R11, R0, PT ;  /* 0x000000000b00720c */ /* 0x000fc60003f24070 */
[----:B------:R-:W-:Y:S08]  /*0830*/  F2I.FTZ.U32.TRUNC.NTZ R7, R7 ;  /* 0x0000000700077305 */ /* 0x000ff0000021f000 */
[----:B------:R1:W2:Y:S02]  /*0840*/  F2I.FTZ.U32.TRUNC.NTZ R9, R8 ;  /* 0x0000000800097305 */ /* 0x0002a4000021f000 */
[----:B------:R-:W-:-:S02]  /*0850*/  @!P1 IMAD.IADD R0, R0, 0x1, -R11 ;  /* 0x0000000100009824 */ /* 0x000fc400078e0a0b */
[----:B------:R-:W-:Y:S01]  /*0860*/  @!P1 VIADD R6, R6, 0x1 ;  /* 0x0000000106069836 */ /* 0x000fe20000000000 */
[----:B------:R-:W-:Y:S02]  /*0870*/  ISETP.NE.AND P1, PT, R13, RZ, PT ;  /* 0x000000ff0d00720c */ /* 0x000fe40003f25270 */
[----:B------:R-:W-:Y:S02]  /*0880*/  ISETP.GE.U32.AND P0, PT, R0, R11, PT ;  /* 0x0000000b0000720c */ /* 0x000fe40003f06070 */
[----:B------:R-:W-:Y:S01]  /*0890*/  LOP3.LUT R0, R14, R13, RZ, 0x3c, !PT ;  /* 0x0000000d0e007212 */ /* 0x000fe200078e3cff */
[----:B-1----:R-:W-:-:S03]  /*08a0*/  IMAD.MOV.U32 R8, RZ, RZ, RZ ;  /* 0x000000ffff087224 */ /* 0x002fc600078e00ff */
[----:B------:R-:W-:Y:S02]  /*08b0*/  ISETP.GE.AND P2, PT, R0, RZ, PT ;  /* 0x000000ff0000720c */ /* 0x000fe40003f46270 */
[----:B--2---:R-:W-:-:S05]  /*08c0*/  IADD3 R15, PT, PT, RZ, -R9, RZ ;  /* 0x80000009ff0f7210 */ /* 0x004fca0007ffe0ff */
[----:B------:R-:W-:-:S04]  /*08d0*/  @P0 VIADD R6, R6, 0x1 ;  /* 0x0000000106060836 */ /* 0x000fc80000000000 */
[----:B------:R-:W-:Y:S02]  /*08e0*/  IMAD.MOV.U32 R2, RZ, RZ, R6 ;  /* 0x000000ffff027224 */ /* 0x000fe400078e0006 */
[--C-:B------:R-:W-:Y:S02]  /*08f0*/  IMAD.MOV R6, RZ, RZ, -R7.reuse ;  /* 0x000000ffff067224 */ /* 0x100fe400078e0a07 */
[----:B------:R-:W-:Y:S01]  /*0900*/  @!P2 IMAD.MOV R2, RZ, RZ, -R2 ;  /* 0x000000ffff02a224 */ /* 0x000fe200078e0a02 */
[----:B------:R-:W-:Y:S01]  /*0910*/  @!P1 LOP3.LUT R2, RZ, R13, RZ, 0x33, !PT ;  /* 0x0000000dff029212 */ /* 0x000fe200078e33ff */
[----:B------:R-:W-:Y:S02]  /*0920*/  IMAD R11, R6, R5, RZ ;  /* 0x00000005060b7224 */ /* 0x000fe400078e02ff */
[----:B------:R-:W-:Y:S02]  /*0930*/  IMAD.MOV.U32 R6, RZ, RZ, RZ ;  /* 0x000000ffff067224 */ /* 0x000fe400078e00ff */
[----:B------:R-:W-:Y:S01]  /*0940*/  IMAD.MOV R0, RZ, RZ, -R2 ;  /* 0x000000ffff007224 */ /* 0x000fe200078e0a02 */
[----:B------:R-:W-:Y:S01]  /*0950*/  LEA R2, R2, UR6, 0x7 ;  /* 0x0000000602027c11 */ /* 0x000fe2000f8e38ff */
[----:B------:R-:W-:Y:S01]  /*0960*/  IMAD.HI.U32 R7, R7, R11, R6 ;  /* 0x0000000b07077227 */ /* 0x000fe200078e0006 */
[----:B------:R-:W1:Y:S02]  /*0970*/  LDCU UR6, c[0x0][0x3b0] ;  /* 0x00007600ff0677ac */ /* 0x000e640008000800 */
[C---:B------:R-:W-:Y:S01]  /*0980*/  IADD3 R126, PT, PT, R2.reuse, 0xa, RZ ;  /* 0x0000000a027e7810 */ /* 0x040fe20007ffe0ff */
[----:B------:R-:W-:Y:S01]  /*0990*/  IMAD R0, R13, R0, R14 ;  /* 0x000000000d007224 */ /* 0x000fe200078e020e */
[C---:B------:R-:W-:Y:S01]  /*09a0*/  IADD3 R96, PT, PT, R2.reuse, 0x18, RZ ;  /* 0x0000001802607810 */ /* 0x040fe20007ffe0ff */
[----:B------:R-:W-:Y:S01]  /*09b0*/  IMAD R13, R15, R4, RZ ;  /* 0x000000040f0d7224 */ /* 0x000fe200078e02ff */
[----:B------:R-:W-:Y:S01]  /*09c0*/  IABS R29, R126 ;  /* 0x0000007e001d7213 */ /* 0x000fe20000000000 */
[C---:B------:R-:W-:Y:S01]  /*09d0*/  VIADD R140, R2.reuse, 0x2 ;  /* 0x00000002028c7836 */ /* 0x040fe20000000000 */
[----:B------:R-:W-:Y:S01]  /*09e0*/  IABS R57, R96 ;  /* 0x0000006000397213 */ /* 0x000fe20000000000 */
[C---:B------:R-:W-:Y:S01]  /*09f0*/  VIADD R139, R2.reuse, 0x3 ;  /* 0x00000003028b7836 */ /* 0x040fe20000000000 */
[C---:B------:R-:W-:Y:S01]  /*0a00*/  IADD3 R112, PT, PT, R2.reuse, 0x11, RZ ;  /* 0x0000001102707810 */ /* 0x040fe20007ffe0ff */
[----:B------:R-:W-:Y:S01]  /*0a10*/  VIADD R138, R2, 0x4 ;  /* 0x00000004028a7836 */ /* 0x000fe20000000000 */
[----:B------:R-:W-:Y:S01]  /*0a20*/  IABS R17, R140 ;  /* 0x0000008c00117213 */ /* 0x000fe20000000000 */
[----:B------:R-:W-:Y:S01]  /*0a30*/  IMAD.HI.U32 R6, R9, R13, R8 ;  /* 0x0000000d09067227 */ /* 0x000fe200078e0008 */
[----:B------:R-:W-:-:S02]  /*0a40*/  IABS R13, R2 ;  /* 0x00000002000d7213 */ /* 0x000fc40000000000 */
[----:B------:R-:W-:Y:S01]  /*0a50*/  IABS R19, R139 ;  /* 0x0000008b00137213 */ /* 0x000fe20000000000 */
[----:B------:R-:W-:Y:S01]  /*0a60*/  VIADD R141, R2, 0x1 ;  /* 0x00000001028d7836 */ /* 0x000fe20000000000 */
[----:B------:R-:W-:Y:S01]  /*0a70*/  IABS R21, R138 ;  /* 0x0000008a00157213 */ /* 0x000fe20000000000 */
[----:B------:R-:W-:Y:S01]  /*0a80*/  IMAD.IADD R8, R12, 0x1, R0 ;  /* 0x000000010c087824 */ /* 0x000fe200078e0200 */
[----:B------:R-:W-:Y:S01]  /*0a90*/  IABS R43, R112 ;  /* 0x00000070002b7213 */ /* 0x000fe20000000000 */
[----:B------:R-:W-:Y:S01]  /*0aa0*/  IMAD.HI.U32 R0, R6, R13, RZ ;  /* 0x0000000d06007227 */ /* 0x000fe200078e00ff */
[----:B------:R-:W-:Y:S01]  /*0ab0*/  IABS R15, R141 ;  /* 0x0000008d000f7213 */ /* 0x000fe20000000000 */
[----:B------:R-:W-:Y:S01]  /*0ac0*/  STL [R1+0x68c], R141 ;  /* 0x00068c8d01007387 */ /* 0x000fe20000100800 */
[----:B------:R-:W-:Y:S01]  /*0ad0*/  IADD3 R64, PT, PT, R2, 0x28, RZ ;  /* 0x0000002802407810 */ /* 0x000fe20007ffe0ff */
[----:B------:R-:W-:Y:S01]  /*0ae0*/  IMAD.HI.U32 R10, R6, R17, RZ ;  /* 0x00000011060a7227 */ /* 0x000fe200078e00ff */
[----:B------:R-:W-:Y:S01]  /*0af0*/  IADD3 R36, PT, PT, R2, 0x36, RZ ;  /* 0x0000003602247810 */ /* 0x000fe20007ffe0ff */
[----:B------:R-:W-:Y:S01]  /*0b00*/  STL [R1+0x688], R140 ;  /* 0x0006888c01007387 */ /* 0x000fe20000100800 */
[----:B------:R-:W-:Y:S01]  /*0b10*/  IABS R89, R64 ;  /* 0x0000004000597213 */ /* 0x000fe20000000000 */
[----:B------:R-:W-:Y:S01]  /*0b20*/  IMAD.HI.U32 R11, R6, R19, RZ ;  /* 0x00000013060b7227 */ /* 0x000fe200078e00ff */
[----:B------:R-:W-:Y:S01]  /*0b30*/  IADD3 R50, PT, PT, R2, 0x2f, RZ ;  /* 0x0000002f02327810 */ /* 0x000fe20007ffe0ff */
[----:B------:R-:W-:Y:S01]  /*0b40*/  STL [R1+0x780], R139 ;  /* 0x0007808b01007387 */ /* 0x000fe20000100800 */
[----:B------:R-:W-:Y:S01]  /*0b50*/  IABS R121, R36 ;  /* 0x0000002400797213 */ /* 0x000fe20000000000 */
[C---:B------:R-:W-:Y:S01]  /*0b60*/  IMAD.HI.U32 R12, R6.reuse, R21, RZ ;  /* 0x00000015060c7227 */ /* 0x040fe200078e00ff */
[----:B------:R-:W-:Y:S01]  /*0b70*/  IADD3 R14, PT, PT, -R11, RZ, RZ ;  /* 0x000000ff0b0e7210 */ /* 0x000fe20007ffe1ff */
[----:B------:R-:W-:Y:S01]  /*0b80*/  STL [R1+0x77c], R138 ;  /* 0x00077c8a01007387 */ /* 0x000fe20000100800 */
[----:B------:R-:W-:Y:S01]  /*0b90*/  IABS R103, R50 ;  /* 0x0000003200677213 */ /* 0x000fe20000000000 */
[----:B------:R-:W-:Y:S01]  /*0ba0*/  IMAD.HI.U32 R9, R6, R15, RZ ;  /* 0x0000000f06097227 */ /* 0x000fe200078e00ff */
[----:B------:R-:W-:Y:S01]  /*0bb0*/  LEA R111, R8, UR4, 0x8 ;  /* 0x00000004086f7c11 */ /* 0x000fe2000f8e40ff */
[----:B------:R-:W2:Y:S02]  /*0bc0*/  LDCU UR4, c[0x0][0x3a4] ;  /* 0x00007480ff0477ac */ /* 0x000ea40008000800 */
[----:B------:R-:W-:-:S02]  /*0bd0*/  IMAD.MOV R0, RZ, RZ, -R0 ;  /* 0x000000ffff007224 */ /* 0x000fc400078e0a00 */
[----:B------:R-:W-:Y:S02]  /*0be0*/  IMAD.MOV R10, RZ, RZ, -R10 ;  /* 0x000000ffff0a7224 */ /* 0x000fe400078e0a0a */
[----:B------:R-:W-:Y:S02]  /*0bf0*/  IMAD.MOV R12, RZ, RZ, -R12 ;  /* 0x000000ffff0c7224 */ /* 0x000fe400078e0a0c */
[----:B------:R-:W-:Y:S02]  /*0c00*/  VIADD R134, R2, 0x6 ;  /* 0x0000000602867836 */ /* 0x000fe40000000000 */
[----:B------:R-:W-:Y:S02]  /*0c10*/  IMAD.MOV R9, RZ, RZ, -R9 ;  /* 0x000000ffff097224 */ /* 0x000fe400078e0a09 */
[C---:B------:R-:W-:Y:S02]  /*0c20*/  IMAD R11, R4.reuse, R0, R13 ;  /* 0x00000000040b7224 */ /* 0x040fe400078e020d */
[----:B------:R-:W-:-:S02]  /*0c30*/  IMAD R13, R4, R10, R17 ;  /* 0x0000000a040d7224 */ /* 0x000fc400078e0211 */
[----:B------:R-:W-:Y:S01]  /*0c40*/  VIADD R136, R2, 0x5 ;  /* 0x0000000502887836 */ /* 0x000fe20000000000 */
[C---:B------:R-:W-:Y:S01]  /*0c50*/  ISETP.GT.U32.AND P1, PT, R4.reuse, R11, PT ;  /* 0x0000000b0400720c */ /* 0x040fe20003f24070 */
[C---:B------:R-:W-:Y:S01]  /*0c60*/  IMAD R17, R4.reuse, R12, R21 ;  /* 0x0000000c04117224 */ /* 0x040fe200078e0215 */
[----:B------:R-:W-:Y:S01]  /*0c70*/  IABS R21, R134 ;  /* 0x0000008600157213 */ /* 0x000fe20000000000 */
[C---:B------:R-:W-:Y:S01]  /*0c80*/  IMAD R9, R4.reuse, R9, R15 ;  /* 0x0000000904097224 */ /* 0x040fe200078e020f */
[C---:B------:R-:W-:Y:S01]  /*0c90*/  ISETP.GT.U32.AND P3, PT, R4.reuse, R13, PT ;  /* 0x0000000d0400720c */ /* 0x040fe20003f64070 */
[----:B------:R-:W-:Y:S01]  /*0ca0*/  IMAD R15, R4, R14, R19 ;  /* 0x0000000e040f7224 */ /* 0x000fe200078e0213 */
[----:B------:R-:W-:Y:S01]  /*0cb0*/  IABS R19, R136 ;  /* 0x0000008800137213 */ /* 0x000fe20000000000 */
[----:B------:R-:W-:Y:S01]  /*0cc0*/  VIADD R128, R2, 0x9 ;  /* 0x0000000902807836 */ /* 0x000fe20000000000 */
[----:B------:R-:W-:Y:S01]  /*0cd0*/  ISETP.GT.U32.AND P5, PT, R4, R17, PT ;  /* 0x000000110400720c */ /* 0x000fe20003fa4070 */
[C---:B------:R-:W-:Y:S01]  /*0ce0*/  VIADD R124, R2.reuse, 0xb ;  /* 0x0000000b027c7836 */ /* 0x040fe20000000000 */
[----:B------:R3:W-:Y:S01]  /*0cf0*/  STL [R1+0x778], R136 ;  /* 0x0007788801007387 */ /* 0x0007e20000100800 */
[----:B------:R-:W-:Y:S01]  /*0d00*/  VIADD R130, R2, 0x8 ;  /* 0x0000000802827836 */ /* 0x000fe20000000000 */
[----:B------:R-:W-:Y:S01]  /*0d10*/  IABS R27, R128 ;  /* 0x00000080001b7213 */ /* 0x000fe20000000000 */
[C---:B------:R-:W-:Y:S01]  /*0d20*/  IMAD.HI.U32 R10, R6.reuse, R21, RZ ;  /* 0x00000015060a7227 */ /* 0x040fe200078e00ff */
[----:B------:R-:W-:Y:S01]  /*0d30*/  IABS R31, R124 ;  /* 0x0000007c001f7213 */ /* 0x000fe20000000000 */
[----:B------:R-:W-:Y:S01]  /*0d40*/  STL [R1+0x774], R134 ;  /* 0x0007748601007387 */ /* 0x000fe20000100800 */
[----:B------:R-:W-:Y:S01]  /*0d50*/  IABS R25, R130 ;  /* 0x0000008200197213 */ /* 0x000fe20000000000 */
[----:B------:R-:W-:-:S04]  /*0d60*/  IMAD.HI.U32 R0, R6, R19, RZ ;  /* 0x0000001306007227 */ /* 0x000fc800078e00ff */
[----:B------:R-:W-:Y:S01]  /*0d70*/  IMAD.MOV R10, RZ, RZ, -R10 ;  /* 0x000000ffff0a7224 */ /* 0x000fe200078e0a0a */
[----:B------:R-:W-:Y:S01]  /*0d80*/  @!P5 IADD3 R17, PT, PT, R17, -R4, RZ ;  /* 0x800000041111d210 */ /* 0x000fe20007ffe0ff */
[----:B------:R-:W-:Y:S02]  /*0d90*/  VIADD R118, R2, 0xe ;  /* 0x0000000e02767836 */ /* 0x000fe40000000000 */
[----:B------:R-:W-:-:S03]  /*0da0*/  IMAD.HI.U32 R16, R6, R27, RZ ;  /* 0x0000001b06107227 */ /* 0x000fc600078e00ff */
[----:B------:R-:W-:Y:S01]  /*0db0*/  IABS R37, R118 ;  /* 0x0000007600257213 */ /* 0x000fe20000000000 */
[----:B------:R-:W-:Y:S02]  /*0dc0*/  IMAD.MOV R0, RZ, RZ, -R0 ;  /* 0x000000ffff007224 */ /* 0x000fe400078e0a00 */
[----:B------:R-:W-:Y:S02]  /*0dd0*/  IMAD R21, R4, R10, R21 ;  /* 0x0000000a04157224 */ /* 0x000fe400078e0215 */
[C---:B------:R-:W-:Y:S02]  /*0de0*/  VIADD R114, R2.reuse, 0x10 ;  /* 0x0000001002727836 */ /* 0x040fe40000000000 */
[----:B------:R-:W-:Y:S02]  /*0df0*/  VIADD R120, R2, 0xd ;  /* 0x0000000d02787836 */ /* 0x000fe40000000000 */
[----:B------:R-:W-:Y:S01]  /*0e00*/  IMAD.HI.U32 R10, R6, R31, RZ ;  /* 0x0000001f060a7227 */ /* 0x000fe200078e00ff */
[----:B------:R-:W-:-:S02]  /*0e10*/  IABS R41, R114 ;  /* 0x0000007200297213 */ /* 0x000fc40000000000 */
[----:B------:R-:W-:Y:S01]  /*0e20*/  IABS R35, R120 ;  /* 0x0000007800237213 */ /* 0x000fe20000000000 */
[----:B------:R-:W-:-:S04]  /*0e30*/  IMAD.HI.U32 R14, R6, R25, RZ ;  /* 0x00000019060e7227 */ /* 0x000fc800078e00ff */
[----:B------:R-:W-:Y:S02]  /*0e40*/  IMAD.MOV R16, RZ, RZ, -R16 ;  /* 0x000000ffff107224 */ /* 0x000fe400078e0a10 */
[----:B------:R-:W-:Y:S02]  /*0e50*/  IMAD R19, R4, R0, R19 ;  /* 0x0000000004137224 */ /* 0x000fe400078e0213 */
[----:B------:R-:W-:Y:S02]  /*0e60*/  VIADD R116, R2, 0xf ;  /* 0x0000000f02747836 */ /* 0x000fe40000000000 */
[----:B------:R-:W-:-:S03]  /*0e70*/  IMAD.HI.U32 R0, R6, R29, RZ ;  /* 0x0000001d06007227 */ /* 0x000fc600078e00ff */
[----:B------:R-:W-:Y:S01]  /*0e80*/  IABS R39, R116 ;  /* 0x0000007400277213 */ /* 0x000fe20000000000 */
[----:B------:R-:W-:Y:S02]  /*0e90*/  VIADD R132, R2, 0x7 ;  /* 0x0000000702847836 */ /* 0x000fe40000000000 */
[----:B------:R-:W-:Y:S02]  /*0ea0*/  IMAD.MOV R10, RZ, RZ, -R10 ;  /* 0x000000ffff0a7224 */ /* 0x000fe400078e0a0a */
[----:B------:R-:W-:Y:S01]  /*0eb0*/  IMAD.MOV R14, RZ, RZ, -R14 ;  /* 0x000000ffff0e7224 */ /* 0x000fe200078e0a0e */
[----:B------:R-:W-:Y:S01]  /*0ec0*/  IABS R23, R132 ;  /* 0x0000008400177213 */ /* 0x000fe20000000000 */
[----:B------:R-:W-:Y:S01]  /*0ed0*/  IMAD R27, R4, R16, R27 ;  /* 0x00000010041b7224 */ /* 0x000fe200078e021b */
[----:B------:R-:W-:Y:S01]  /*0ee0*/  STL [R1+0x770], R132 ;  /* 0x0007708401007387 */ /* 0x000fe20000100800 */
[----:B------:R-:W-:Y:S02]  /*0ef0*/  VIADD R108, R2, 0x13 ;  /* 0x00000013026c7836 */ /* 0x000fe40000000000 */
[----:B------:R-:W-:Y:S01]  /*0f00*/  IMAD.HI.U32 R16, R6, R37, RZ ;  /* 0x0000002506107227 */ /* 0x000fe200078e00ff */
[----:B------:R-:W-:Y:S02]  /*0f10*/  STL [R1+0x76c], R130 ;  /* 0x00076c8201007387 */ /* 0x000fe40000100800 */
[----:B------:R-:W-:Y:S01]  /*0f20*/  IABS R47, R108 ;  /* 0x0000006c002f7213 */ /* 0x000fe20000000000 */
[----:B------:R-:W-:Y:S01]  /*0f30*/  IMAD.MOV R0, RZ, RZ, -R0 ;  /* 0x000000ffff007224 */ /* 0x000fe200078e0a00 */
[----:B------:R-:W-:Y:S01]  /*0f40*/  STL [R1+0x768], R128 ;  /* 0x0007688001007387 */ /* 0x000fe20000100800 */
[----:B------:R-:W-:-:S02]  /*0f50*/  IMAD R31, R4, R10, R31 ;  /* 0x0000000a041f7224 */ /* 0x000fc400078e021f */
[----:B------:R-:W-:Y:S01]  /*0f60*/  VIADD R102, R2, 0x15 ;  /* 0x0000001502667836 */ /* 0x000fe20000000000 */
[----:B------:R-:W-:Y:S01]  /*0f70*/  STL [R1+0x764], R126 ;  /* 0x0007647e01007387 */ /* 0x000fe20000100800 */
[C---:B------:R-:W-:Y:S01]  /*0f80*/  IMAD R25, R4.reuse, R14, R25 ;  /* 0x0000000e04197224 */ /* 0x040fe200078e0219 */
[----:B------:R-:W-:Y:S01]  /*0f90*/  ISETP.GT.U32.AND P5, PT, R4, R31, PT ;  /* 0x0000001f0400720c */ /* 0x000fe20003fa4070 */
[----:B------:R-:W-:Y:S01]  /*0fa0*/  VIADD R110, R2, 0x12 ;  /* 0x00000012026e7836 */ /* 0x000fe20000000000 */
[----:B------:R-:W-:Y:S01]  /*0fb0*/  IABS R51, R102 ;  /* 0x0000006600337213 */ /* 0x000fe20000000000 */
[C---:B------:R-:W-:Y:S01]  /*0fc0*/  IMAD.HI.U32 R10, R6.reuse, R41, RZ ;  /* 0x00000029060a7227 */ /* 0x040fe200078e00ff */
[----:B------:R-:W-:Y:S02]  /*0fd0*/  STL [R1+0x760], R124 ;  /* 0x0007607c01007387 */ /* 0x000fe40000100800 */
        /* <DEDUP_REMOVED lines=9> */
[----:B------:R-:W-:Y:S01]  /*1070*/  IMAD.HI.U32 R12, R6, R23, RZ ;  /* 0x00000017060c7227 */ /* 0x000fe200078e00ff */
[----:B------:R-:W-:Y:S01]  /*1080*/  IABS R33, R122 ;  /* 0x0000007a00217213 */ /* 0x000fe20000000000 */
[----:B------:R-:W-:Y:S02]  /*1090*/  STL [R1+0x75c], R122 ;  /* 0x00075c7a01007387 */ /* 0x000fe40000100800 */
[----:B------:R-:W-:Y:S02]  /*10a0*/  IMAD.MOV R14, RZ, RZ, -R14 ;  /* 0x000000ffff0e7224 */ /* 0x000fe400078e0a0e */
[----:B------:R-:W-:Y:S01]  /*10b0*/  IMAD R37, R4, R16, R37 ;  /* 0x0000001004257224 */ /* 0x000fe200078e0225 */
[----:B------:R-:W-:Y:S01]  /*10c0*/  STL [R1+0x758], R120 ;  /* 0x0007587801007387 */ /* 0x000fe20000100800 */
[----:B------:R-:W-:-:S03]  /*10d0*/  IMAD.HI.U32 R16, R6, R47, RZ ;  /* 0x0000002f06107227 */ /* 0x000fc600078e00ff */
[----:B------:R-:W-:Y:S01]  /*10e0*/  STL [R1+0x754], R118 ;  /* 0x0007547601007387 */ /* 0x000fe20000100800 */
[----:B------:R-:W-:Y:S02]  /*10f0*/  IMAD.MOV R0, RZ, RZ, -R0 ;  /* 0x000000ffff007224 */ /* 0x000fe400078e0a00 */
[----:B------:R-:W-:Y:S01]  /*1100*/  IMAD R41, R4, R10, R41 ;  /* 0x0000000a04297224 */ /* 0x000fe200078e0229 */
[----:B------:R-:W-:Y:S01]  /*1110*/  STL [R1+0x750], R116 ;  /* 0x0007507401007387 */ /* 0x000fe20000100800 */
[----:B------:R-:W-:Y:S02]  /*1120*/  VIADD R92, R2, 0x1a ;  /* 0x0000001a025c7836 */ /* 0x000fe40000000000 */
[----:B------:R-:W-:Y:S01]  /*1130*/  IMAD.MOV R12, RZ, RZ, -R12 ;  /* 0x000000ffff0c7224 */ /* 0x000fe200078e0a0c */
[----:B------:R-:W-:Y:S01]  /*1140*/  STL [R1+0x74c], R114 ;  /* 0x00074c7201007387 */ /* 0x000fe20000100800 */
[----:B------:R-:W-:Y:S01]  /*1150*/  IMAD R35, R4, R14, R35 ;  /* 0x0000000e04237224 */ /* 0x000fe200078e0223 */
[----:B------:R-:W-:Y:S01]  /*1160*/  IABS R61, R92 ;  /* 0x0000005c003d7213 */ /* 0x000fe20000000000 */
[----:B------:R-:W-:Y:S01]  /*1170*/  VIADD R98, R2, 0x17 ;  /* 0x0000001702627836 */ /* 0x000fe20000000000 */
[----:B------:R-:W-:Y:S01]  /*1180*/  STL [R1+0x748], R112 ;  /* 0x0007487001007387 */ /* 0x000fe20000100800 */
[----:B------:R-:W-:-:S03]  /*1190*/  IMAD.HI.U32 R10, R6, R51, RZ ;  /* 0x00000033060a7227 */ /* 0x000fc600078e00ff */
[----:B------:R-:W-:Y:S01]  /*11a0*/  IABS R55, R98 ;  /* 0x0000006200377213 */ /* 0x000fe20000000000 */
[----:B------:R-:W-:Y:S01]  /*11b0*/  IMAD.HI.U32 R14, R6, R45, RZ ;  /* 0x0000002d060e7227 */ /* 0x000fe200078e00ff */
[----:B------:R-:W-:Y:S03]  /*11c0*/  STL [R1+0x744], R110 ;  /* 0x0007446e01007387 */ /* 0x000fe60000100800 */
[----:B------:R-:W-:Y:S01]  /*11d0*/  IMAD.MOV R16, RZ, RZ, -R16 ;  /* 0x000000ffff107224 */ /* 0x000fe200078e0a10 */
[----:B------:R-:W-:Y:S01]  /*11e0*/  STL [R1+0x740], R108 ;  /* 0x0007406c01007387 */ /* 0x000fe20000100800 */
[----:B------:R-:W-:Y:S02]  /*11f0*/  IMAD R39, R4, R0, R39 ;  /* 0x0000000004277224 */ /* 0x000fe400078e0227 */
[----:B------:R-:W-:Y:S01]  /*1200*/  VIADD R94, R2, 0x19 ;  /* 0x00000019025e7836 */ /* 0x000fe20000000000 */
[----:B------:R-:W-:Y:S01]  /*1210*/  STL [R1+0x73c], R104 ;  /* 0x00073c6801007387 */ /* 0x000fe20000100800 */
[----:B------:R-:W-:-:S03]  /*1220*/  IMAD.HI.U32 R0, R6, R49, RZ ;  /* 0x0000003106007227 */ /* 0x000fc600078e00ff */
[----:B------:R-:W-:Y:S01]  /*1230*/  IABS R59, R94 ;  /* 0x0000005e003b7213 */ /* 0x000fe20000000000 */
[----:B------:R-:W-:Y:S01]  /*1240*/  IMAD R23, R4, R12, R23 ;  /* 0x0000000c04177224 */ /* 0x000fe200078e0217 */
[----:B------:R-:W-:Y:S01]  /*1250*/  STL [R1+0x738], R102 ;  /* 0x0007386601007387 */ /* 0x000fe20000100800 */
[----:B------:R-:W-:Y:S02]  /*1260*/  IMAD.MOV R10, RZ, RZ, -R10 ;  /* 0x000000ffff0a7224 */ /* 0x000fe400078e0a0a */
[----:B------:R-:W-:-:S04]  /*1270*/  IMAD.HI.U32 R12, R6, R33, RZ ;  /* 0x00000021060c7227 */ /* 0x000fc800078e00ff */
[----:B------:R-:W-:Y:S02]  /*1280*/  IMAD.MOV R14, RZ, RZ, -R14 ;  /* 0x000000ffff0e7224 */ /* 0x000fe400078e0a0e */
[----:B------:R-:W-:Y:S02]  /*1290*/  IMAD R47, R4, R16, R47 ;  /* 0x00000010042f7224 */ /* 0x000fe400078e022f */
[----:B------:R-:W-:Y:S02]  /*12a0*/  VIADD R86, R2, 0x1d ;  /* 0x0000001d02567836 */ /* 0x000fe40000000000 */
[----:B------:R-:W-:-:S03]  /*12b0*/  IMAD.HI.U32 R16, R6, R57, RZ ;  /* 0x0000003906107227 */ /* 0x000fc600078e00ff */
[----:B------:R-:W-:Y:S01]  /*12c0*/  IABS R67, R86 ;  /* 0x0000005600437213 */ /* 0x000fe20000000000 */
[----:B------:R-:W-:Y:S02]  /*12d0*/  IMAD.MOV R0, RZ, RZ, -R0 ;  /* 0x000000ffff007224 */ /* 0x000fe400078e0a00 */
[C---:B------:R-:W-:Y:S02]  /*12e0*/  IMAD R51, R4.reuse, R10, R51 ;  /* 0x0000000a04337224 */ /* 0x040fe400078e0233 */
[----:B------:R-:W-:Y:S02]  /*12f0*/  IMAD.MOV R12, RZ, RZ, -R12 ;  /* 0x000000ffff0c7224 */ /* 0x000fe400078e0a0c */
[----:B------:R-:W-:Y:S02]  /*1300*/  IMAD R45, R4, R14, R45 ;  /* 0x0000000e042d7224 */ /* 0x000fe400078e022d */
[----:B------:R-:W-:Y:S02]  /*1310*/  VIADD R88, R2, 0x1c ;  /* 0x0000001c02587836 */ /* 0x000fe40000000000 */
[----:B------:R-:W-:-:S03]  /*1320*/  IMAD.HI.U32 R10, R6, R61, RZ ;  /* 0x0000003d060a7227 */ /* 0x000fc600078e00ff */
[----:B------:R-:W-:Y:S01]  /*1330*/  IABS R65, R88 ;  /* 0x0000005800417213 */ /* 0x000fe20000000000 */
[----:B------:R-:W-:Y:S01]  /*1340*/  IMAD.HI.U32 R14, R6, R55, RZ ;  /* 0x00000037060e7227 */ /* 0x000fe200078e00ff */
[----:B------:R-:W-:-:S03]  /*1350*/  IADD3 R10, PT, PT, -R10, RZ, RZ ;  /* 0x000000ff0a0a7210 */ /* 0x000fc60007ffe1ff */
[----:B------:R-:W-:Y:S02]  /*1360*/  VIADD R82, R2, 0x1f ;  /* 0x0000001f02527836 */ /* 0x000fe40000000000 */
[----:B------:R-:W-:Y:S02]  /*1370*/  IMAD.MOV R16, RZ, RZ, -R16 ;  /* 0x000000ffff107224 */ /* 0x000fe400078e0a10 */
[----:B------:R-:W-:Y:S01]  /*1380*/  IMAD R49, R4, R0, R49 ;  /* 0x0000000004317224 */ /* 0x000fe200078e0231 */
[----:B------:R-:W-:Y:S01]  /*1390*/  IABS R71, R82 ;  /* 0x0000005200477213 */ /* 0x000fe20000000000 */
[----:B------:R-:W-:Y:S02]  /*13a0*/  VIADD R84, R2, 0x1e ;  /* 0x0000001e02547836 */ /* 0x000fe40000000000 */
[----:B------:R-:W-:-:S03]  /*13b0*/  IMAD.HI.U32 R0, R6, R59, RZ ;  /* 0x0000003b06007227 */ /* 0x000fc600078e00ff */
[----:B------:R-:W-:Y:S01]  /*13c0*/  IABS R69, R84 ;  /* 0x0000005400457213 */ /* 0x000fe20000000000 */
[----:B------:R-:W-:Y:S02]  /*13d0*/  IMAD R33, R4, R12, R33 ;  /* 0x0000000c04217224 */ /* 0x000fe400078e0221 */
[----:B------:R-:W-:Y:S02]  /*13e0*/  VIADD R100, R2, 0x16 ;  /* 0x0000001602647836 */ /* 0x000fe40000000000 */
[----:B------:R-:W-:-:S03]  /*13f0*/  IMAD.HI.U32 R12, R6, R43, RZ ;  /* 0x0000002b060c7227 */ /* 0x000fc600078e00ff */
[----:B------:R-:W-:Y:S01]  /*1400*/  IABS R53, R100 ;  /* 0x0000006400357213 */ /* 0x000fe20000000000 */
[----:B------:R-:W-:Y:S01]  /*1410*/  IMAD.MOV R14, RZ, RZ, -R14 ;  /* 0x000000ffff0e7224 */ /* 0x000fe200078e0a0e */
[----:B------:R-:W-:Y:S01]  /*1420*/  STL [R1+0x734], R100 ;  /* 0x0007346401007387 */ /* 0x000fe20000100800 */
[----:B------:R-:W-:Y:S02]  /*1430*/  IMAD R57, R4, R16, R57 ;  /* 0x0000001004397224 */ /* 0x000fe400078e0239 */
[----:B------:R-:W-:Y:S01]  /*1440*/  VIADD R76, R2, 0x22 ;  /* 0x00000022024c7836 */ /* 0x000fe20000000000 */
[----:B------:R-:W-:Y:S01]  /*1450*/  STL [R1+0x730], R98 ;  /* 0x0007306201007387 */ /* 0x000fe20000100800 */
[----:B------:R-:W-:-:S03]  /*1460*/  IMAD.HI.U32 R16, R6, R67, RZ ;  /* 0x0000004306107227 */ /* 0x000fc600078e00ff */
[----:B------:R-:W-:Y:S01]  /*1470*/  IABS R77, R76 ;  /* 0x0000004c004d7213 */ /* 0x000fe20000000000 */
[----:B------:R-:W-:Y:S01]  /*1480*/  IMAD.MOV R0, RZ, RZ, -R0 ;  /* 0x000000ffff007224 */ /* 0x000fe200078e0a00 */
[----:B------:R-:W-:Y:S01]  /*1490*/  STL [R1+0x72c], R96 ;  /* 0x00072c6001007387 */ /* 0x000fe20000100800 */
[----:B------:R-:W-:Y:S02]  /*14a0*/  IMAD.MOV R12, RZ, RZ, -R12 ;  /* 0x000000ffff0c7224 */ /* 0x000fe400078e0a0c */
[----:B------:R-:W-:Y:S01]  /*14b0*/  IMAD R55, R4, R14, R55 ;  /* 0x0000000e04377224 */ /* 0x000fe200078e0237 */
[----:B------:R-:W-:Y:S01]  /*14c0*/  STL [R1+0x728], R94 ;  /* 0x0007285e01007387 */ /* 0x000fe20000100800 */
[----:B------:R-:W-:Y:S02]  /*14d0*/  VIADD R78, R2, 0x21 ;  /* 0x00000021024e7836 */ /* 0x000fe40000000000 */
[----:B------:R-:W-:Y:S01]  /*14e0*/  IMAD.HI.U32 R14, R6, R65, RZ ;  /* 0x00000041060e7227 */ /* 0x000fe200078e00ff */
[----:B------:R-:W-:Y:S02]  /*14f0*/  STL [R1+0x724], R92 ;  /* 0x0007245c01007387 */ /* 0x000fe40000100800 */
[----:B------:R-:W-:Y:S01]  /*1500*/  IABS R75, R78 ;  /* 0x0000004e004b7213 */ /* 0x000fe20000000000 */
[----:B------:R-:W-:-:S02]  /*1510*/  IMAD R61, R4, R10, R61 ;  /* 0x0000000a043d7224 */ /* 0x000fc400078e023d */
[----:B------:R-:W-:Y:S02]  /*1520*/  VIADD R72, R2, 0x24 ;  /* 0x0000002402487836 */ /* 0x000fe40000000000 */
[----:B------:R-:W-:Y:S02]  /*1530*/  IMAD.MOV R16, RZ, RZ, -R16 ;  /* 0x000000ffff107224 */ /* 0x000fe400078e0a10 */
[----:B------:R-:W-:Y:S01]  /*1540*/  IMAD R59, R4, R0, R59 ;  /* 0x00000000043b7224 */ /* 0x000fe200078e023b */
[----:B------:R-:W-:Y:S01]  /*1550*/  IABS R81, R72 ;  /* 0x0000004800517213 */ /* 0x000fe20000000000 */
[----:B------:R-:W-:-:S04]  /*1560*/  IMAD.HI.U32 R10, R6, R71, RZ ;  /* 0x00000047060a7227 */ /* 0x000fc800078e00ff */
        /* <DEDUP_REMOVED lines=10> */
[----:B------:R-:W-:Y:S01]  /*1610*/  IMAD.MOV R10, RZ, RZ, -R10 ;  /* 0x000000ffff0a7224 */ /* 0x000fe200078e0a0a */
[----:B------:R-:W-:Y:S01]  /*1620*/  STL [R1+0x71c], R88 ;  /* 0x00071c5801007387 */ /* 0x000fe20000100800 */
[----:B------:R-:W-:Y:S02]  /*1630*/  VIADD R66, R2, 0x27 ;  /* 0x0000002702427836 */ /* 0x000fe40000000000 */
[----:B------:R-:W-:Y:S01]  /*1640*/  IMAD.HI.U32 R16, R6, R77, RZ ;  /* 0x0000004d06107227 */ /* 0x000fe200078e00ff */
[----:B------:R-:W-:Y:S02]  /*1650*/  STL [R1+0x718], R86 ;  /* 0x0007185601007387 */ /* 0x000fe40000100800 */
[----:B------:R-:W-:Y:S01]  /*1660*/  IABS R87, R66 ;  /* 0x0000004200577213 */ /* 0x000fe20000000000 */
[----:B------:R-:W-:Y:S01]  /*1670*/  IMAD.MOV R0, RZ, RZ, -R0 ;  /* 0x000000ffff007224 */ /* 0x000fe200078e0a00 */
[----:B------:R-:W-:Y:S01]  /*1680*/  STL [R1+0x714], R84 ;  /* 0x0007145401007387 */ /* 0x000fe20000100800 */
[----:B------:R-:W-:-:S02]  /*1690*/  IMAD.MOV R12, RZ, RZ, -R12 ;  /* 0x000000ffff0c7224 */ /* 0x000fc400078e0a0c */
[----:B------:R-:W-:Y:S01]  /*16a0*/  IMAD R65, R4, R14, R65 ;  /* 0x0000000e04417224 */ /* 0x000fe200078e0241 */
[----:B------:R-:W-:Y:S01]  /*16b0*/  STL [R1+0x710], R82 ;  /* 0x0007105201007387 */ /* 0x000fe20000100800 */
[----:B------:R-:W-:-:S04]  /*16c0*/  IMAD.HI.U32 R14, R6, R75, RZ ;  /* 0x0000004b060e7227 */ /* 0x000fc800078e00ff */
[----:B------:R-:W-:Y:S01]  /*16d0*/  IMAD R71, R4, R10, R71 ;  /* 0x0000000a04477224 */ /* 0x000fe200078e0247 */
[----:B------:R-:W-:Y:S01]  /*16e0*/  IADD3 R14, PT, PT, -R14, RZ, RZ ;  /* 0x000000ff0e0e7210 */ /* 0x000fe20007ffe1ff */
[----:B------:R-:W-:Y:S02]  /*16f0*/  VIADD R62, R2, 0x29 ;  /* 0x00000029023e7836 */ /* 0x000fe40000000000 */
[----:B------:R-:W-:Y:S02]  /*1700*/  IMAD.MOV R16, RZ, RZ, -R16 ;  /* 0x000000ffff107224 */ /* 0x000fe400078e0a10 */
[----:B------:R-:W-:Y:S01]  /*1710*/  IMAD R69, R4, R0, R69 ;  /* 0x0000000004457224 */ /* 0x000fe200078e0245 */
[----:B------:R-:W-:Y:S01]  /*1720*/  IABS R91, R62 ;  /* 0x0000003e005b7213 */ /* 0x000fe20000000000 */
[----:B------:R-:W-:Y:S02]  /*1730*/  VIADD R68, R2, 0x26 ;  /* 0x0000002602447836 */ /* 0x000fe40000000000 */
[----:B------:R-:W-:-:S03]  /*1740*/  IMAD.HI.U32 R10, R6, R81, RZ ;  /* 0x00000051060a7227 */ /* 0x000fc600078e00ff */
[----:B------:R-:W-:Y:S01]  /*1750*/  IABS R85, R68 ;  /* 0x0000004400557213 */ /* 0x000fe20000000000 */
[----:B------:R-:W-:-:S04]  /*1760*/  IMAD.HI.U32 R0, R6, R79, RZ ;  /* 0x0000004f06007227 */ /* 0x000fc800078e00ff */
[----:B------:R-:W-:Y:S02]  /*1770*/  IMAD R53, R4, R12, R53 ;  /* 0x0000000c04357224 */ /* 0x000fe400078e0235 */
[----:B------:R-:W-:Y:S02]  /*1780*/  VIADD R80, R2, 0x20 ;  /* 0x0000002002507836 */ /* 0x000fe40000000000 */
[----:B------:R-:W-:-:S03]  /*1790*/  IMAD.HI.U32 R12, R6, R63, RZ ;  /* 0x0000003f060c7227 */ /* 0x000fc600078e00ff */
[----:B------:R-:W-:Y:S01]  /*17a0*/  IABS R73, R80 ;  /* 0x0000005000497213 */ /* 0x000fe20000000000 */
[----:B------:R-:W-:Y:S01]  /*17b0*/  IMAD R77, R4, R16, R77 ;  /* 0x00000010044d7224 */ /* 0x000fe200078e024d */
[----:B------:R-:W-:Y:S01]  /*17c0*/  STL [R1+0x70c], R80 ;  /* 0x00070c5001007387 */ /* 0x000fe20000100800 */
[----:B------:R-:W-:Y:S02]  /*17d0*/  IMAD.MOV R10, RZ, RZ, -R10 ;  /* 0x000000ffff0a7224 */ /* 0x000fe400078e0a0a */
        /* <DEDUP_REMOVED lines=10> */
[C---:B------:R-:W-:Y:S01]  /*1880*/  IMAD R75, R4.reuse, R14, R75 ;  /* 0x0000000e044b7224 */ /* 0x040fe200078e024b */
[----:B------:R-:W-:Y:S01]  /*1890*/  STL [R1+0x6fc], R72 ;  /* 0x0006fc4801007387 */ /* 0x000fe20000100800 */
[----:B------:R-:W-:Y:S01]  /*18a0*/  IMAD.MOV R16, RZ, RZ, -R16 ;  /* 0x000000ffff107224 */ /* 0x000fe200078e0a10 */
[----:B------:R-:W-:Y:S01]  /*18b0*/  IABS R101, R52 ;  /* 0x0000003400657213 */ /* 0x000fe20000000000 */
[----:B------:R-:W-:-:S02]  /*18c0*/  IMAD R79, R4, R0, R79 ;  /* 0x00000000044f7224 */ /* 0x000fc400078e024f */
[----:B------:R-:W-:Y:S02]  /*18d0*/  VIADD R58, R2, 0x2b ;  /* 0x0000002b023a7836 */ /* 0x000fe40000000000 */
[----:B------:R-:W-:-:S03]  /*18e0*/  IMAD.HI.U32 R10, R6, R91, RZ ;  /* 0x0000005b060a7227 */ /* 0x000fc600078e00ff */
        /* <DEDUP_REMOVED lines=12> */
[----:B------:R-:W-:Y:S01]  /*19b0*/  IMAD.MOV R14, RZ, RZ, -R14 ;  /* 0x000000ffff0e7224 */ /* 0x000fe200078e0a0e */
[----:B------:R-:W-:Y:S01]  /*19c0*/  STL [R1+0x6f4], R68 ;  /* 0x0006f44401007387 */ /* 0x000fe20000100800 */
[----:B------:R-:W-:-:S03]  /*19d0*/  IMAD.HI.U32 R16, R6, R97, RZ ;  /* 0x0000006106107227 */ /* 0x000fc600078e00ff */
[----:B------:R-:W-:Y:S01]  /*19e0*/  STL [R1+0x6f0], R66 ;  /* 0x0006f04201007387 */ /* 0x000fe20000100800 */
[----:B------:R-:W-:Y:S02]  /*19f0*/  IMAD.MOV R0, RZ, RZ, -R0 ;  /* 0x000000ffff007224 */ /* 0x000fe400078e0a00 */
[----:B------:R-:W-:Y:S01]  /*1a00*/  VIADD R46, R2, 0x31 ;  /* 0x00000031022e7836 */ /* 0x000fe20000000000 */
[----:B------:R-:W-:Y:S01]  /*1a10*/  STL [R1+0x6ec], R64 ;  /* 0x0006ec4001007387 */ /* 0x000fe20000100800 */
[----:B------:R-:W-:Y:S02]  /*1a20*/  IMAD.MOV R12, RZ, RZ, -R12 ;  /* 0x000000ffff0c7224 */ /* 0x000fe400078e0a0c */
[----:B------:R-:W-:Y:S01]  /*1a30*/  IMAD R91, R4, R10, R91 ;  /* 0x0000000a045b7224 */ /* 0x000fe200078e025b */
[----:B------:R-:W-:Y:S01]  /*1a40*/  IABS R109, R46 ;  /* 0x0000002e006d7213 */ /* 0x000fe20000000000 */
[----:B------:R-:W-:Y:S01]  /*1a50*/  VIADD R42, R2, 0x33 ;  /* 0x00000033022a7836 */ /* 0x000fe20000000000 */
[----:B------:R-:W-:Y:S01]  /*1a60*/  STL [R1+0x6e8], R62 ;  /* 0x0006e83e01007387 */ /* 0x000fe20000100800 */
[----:B------:R-:W-:-:S02]  /*1a70*/  IMAD R85, R4, R14, R85 ;  /* 0x0000000e04557224 */ /* 0x000fc400078e0255 */
[----:B------:R-:W-:Y:S01]  /*1a80*/  IMAD.MOV R16, RZ, RZ, -R16 ;  /* 0x000000ffff107224 */ /* 0x000fe200078e0a10 */
[----:B------:R-:W-:Y:S01]  /*1a90*/  IABS R115, R42 ;  /* 0x0000002a00737213 */ /* 0x000fe20000000000 */
[----:B------:R-:W-:Y:S02]  /*1aa0*/  IMAD R89, R4, R0, R89 ;  /* 0x0000000004597224 */ /* 0x000fe400078e0259 */
[----:B------:R-:W-:Y:S02]  /*1ab0*/  VIADD R48, R2, 0x30 ;  /* 0x0000003002307836 */ /* 0x000fe40000000000 */
[----:B------:R-:W-:-:S03]  /*1ac0*/  IMAD.HI.U32 R10, R6, R101, RZ ;  /* 0x00000065060a7227 */ /* 0x000fc600078e00ff */
[----:B------:R-:W-:Y:S01]  /*1ad0*/  IABS R105, R48 ;  /* 0x0000003000697213 */ /* 0x000fe20000000000 */
[----:B------:R-:W-:-:S04]  /*1ae0*/  IMAD.HI.U32 R14, R6, R95, RZ ;  /* 0x0000005f060e7227 */ /* 0x000fc800078e00ff */
        /* <DEDUP_REMOVED lines=17> */
[C---:B------:R-:W-:Y:S02]  /*1c00*/  IMAD R101, R4.reuse, R10, R101 ;  /* 0x0000000a04657224 */ /* 0x040fe400078e0265 */
[----:B------:R-:W-:Y:S01]  /*1c10*/  IMAD R95, R4, R14, R95 ;  /* 0x0000000e045f7224 */ /* 0x000fe200078e025f */
[----:B------:R-:W-:Y:S01]  /*1c20*/  STL [R1+0x6d4], R52 ;  /* 0x0006d43401007387 */ /* 0x000fe20000100800 */
[----:B------:R-:W-:-:S03]  /*1c30*/  IMAD.HI.U32 R10, R6, R115, RZ ;  /* 0x00000073060a7227 */ /* 0x000fc600078e00ff */
[----:B------:R-:W-:Y:S01]  /*1c40*/  STL [R1+0x6d0], R50 ;  /* 0x0006d03201007387 */ /* 0x000fe20000100800 */
[----:B------:R-:W-:-:S03]  /*1c50*/  IMAD.HI.U32 R14, R6, R105, RZ ;  /* 0x00000069060e7227 */ /* 0x000fc600078e00ff */
[----:B------:R-:W-:Y:S01]  /*1c60*/  STL [R1+0x6cc], R48 ;  /* 0x0006cc3001007387 */ /* 0x000fe20000100800 */
[----:B------:R-:W-:Y:S02]  /*1c70*/  IMAD.MOV R0, RZ, RZ, -R0 ;  /* 0x000000ffff007224 */ /* 0x000fe400078e0a00 */
[----:B------:R-:W-:Y:S01]  /*1c80*/  VIADD R38, R2, 0x35 ;  /* 0x0000003502267836 */ /* 0x000fe20000000000 */
[----:B------:R-:W-:Y:S01]  /*1c90*/  STL [R1+0x6c8], R46 ;  /* 0x0006c82e01007387 */ /* 0x000fe20000100800 */
[----:B------:R-:W-:Y:S02]  /*1ca0*/  IMAD R83, R4, R12, R83 ;  /* 0x0000000c04537224 */ /* 0x000fe400078e0253 */
[----:B------:R-:W-:Y:S01]  /*1cb0*/  IMAD.HI.U32 R12, R6, R93, RZ ;  /* 0x0000005d060c7227 */ /* 0x000fe200078e00ff */
[----:B------:R-:W-:Y:S01]  /*1cc0*/  IABS R119, R38 ;  /* 0x0000002600777213 */ /* 0x000fe20000000000 */
[----:B------:R-:W-:Y:S02]  /*1cd0*/  STL [R1+0x6c4], R44 ;  /* 0x0006c42c01007387 */ /* 0x000fe40000100800 */
[----:B------:R-:W-:-:S02]  /*1ce0*/  IMAD.MOV R10, RZ, RZ, -R10 ;  /* 0x000000ffff0a7224 */ /* 0x000fc400078e0a0a */
[----:B------:R-:W-:Y:S01]  /*1cf0*/  IMAD.MOV R14, RZ, RZ, -R14 ;  /* 0x000000ffff0e7224 */ /* 0x000fe200078e0a0e */
[----:B------:R-:W-:Y:S01]  /*1d00*/  STL [R1+0x6c0], R42 ;  /* 0x0006c02a01007387 */ /* 0x000fe20000100800 */
[----:B------:R-:W-:Y:S02]  /*1d10*/  IMAD R109, R4, R0, R109 ;  /* 0x00000000046d7224 */ /* 0x000fe400078e026d */
[----:B------:R-:W-:-:S04]  /*1d20*/  IMAD.HI.U32 R0, R6, R113, RZ ;  /* 0x0000007106007227 */ /* 0x000fc800078e00ff */
[----:B------:R-:W-:Y:S02]  /*1d30*/  IMAD.MOV R12, RZ, RZ, -R12 ;  /* 0x000000ffff0c7224 */ /* 0x000fe400078e0a0c */
[----:B------:R-:W-:Y:S02]  /*1d40*/  IMAD R115, R4, R10, R115 ;  /* 0x0000000a04737224 */ /* 0x000fe400078e0273 */
[----:B------:R-:W-:Y:S02]  /*1d50*/  VIADD R32, R2, 0x38 ;  /* 0x0000003802207836 */ /* 0x000fe40000000000 */
[----:B------:R-:W-:Y:S02]  /*1d60*/  IMAD R105, R4, R14, R105 ;  /* 0x0000000e04697224 */ /* 0x000fe400078e0269 */
[----:B------:R-:W-:Y:S01]  /*1d70*/  IMAD.HI.U32 R10, R6, R121, RZ ;  /* 0x00000079060a7227 */ /* 0x000fe200078e00ff */
[----:B------:R-:W-:-:S03]  /*1d80*/  IABS R125, R32 ;  /* 0x00000020007d7213 */ /* 0x000fc60000000000 */
[----:B------:R-:W-:Y:S02]  /*1d90*/  VIADD R34, R2, 0x37 ;  /* 0x0000003702227836 */ /* 0x000fe40000000000 */
[----:B------:R-:W-:Y:S02]  /*1da0*/  IMAD.MOV R14, RZ, RZ, -R0 ;  /* 0x000000ffff0e7224 */ /* 0x000fe400078e0a00 */
[----:B------:R-:W-:Y:S01]  /*1db0*/  IMAD R93, R4, R12, R93 ;  /* 0x0000000c045d7224 */ /* 0x000fe200078e025d */
[----:B------:R-:W-:Y:S01]  /*1dc0*/  IABS R123, R34 ;  /* 0x00000022007b7213 */ /* 0x000fe20000000000 */
[----:B------:R-:W-:Y:S02]  /*1dd0*/  VIADD R40, R2, 0x34 ;  /* 0x0000003402287836 */ /* 0x000fe40000000000 */
[----:B------:R-:W-:-:S03]  /*1de0*/  IMAD.HI.U32 R0, R6, R119, RZ ;  /* 0x0000007706007227 */ /* 0x000fc600078e00ff */
[----:B------:R-:W-:Y:S01]  /*1df0*/  IABS R117, R40 ;  /* 0x0000002800757213 */ /* 0x000fe20000000000 */
[----:B------:R-:W-:Y:S01]  /*1e00*/  IMAD.HI.U32 R12, R6, R103, RZ ;  /* 0x00000067060c7227 */ /* 0x000fe200078e00ff */
[----:B------:R-:W-:Y:S03]  /*1e10*/  STL [R1+0x6bc], R40 ;  /* 0x0006bc2801007387 */ /* 0x000fe60000100800 */
[----:B------:R-:W-:Y:S01]  /*1e20*/  IMAD.MOV R10, RZ, RZ, -R10 ;  /* 0x000000ffff0a7224 */ /* 0x000fe200078e0a0a */
[----:B------:R-:W-:Y:S01]  /*1e30*/  STL [R1+0x6b8], R38 ;  /* 0x0006b82601007387 */ /* 0x000fe20000100800 */
[----:B------:R-:W-:Y:S02]  /*1e40*/  IMAD.MOV R0, RZ, RZ, -R0 ;  /* 0x000000ffff007224 */ /* 0x000fe400078e0a00 */
[----:B------:R-:W-:Y:S01]  /*1e50*/  IMAD.MOV R12, RZ, RZ, -R12 ;  /* 0x000000ffff0c7224 */ /* 0x000fe200078e0a0c */
[----:B------:R-:W-:Y:S01]  /*1e60*/  STL [R1+0x6b4], R36 ;  /* 0x0006b42401007387 */ /* 0x000fe20000100800 */
[----:B------:R-:W-:-:S02]  /*1e70*/  IMAD R121, R4, R10, R121 ;  /* 0x0000000a04797224 */ /* 0x000fc400078e0279 */
[----:B------:R-:W-:Y:S01]  /*1e80*/  IMAD.HI.U32 R10, R6, R125, RZ ;  /* 0x0000007d060a7227 */ /* 0x000fe200078e00ff */
[----:B------:R-:W-:Y:S03]  /*1e90*/  STL [R1+0x6b0], R34 ;  /* 0x0006b02201007387 */ /* 0x000fe60000100800 */
[----:B------:R-:W-:Y:S01]  /*1ea0*/  IMAD R119, R4, R0, R119 ;  /* 0x0000000004777224 */ /* 0x000fe200078e0277 */
[----:B------:R-:W-:Y:S01]  /*1eb0*/  LOP3.LUT R0, R3, 0x7f, RZ, 0xc0, !PT ;  /* 0x0000007f03007812 */ /* 0x000fe200078ec0ff */
[----:B------:R-:W-:Y:S01]  /*1ec0*/  IMAD.HI.U32 R8, R6, R123, RZ ;  /* 0x0000007b06087227 */ /* 0x000fe200078e00ff */
[----:B------:R-:W-:Y:S01]  /*1ed0*/  IADD3 R10, PT, PT, -R10, RZ, RZ ;  /* 0x000000ff0a0a7210 */ /* 0x000fe20007ffe1ff */
[----:B------:R-:W-:Y:S02]  /*1ee0*/  STL [R1+0x6ac], R32 ;  /* 0x0006ac2001007387 */ /* 0x000fe40000100800 */
[----:B------:R-:W-:-:S02]  /*1ef0*/  VIADD R20, R2, 0x3f ;  /* 0x0000003f02147836 */ /* 0x000fc40000000000 */
[----:B------:R-:W-:Y:S02]  /*1f00*/  IMAD R103, R4, R12, R103 ;  /* 0x0000000c04677224 */ /* 0x000fe400078e0267 */
[----:B------:R-:W-:Y:S01]  /*1f10*/  IMAD.HI.U32 R12, R6, R117, RZ ;  /* 0x00000075060c7227 */ /* 0x000fe200078e00ff */
[----:B------:R-:W-:-:S03]  /*1f20*/  IABS R137, R20 ;  /* 0x0000001400897213 */ /* 0x000fc60000000000 */
[----:B------:R-:W-:Y:S02]  /*1f30*/  IMAD.MOV R8, RZ, RZ, -R8 ;  /* 0x000000ffff087224 */ /* 0x000fe400078e0a08 */
[----:B------:R-:W-:Y:S02]  /*1f40*/  IMAD.MOV R12, RZ, RZ, -R12 ;  /* 0x000000ffff0c7224 */ /* 0x000fe400078e0a0c */
[----:B------:R-:W-:Y:S02]  /*1f50*/  IMAD.IADD R142, R0, 0x1, R111 ;  /* 0x00000001008e7824 */ /* 0x000fe400078e026f */
[C---:B------:R-:W-:Y:S02]  /*1f60*/  IMAD R111, R4.reuse, R8, R123 ;  /* 0x00000008046f7224 */ /* 0x040fe400078e027b */
[C---:B------:R-:W-:Y:S02]  /*1f70*/  IMAD R123, R4.reuse, R10, R125 ;  /* 0x0000000a047b7224 */ /* 0x040fe400078e027d */
[----:B------:R-:W-:Y:S01]  /*1f80*/  IMAD R117, R4, R12, R117 ;  /* 0x0000000c04757224 */ /* 0x000fe200078e0275 */
[----:B------:R-:W-:Y:S01]  /*1f90*/  IABS R12, R142 ;  /* 0x0000008e000c7213 */ /* 0x000fe20000000000 */
[----:B------:R-:W-:-:S04]  /*1fa0*/  IMAD.HI.U32 R10, R6, R137, RZ ;  /* 0x00000089060a7227 */ /* 0x000fc800078e00ff */
[----:B------:R-:W-:Y:S02]  /*1fb0*/  IMAD.MOV R10, RZ, RZ, -R10 ;  /* 0x000000ffff0a7224 */ /* 0x000fe400078e0a0a */
[----:B------:R-:W-:-:S04]  /*1fc0*/  IMAD.HI.U32 R7, R7, R12, RZ ;  /* 0x0000000c07077227 */ /* 0x000fc800078e00ff */
[C---:B------:R-:W-:Y:S02]  /*1fd0*/  IMAD R137, R4.reuse, R10, R137 ;  /* 0x0000000a04897224 */ /* 0x040fe400078e0289 */
[----:B------:R-:W-:Y:S02]  /*1fe0*/  IMAD.MOV R7, RZ, RZ, -R7 ;  /* 0x000000ffff077224 */ /* 0x000fe400078e0a07 */
[----:B------:R-:W-:Y:S01]  /*1ff0*/  @!P1 IMAD.IADD R11, R11, 0x1, -R4 ;  /* 0x000000010b0b9824 */ /* 0x000fe200078e0a04 */
[C---:B------:R-:W-:Y:S01]  /*2000*/  ISETP.GT.U32.AND P2, PT, R4.reuse, R137, PT ;  /* 0x000000890400720c */ /* 0x040fe20003f44070 */
[----:B------:R-:W-:Y:S01]  /*2010*/  IMAD R10, R5, R7, R12 ;  /* 0x00000007050a7224 */ /* 0x000fe200078e020c */
[----:B------:R-:W-:Y:S01]  /*2020*/  SHF.R.U32.HI R12, RZ, 0x5, R3 ;  /* 0x00000005ff0c7819 */ /* 0x000fe20000011603 */
[--C-:B------:R-:W-:Y:S01]  /*2030*/  @!P3 IMAD.IADD R13, R13, 0x1, -R4.reuse ;  /* 0x000000010d0db824 */ /* 0x100fe200078e0a04 */
[C---:B------:R-:W-:Y:S01]  /*2040*/  ISETP.GT.U32.AND P6, PT, R4.reuse, R11, PT ;  /* 0x0000000b0400720c */ /* 0x040fe20003fc4070 */
[----:B------:R-:W-:Y:S01]  /*2050*/  @!P5 IMAD.IADD R31, R31, 0x1, -R4 ;  /* 0x000000011f1fd824 */ /* 0x000fe200078e0a04 */
[----:B------:R-:W-:Y:S01]  /*2060*/  ISETP.GT.U32.AND P0, PT, R5, R10, PT ;  /* 0x0000000a0500720c */ /* 0x000fe20003f04070 */
[C---:B------:R-:W-:Y:S01]  /*2070*/  IMAD R113, R4.reuse, R14, R113 ;  /* 0x0000000e04717224 */ /* 0x040fe200078e0271 */
[C---:B------:R-:W-:Y:S01]  /*2080*/  ISETP.GT.U32.AND P3, PT, R4.reuse, R27, PT ;  /* 0x0000001b0400720c */ /* 0x040fe20003f64070 */
[----:B------:R-:W-:Y:S01]  /*2090*/  IMAD R99, R4, R16, R99 ;  /* 0x0000001004637224 */ /* 0x000fe200078e0263 */
[----:B------:R-:W-:Y:S01]  /*20a0*/  R2UR UR8, R12 ;  /* 0x000000000c0872ca */ /* 0x000fe200000e0000 */
[----:B------:R-:W-:-:S02]  /*20b0*/  VIADD R30, R2, 0x39 ;  /* 0x00000039021e7836 */ /* 0x000fc40000000000 */
[--C-:B------:R-:W-:Y:S01]  /*20c0*/  @!P2 IMAD.IADD R137, R137, 0x1, -R4.reuse ;  /* 0x000000018989a824 */ /* 0x100fe200078e0a04 */
[----:B------:R-:W-:Y:S01]  /*20d0*/  ISETP.GT.U32.AND P2, PT, R4, R9, PT ;  /* 0x000000090400720c */ /* 0x000fe20003f44070 */
[----:B------:R-:W-:Y:S01]  /*20e0*/  VIADD R28, R2, 0x3a ;  /* 0x0000003a021c7836 */ /* 0x000fe20000000000 */
[----:B------:R-:W-:Y:S01]  /*20f0*/  IABS R127, R30 ;  /* 0x0000001e007f7213 */ /* 0x000fe20000000000 */
[--C-:B------:R-:W-:Y:S01]  /*2100*/  @!P6 IMAD.IADD R11, R11, 0x1, -R4.reuse ;  /* 0x000000010b0be824 */ /* 0x100fe200078e0a04 */
[----:B------:R-:W-:Y:S01]  /*2110*/  ISETP.GT.U32.AND P1, PT, R4, R137, PT ;  /* 0x000000890400720c */ /* 0x000fe20003f24070 */
[----:B------:R-:W-:Y:S01]  /*2120*/  VIADD R26, R2, 0x3b ;  /* 0x0000003b021a7836 */ /* 0x000fe20000000000 */
[----:B------:R-:W-:Y:S01]  /*2130*/  @!P0 IADD3 R10, PT, PT, R10, -R5, RZ ;  /* 0x800000050a0a8210 */ /* 0x000fe20007ffe0ff */
[--C-:B------:R-:W-:Y:S01]  /*2140*/  @!P3 IMAD.IADD R27, R27, 0x1, -R4.reuse ;  /* 0x000000011b1bb824 */ /* 0x100fe200078e0a04 */
[----:B------:R-:W-:Y:S01]  /*2150*/  ISETP.GT.U32.AND P0, PT, R4, R15, PT ;  /* 0x0000000f0400720c */ /* 0x000fe20003f04070 */
[----:B------:R-:W-:Y:S01]  /*2160*/  IMAD.HI.U32 R8, R6, R127, RZ ;  /* 0x0000007f06087227 */ /* 0x000fe200078e00ff */
[----:B------:R-:W-:Y:S01]  /*2170*/  ISETP.GT.U32.AND P4, PT, R5, R10, PT ;  /* 0x0000000a0500720c */ /* 0x000fe20003f84070 */
[----:B------:R-:W-:Y:S01]  /*2180*/  STL [R1+0x6a8], R30 ;  /* 0x0006a81e01007387 */ /* 0x000fe20000100800 */
[C---:B------:R-:W-:Y:S01]  /*2190*/  ISETP.GT.U32.AND P6, PT, R4.reuse, R23, PT ;  /* 0x000000170400720c */ /* 0x040fe20003fc4070 */
[----:B------:R-:W-:Y:S01]  /*21a0*/  @!P2 IMAD.IADD R9, R9, 0x1, -R4 ;  /* 0x000000010909a824 */ /* 0x000fe200078e0a04 */
[C---:B------:R-:W-:Y:S01]  /*21b0*/  ISETP.GT.U32.AND P2, PT, R4.reuse, R25, PT ;  /* 0x000000190400720c */ /* 0x040fe20003f44070 */
[----:B------:R-:W-:Y:S01]  /*21c0*/  IMAD.MOV R8, RZ, RZ, -R8 ;  /* 0x000000ffff087224 */ /* 0x000fe200078e0a08 */
[----:B------:R-:W-:Y:S01]  /*21d0*/  IABS R14, R28 ;  /* 0x0000001c000e7213 */ /* 0x000fe20000000000 */
[--C-:B------:R-:W-:Y:S01]  /*21e0*/  @!P1 IMAD.IADD R137, R137, 0x1, -R4.reuse ;  /* 0x0000000189899824 */ /* 0x100fe200078e0a04 */
[C---:B------:R-:W-:Y:S01]  /*21f0*/  ISETP.GT.U32.AND P1, PT, R4.reuse, R21, PT ;  /* 0x000000150400720c */ /* 0x040fe20003f24070 */
[C---:B------:R-:W-:Y:S01]  /*2200*/  IMAD R125, R4.reuse, R8, R127 ;  /* 0x00000008047d7224 */ /* 0x040fe200078e027f */
[----:B------:R-:W-:Y:S01]  /*2210*/  IABS R129, R26 ;  /* 0x0000001a00817213 */ /* 0x000fe20000000000 */
[--C-:B------:R-:W-:Y:S01]  /*2220*/  @!P0 IMAD.IADD R15, R15, 0x1, -R4.reuse ;  /* 0x000000010f0f8824 */ /* 0x100fe200078e0a04 */
[----:B------:R-:W-:Y:S01]  /*2230*/  ISETP.GT.U32.AND P0, PT, R4, R29, PT ;  /* 0x0000001d0400720c */ /* 0x000fe20003f04070 */
[----:B------:R-:W-:Y:S01]  /*2240*/  @!P4 IMAD.IADD R10, R10, 0x1, -R5 ;  /* 0x000000010a0ac824 */ /* 0x000fe200078e0a05 */
[C---:B------:R-:W-:Y:S01]  /*2250*/  ISETP.GT.U32.AND P4, PT, R4.reuse, R19, PT ;  /* 0x000000130400720c */ /* 0x040fe20003f84070 */
[--C-:B------:R-:W-:Y:S01]  /*2260*/  @!P6 IMAD.IADD R23, R23, 0x1, -R4.reuse ;  /* 0x000000011717e824 */ /* 0x100fe200078e0a04 */
[C---:B------:R-:W-:Y:S01]  /*2270*/  ISETP.GT.U32.AND P3, PT, R4.reuse, R15, PT ;  /* 0x0000000f0400720c */ /* 0x040fe20003f64070 */
[----:B------:R-:W-:Y:S01]  /*2280*/  @!P2 IMAD.IADD R25, R25, 0x1, -R4 ;  /* 0x000000011919a824 */ /* 0x000fe200078e0a04 */
[C---:B------:R-:W-:Y:S01]  /*2290*/  ISETP.GT.U32.AND P2, PT, R4.reuse, R13, PT ;  /* 0x0000000d0400720c */ /* 0x040fe20003f44070 */
[----:B------:R-:W-:Y:S01]  /*22a0*/  IMAD.MOV.U32 R127, RZ, RZ, R14 ;  /* 0x000000ffff7f7224 */ /* 0x000fe200078e000e */
[C---:B------:R-:W-:Y:S01]  /*22b0*/  ISETP.GT.U32.AND P6, PT, R4.reuse, R9, PT ;  /* 0x000000090400720c */ /* 0x040fe20003fc4070 */
[--C-:B------:R-:W-:Y:S01]  /*22c0*/  @!P1 IMAD.IADD R21, R21, 0x1, -R4.reuse ;  /* 0x0000000115159824 */ /* 0x100fe200078e0a04 */
[----:B------:R-:W-:Y:S01]  /*22d0*/  ISETP.GT.U32.AND P1, PT, R4, R35, PT ;  /* 0x000000230400720c */ /* 0x000fe20003f24070 */
[----:B------:R-:W-:Y:S01]  /*22e0*/  VIADD R24, R2, 0x3c ;  /* 0x0000003c02187836 */ /* 0x000fe20000000000 */
[----:B------:R-:W-:Y:S01]  /*22f0*/  STL [R1+0x690], R20 ;  /* 0x0006901401007387 */ /* 0x000fe20000100800 */
[--C-:B------:R-:W-:Y:S01]  /*2300*/  @!P0 IMAD.IADD R29, R29, 0x1, -R4.reuse ;  /* 0x000000011d1d8824 */ /* 0x100fe200078e0a04 */
[C---:B------:R-:W-:Y:S01]  /*2310*/  ISETP.GT.U32.AND P0, PT, R4.reuse, R17, PT ;  /* 0x000000110400720c */ /* 0x040fe20003f04070 */
[--C-:B------:R-:W-:Y:S01]  /*2320*/  @!P4 IMAD.IADD R19, R19, 0x1, -R4.reuse ;  /* 0x000000011313c824 */ /* 0x100fe200078e0a04 */
[----:B------:R-:W-:Y:S01]  /*2330*/  ISETP.GT.U32.AND P4, PT, R4, R33, PT ;  /* 0x000000210400720c */ /* 0x000fe20003f84070 */
[----:B------:R-:W-:Y:S01]  /*2340*/  VIADD R22, R2, 0x3d ;  /* 0x0000003d02167836 */ /* 0x000fe20000000000 */
[-C--:B------:R-:W-:Y:S01]  /*2350*/  @!P3 IADD3 R15, PT, PT, R15, -R4.reuse, RZ ;  /* 0x800000040f0fb210 */ /* 0x080fe20007ffe0ff */
[--C-:B------:R-:W-:Y:S01]  /*2360*/  @!P2 IMAD.IADD R13, R13, 0x1, -R4.reuse ;  /* 0x000000010d0da824 */ /* 0x100fe200078e0a04 */
[C---:B------:R-:W-:Y:S01]  /*2370*/  ISETP.GT.U32.AND P5, PT, R4.reuse, R19, PT ;  /* 0x000000130400720c */ /* 0x040fe20003fa4070 */
[--C-:B------:R-:W-:Y:S01]  /*2380*/  @!P6 IMAD.IADD R9, R9, 0x1, -R4.reuse ;  /* 0x000000010909e824 */ /* 0x100fe200078e0a04 */
[C---:B------:R-:W-:Y:S01]  /*2390*/  ISETP.GT.U32.AND P2, PT, R4.reuse, R25, PT ;  /* 0x000000190400720c */ /* 0x040fe20003f44070 */
[--C-:B------:R-:W-:Y:S01]  /*23a0*/  @!P1 IMAD.IADD R35, R35, 0x1, -R4.reuse ;  /* 0x0000000123239824 */ /* 0x100fe200078e0a04 */
[----:B------:R-:W-:Y:S01]  /*23b0*/  ISETP.GT.U32.AND P1, PT, R4, R23, PT ;  /* 0x000000170400720c */ /* 0x000fe20003f24070 */
[----:B------:R-:W-:Y:S01]  /*23c0*/  IMAD.HI.U32 R7, R6, R127, RZ ;  /* 0x0000007f06077227 */ /* 0x000fe200078e00ff */
[C---:B------:R-:W-:Y:S01]  /*23d0*/  ISETP.GT.U32.AND P3, PT, R4.reuse, R27, PT ;  /* 0x0000001b0400720c */ /* 0x040fe20003f64070 */
[----:B------:R-:W-:Y:S01]  /*23e0*/  STL [R1+0x668], R142 ;  /* 0x0006688e01007387 */ /* 0x000fe20000100800 */
[C---:B------:R-:W-:Y:S01]  /*23f0*/  ISETP.GT.U32.AND P6, PT, R4.reuse, R35, PT ;  /* 0x000000230400720c */ /* 0x040fe20003fc4070 */
[--C-:B------:R-:W-:Y:S01]  /*2400*/  @!P4 IMAD.IADD R33, R33, 0x1, -R4.reuse ;  /* 0x000000012121c824 */ /* 0x100fe200078e0a04 */
        /* <DEDUP_REMOVED lines=18> */
[----:B------:R-:W-:Y:S01]  /*2530*/  ISETP.GT.U32.AND P5, PT, R4, R45, PT ;  /* 0x0000002d0400720c */ /* 0x000fe20003fa4070 */
[----:B------:R-:W-:Y:S01]  /*2540*/  IMAD.HI.U32 R8, R6, R129, RZ ;  /* 0x0000008106087227 */ /* 0x000fe200078e00ff */
[-C--:B------:R-:W-:Y:S01]  /*2550*/  @!P2 IADD3 R39, PT, PT, R39, -R4.reuse, RZ ;  /* 0x800000042727a210 */ /* 0x080fe20007ffe0ff */
        /* <DEDUP_REMOVED lines=40> */
[----:B------:R-:W-:Y:S01]  /*27e0*/  IMAD.MOV R7, RZ, RZ, -R7 ;  /* 0x000000ffff077224 */ /* 0x000fe200078e0a07 */
        /* <DEDUP_REMOVED lines=9> */
[----:B------:R-:W-:Y:S01]  /*2880*/  @!P0 IMAD.IADD R57, R57, 0x1, -R4 ;  /* 0x0000000139398824 */ /* 0x000fe200078e0a04 */
[C---:B------:R-:W-:Y:S01]  /*2890*/  ISETP.GT.U32.AND P0, PT, R4.reuse, R71, PT ;  /* 0x000000470400720c */ /* 0x040fe20003f04070 */
[----:B------:R-:W-:Y:S01]  /*28a0*/  IMAD.MOV R8, RZ, RZ, -R8 ;  /* 0x000000ffff087224 */ /* 0x000fe200078e0a08 */
[----:B------:R-:W-:Y:S01]  /*28b0*/  @!P5 IADD3 R61, PT, PT, R61, -R4, RZ ;  /* 0x800000043d3dd210 */ /* 0x000fe20007ffe0ff */
        /* <DEDUP_REMOVED lines=12> */
[C---:B------:R-:W-:Y:S01]  /*2980*/  IMAD R127, R4.reuse, R7, R127 ;  /* 0x00000007047f7224 */ /* 0x040fe200078e027f */
        /* <DEDUP_REMOVED lines=27> */
[----:B------:R-:W-:Y:S01]  /*2b40*/  IMAD.SHL.U32 R5, R3, 0x100, RZ ;  /* 0x0000010003057824 */ /* 0x000fe200078e00ff */
[C---:B------:R-:W-:Y:S01]  /*2b50*/  ISETP.GT.U32.AND P6, PT, R4.reuse, R85, PT ;  /* 0x000000550400720c */ /* 0x040fe20003fc4070 */
[--C-:B------:R-:W-:Y:S01]  /*2b60*/  @!P0 IMAD.IADD R73, R73, 0x1, -R4.reuse ;  /* 0x0000000149498824 */ /* 0x100fe200078e0a04 */
[C---:B------:R-:W-:Y:S01]  /*2b70*/  ISETP.GT.U32.AND P0, PT, R4.reuse, R87, PT ;  /* 0x000000570400720c */ /* 0x040fe20003f04070 */
[--C-:B------:R-:W-:Y:S01]  /*2b80*/  @!P5 IMAD.IADD R75, R75, 0x1, -R4.reuse ;  /* 0x000000014b4bd824 */ /* 0x100fe200078e0a04 */
[C---:B------:R-:W-:Y:S01]  /*2b90*/  ISETP.GT.U32.AND P5, PT, R4.reuse, R89, PT ;  /* 0x000000590400720c */ /* 0x040fe20003fa4070 */
[----:B------:R-:W-:Y:S01]  /*2ba0*/  STL [R1+0x6a0], R26 ;  /* 0x0006a01a01007387 */ /* 0x000fe20000100800 */
        /* <DEDUP_REMOVED lines=52> */
[----:B------:R-:W-:-:S02]  /*2ef0*/  ISETP.GT.U32.AND P3, PT, R4, R117, PT ;  /* 0x000000750400720c */ /* 0x000fc40003f64070 */
[----:B------:R-:W-:Y:S01]  /*2f00*/  @!P0 IADD3 R101, PT, PT, R101, -R4, RZ ;  /* 0x8000000465658210 */ /* 0x000fe20007ffe0ff */
[--C-:B------:R-:W-:Y:S01]  /*2f10*/  @!P5 IMAD.IADD R103, R103, 0x1, -R4.reuse ;  /* 0x000000016767d824 */ /* 0x100fe200078e0a04 */
[C---:B------:R-:W-:Y:S01]  /*2f20*/  ISETP.GT.U32.AND P0, PT, R4.reuse, R119, PT ;  /* 0x000000770400720c */ /* 0x040fe20003f04070 */
[--C-:B------:R-:W-:Y:S01]  /*2f30*/  @!P1 IMAD.IADD R109, R109, 0x1, -R4.reuse ;  /* 0x000000016d6d9824 */ /* 0x100fe200078e0a04 */
[C---:B------:R-:W-:Y:S01]  /*2f40*/  ISETP.GT.U32.AND P5, PT, R4.reuse, R121, PT ;  /* 0x000000790400720c */ /* 0x040fe20003fa4070 */
[--C-:B------:R-:W-:Y:S01]  /*2f50*/  @!P2 IMAD.IADD R113, R113, 0x1, -R4.reuse ;  /* 0x000000017171a824 */ /* 0x100fe200078e0a04 */
[----:B------:R-:W-:Y:S01]  /*2f60*/  IABS R131, R24 ;  /* 0x0000001800837213 */ /* 0x000fe20000000000 */
[--C-:B------:R-:W-:Y:S01]  /*2f70*/  @!P6 IMAD.IADD R115, R115, 0x1, -R4.reuse ;  /* 0x000000017373e824 */ /* 0x100fe200078e0a04 */
[----:B------:R-:W-:Y:S01]  /*2f80*/  IABS R133, R22 ;  /* 0x0000001600857213 */ /* 0x000fe20000000000 */
[----:B------:R-:W-:Y:S01]  /*2f90*/  @!P4 IMAD.IADD R105, R105, 0x1, -R4 ;  /* 0x000000016969c824 */ /* 0x000fe200078e0a04 */
[----:B------:R-:W-:Y:S01]  /*2fa0*/  ISETP.GT.U32.AND P1, PT, R4, R123, PT ;  /* 0x0000007b0400720c */ /* 0x000fe20003f24070 */
[----:B------:R-:W-:Y:S01]  /*2fb0*/  IMAD.HI.U32 R7, R6, R131, RZ ;  /* 0x0000008306077227 */ /* 0x000fe200078e00ff */
[----:B------:R-:W-:-:S02]  /*2fc0*/  ISETP.GT.U32.AND P2, PT, R4, R125, PT ;  /* 0x0000007d0400720c */ /* 0x000fc40003f44070 */
[----:B------:R-:W-:Y:S01]  /*2fd0*/  IABS R135, R18 ;  /* 0x0000001200877213 */ /* 0x000fe20000000000 */
[----:B------:R-:W-:Y:S01]  /*2fe0*/  IMAD.HI.U32 R8, R6, R133, RZ ;  /* 0x0000008506087227 */ /* 0x000fe200078e00ff */
[C---:B------:R-:W-:Y:S02]  /*2ff0*/  ISETP.GT.U32.AND P4, PT, R4.reuse, R111, PT ;  /* 0x0000006f0400720c */ /* 0x040fe40003f84070 */
[----:B------:R-:W-:Y:S01]  /*3000*/  ISETP.GT.U32.AND P6, PT, R4, R127, PT ;  /* 0x0000007f0400720c */ /* 0x000fe20003fc4070 */
[----:B------:R-:W-:-:S04]  /*3010*/  IMAD.HI.U32 R6, R6, R135, RZ ;  /* 0x0000008706067227 */ /* 0x000fc800078e00ff */
[--C-:B------:R-:W-:Y:S01]  /*3020*/  @!P3 IMAD.IADD R117, R117, 0x1, -R4.reuse ;  /* 0x000000017575b824 */ /* 0x100fe200078e0a04 */
[----:B------:R-:W-:Y:S01]  /*3030*/  ISETP.GT.U32.AND P3, PT, R4, R129, PT ;  /* 0x000000810400720c */ /* 0x000fe20003f64070 */
[--C-:B------:R-:W-:Y:S02]  /*3040*/  @!P0 IMAD.IADD R119, R119, 0x1, -R4.reuse ;  /* 0x0000000177778824 */ /* 0x100fe400078e0a04 */
[----:B------:R-:W-:Y:S02]  /*3050*/  @!P5 IMAD.IADD R121, R121, 0x1, -R4 ;  /* 0x000000017979d824 */ /* 0x000fe400078e0a04 */
[----:B------:R-:W-:Y:S02]  /*3060*/  IMAD.MOV R7, RZ, RZ, -R7 ;  /* 0x000000ffff077224 */ /* 0x000fe400078e0a07 */
[----:B------:R-:W-:Y:S01]  /*3070*/  IMAD.MOV R8, RZ, RZ, -R8 ;  /* 0x000000ffff087224 */ /* 0x000fe200078e0a08 */
[----:B------:R-:W-:Y:S01]  /*3080*/  @!P6 IADD3 R127, PT, PT, R127, -R4, RZ ;  /* 0x800000047f7fe210 */ /* 0x000fe20007ffe0ff */
[----:B------:R-:W-:-:S02]  /*3090*/  IMAD.MOV R6, RZ, RZ, -R6 ;  /* 0x000000ffff067224 */ /* 0x000fc400078e0a06 */
[--C-:B------:R-:W-:Y:S01]  /*30a0*/  @!P1 IMAD.IADD R123, R123, 0x1, -R4.reuse ;  /* 0x000000017b7b9824 */ /* 0x100fe200078e0a04 */
[C---:B------:R-:W-:Y:S01]  /*30b0*/  ISETP.GT.U32.AND P1, PT, R4.reuse, R119, PT ;  /* 0x000000770400720c */ /* 0x040fe20003f24070 */
[--C-:B------:R-:W-:Y:S01]  /*30c0*/  @!P2 IMAD.IADD R125, R125, 0x1, -R4.reuse ;  /* 0x000000017d7da824 */ /* 0x100fe200078e0a04 */
[C---:B------:R-:W-:Y:S01]  /*30d0*/  ISETP.GT.U32.AND P2, PT, R4.reuse, R121, PT ;  /* 0x000000790400720c */ /* 0x040fe20003f44070 */
[C---:B------:R-:W-:Y:S02]  /*30e0*/  IMAD R131, R4.reuse, R7, R131 ;  /* 0x0000000704837224 */ /* 0x040fe400078e0283 */
[C---:B------:R-:W-:Y:S02]  /*30f0*/  IMAD R133, R4.reuse, R8, R133 ;  /* 0x0000000804857224 */ /* 0x040fe400078e0285 */
        /* <DEDUP_REMOVED lines=10> */
[----:B------:R-:W5:Y:S01]  /*31a0*/  LDC.64 R6, c[0x0][0x3a8] ;  /* 0x0000ea00ff067b82 */ /* 0x000f620000000a00 */
[C---:B------:R-:W-:Y:S01]  /*31b0*/  ISETP.GT.U32.AND P1, PT, R4.reuse, R127, PT ;  /* 0x0000007f0400720c */ /* 0x040fe20003f24070 */
[----:B------:R-:W-:Y:S01]  /*31c0*/  IMAD.SHL.U32 R8, R3, 0x4, RZ ;  /* 0x0000000403087824 */ /* 0x000fe200078e00ff */
[C---:B------:R-:W-:Y:S01]  /*31d0*/  ISETP.GT.U32.AND P2, PT, R4.reuse, R129, PT ;  /* 0x000000810400720c */ /* 0x040fe20003f44070 */
[--C-:B------:R-:W-:Y:S01]  /*31e0*/  @!P0 IMAD.IADD R131, R131, 0x1, -R4.reuse ;  /* 0x0000000183838824 */ /* 0x100fe200078e0a04 */
[----:B------:R-:W-:Y:S01]  /*31f0*/  ISETP.GT.U32.AND P0, PT, R4, R125, PT ;  /* 0x0000007d0400720c */ /* 0x000fe20003f04070 */
[--C-:B------:R-:W-:Y:S01]  /*3200*/  @!P5 IMAD.IADD R133, R133, 0x1, -R4.reuse ;  /* 0x000000018585d824 */ /* 0x100fe200078e0a04 */
[----:B------:R-:W-:Y:S01]  /*3210*/  ISETP.GE.AND P5, PT, R142, RZ, PT ;  /* 0x000000ff8e00720c */ /* 0x000fe20003fa6270 */
[--C-:B------:R-:W-:Y:S01]  /*3220*/  @!P4 IMAD.IADD R135, R135, 0x1, -R4.reuse ;  /* 0x000000018787c824 */ /* 0x100fe200078e0a04 */
[C---:B------:R-:W-:Y:S01]  /*3230*/  ISETP.GT.U32.AND P4, PT, R4.reuse, R131, PT ;  /* 0x000000830400720c */ /* 0x040fe20003f84070 */
[--C-:B------:R-:W-:Y:S01]  /*3240*/  @!P6 IMAD.IADD R111, R111, 0x1, -R4.reuse ;  /* 0x000000016f6fe824 */ /* 0x100fe200078e0a04 */
[C---:B------:R-:W-:Y:S01]  /*3250*/  ISETP.GT.U32.AND P6, PT, R4.reuse, R133, PT ;  /* 0x000000850400720c */ /* 0x040fe20003fc4070 */
[--C-:B------:R-:W-:Y:S01]  /*3260*/  @!P3 IMAD.IADD R123, R123, 0x1, -R4.reuse ;  /* 0x000000017b7bb824 */ /* 0x100fe200078e0a04 */
[----:B------:R-:W-:Y:S01]  /*3270*/  ISETP.GT.U32.AND P3, PT, R4, R135, PT ;  /* 0x000000870400720c */ /* 0x000fe20003f64070 */
[--C-:B------:R-:W-:Y:S01]  /*3280*/  @!P1 IMAD.IADD R127, R127, 0x1, -R4.reuse ;  /* 0x000000017f7f9824 */ /* 0x100fe200078e0a04 */
[----:B------:R-:W-:Y:S01]  /*3290*/  ISETP.GE.AND P1, PT, R2, RZ, PT ;  /* 0x000000ff0200720c */ /* 0x000fe20003f26270 */
[--C-:B------:R-:W-:Y:S01]  /*32a0*/  @!P2 IMAD.IADD R129, R129, 0x1, -R4.reuse ;  /* 0x000000018181a824 */ /* 0x100fe200078e0a04 */
[----:B------:R-:W-:Y:S01]  /*32b0*/  ISETP.GE.AND P2, PT, R140, RZ, PT ;  /* 0x000000ff8c00720c */ /* 0x000fe20003f46270 */
[----:B------:R-:W-:Y:S01]  /*32c0*/  @!P0 IMAD.IADD R125, R125, 0x1, -R4 ;  /* 0x000000017d7d8824 */ /* 0x000fe200078e0a04 */
[----:B------:R-:W-:Y:S01]  /*32d0*/  ISETP.NE.AND P0, PT, R106, RZ, PT ;  /* 0x000000ff6a00720c */ /* 0x000fe20003f05270 */
[----:B------:R-:W-:Y:S01]  /*32e0*/  @!P5 IMAD.MOV R10, RZ, RZ, -R10 ;  /* 0x000000ffff0ad224 */ /* 0x000fe200078e0a0a */
[----:B------:R-:W-:Y:S01]  /*32f0*/  ISETP.GE.AND P5, PT, R138, RZ, PT ;  /* 0x000000ff8a00720c */ /* 0x000fe20003fa6270 */
[----:B------:R-:W1:Y:S01]  /*3300*/  LDS R3, [UR9] ;  /* 0x00000009ff037984 */ /* 0x000e620008000800 */
[----:B------:R-:W-:Y:S01]  /*3310*/  @!P4 IADD3 R131, PT, PT, R131, -R4, RZ ;  /* 0x800000048383c210 */ /* 0x000fe20007ffe0ff */
[--C-:B------:R-:W-:Y:S01]  /*3320*/  @!P6 IMAD.IADD R133, R133, 0x1, -R4.reuse ;  /* 0x000000018585e824 */ /* 0x100fe200078e0a04 */
[----:B------:R-:W-:Y:S01]  /*3330*/  ISETP.GE.AND P4, PT, R136, RZ, PT ;  /* 0x000000ff8800720c */ /* 0x000fe20003f86270 */
[----:B------:R-:W-:Y:S01]  /*3340*/  @!P3 IMAD.IADD R135, R135, 0x1, -R4 ;  /* 0x000000018787b824 */ /* 0x000fe200078e0a04 */
[----:B------:R-:W-:Y:S01]  /*3350*/  ISETP.GE.AND P3, PT, R139, RZ, PT ;  /* 0x000000ff8b00720c */ /* 0x000fe20003f66270 */
[----:B------:R-:W-:Y:S01]  /*3360*/  IMAD.MOV.U32 R4, RZ, RZ, R11 ;  /* 0x000000ffff047224 */ /* 0x000fe200078e000b */
[----:B------:R-:W-:Y:S01]  /*3370*/  ISETP.GE.AND P6, PT, R141, RZ, PT ;  /* 0x000000ff8d00720c */ /* 0x000fe20003fc6270 */
[----:B------:R-:W-:Y:S01]  /*3380*/  @!P2 IMAD.MOV R13, RZ, RZ, -R13 ;  /* 0x000000ffff0da224 */ /* 0x000fe200078e0a0d */
[----:B------:R-:W-:Y:S01]  /*3390*/  ISETP.GE.AND P2, PT, R132, RZ, PT ;  /* 0x000000ff8400720c */ /* 0x000fe20003f46270 */
[----:B------:R-:W-:Y:S01]  /*33a0*/  @!P1 IMAD.MOV R4, RZ, RZ, -R4 ;  /* 0x000000ffff049224 */ /* 0x000fe200078e0a04 */
[----:B------:R-:W-:Y:S01]  /*33b0*/  ISETP.GE.AND P1, PT, R134, RZ, PT ;  /* 0x000000ff8600720c */ /* 0x000fe20003f26270 */
[----:B------:R-:W-:Y:S01]  /*33c0*/  @!P5 IMAD.MOV R17, RZ, RZ, -R17 ;  /* 0x000000ffff11d224 */ /* 0x000fe200078e0a11 */
[----:B------:R-:W-:Y:S01]  /*33d0*/  ISETP.GE.AND P5, PT, R128, RZ, PT ;  /* 0x000000ff8000720c */ /* 0x000fe20003fa6270 */
[----:B-----5:R-:W-:Y:S01]  /*33e0*/  IMAD R11, R0, R7, RZ ;  /* 0x00000007000b7224 */ /* 0x020fe200078e02ff */
[----:B------:R-:W-:Y:S01]  /*33f0*/  LOP3.LUT R5, R5, 0x607c, R8, 0xc8, !PT ;  /* 0x0000607c05057812 */ /* 0x000fe200078ec808 */
[----:B------:R-:W-:Y:S01]  /*3400*/  @!P4 IMAD.MOV R19, RZ, RZ, -R19 ;  /* 0x000000ffff13c224 */ /* 0x000fe200078e0a13 */
[----:B------:R-:W-:Y:S01]  /*3410*/  ISETP.GE.AND P4, PT, R126, RZ, PT ;  /* 0x000000ff7e00720c */ /* 0x000fe20003f86270 */
[----:B------:R-:W-:Y:S01]  /*3420*/  @!P3 IMAD.MOV R15, RZ, RZ, -R15 ;  /* 0x000000ffff0fb224 */ /* 0x000fe200078e0a0f */
[----:B------:R-:W-:Y:S01]  /*3430*/  ISETP.GE.AND P3, PT, R130, RZ, PT ;  /* 0x000000ff8200720c */ /* 0x000fe20003f66270 */
[----:B------:R-:W-:Y:S01]  /*3440*/  @!P6 IMAD.MOV R9, RZ, RZ, -R9 ;  /* 0x000000ffff09e224 */ /* 0x000fe200078e0a09 */
[----:B------:R-:W-:Y:S01]  /*3450*/  ISETP.GE.AND P6, PT, R18, RZ, PT ;  /* 0x000000ff1200720c */ /* 0x000fe20003fc6270 */
[----:B------:R5:W-:Y:S01]  /*3460*/  STL [R1+0x2b4], R5 ;  /* 0x0002b40501007387 */ /* 0x000be20000100800 */
[----:B------:R-:W-:Y:S01]  /*3470*/  @!P2 IADD3 R23, PT, PT, -R23, RZ, RZ ;  /* 0x000000ff1717a210 */ /* 0x000fe20007ffe1ff */
[----:B------:R-:W-:Y:S01]  /*3480*/  @!P1 IMAD.MOV R21, RZ, RZ, -R21 ;  /* 0x000000ffff159224 */ /* 0x000fe200078e0a15 */
[----:B------:R-:W-:Y:S01]  /*3490*/  ISETP.GE.AND P1, PT, R124, RZ, PT ;  /* 0x000000ff7c00720c */ /* 0x000fe20003f26270 */
[----:B------:R-:W-:Y:S01]  /*34a0*/  @!P5 IMAD.MOV R27, RZ, RZ, -R27 ;  /* 0x000000ffff1bd224 */ /* 0x000fe200078e0a1b */
[----:B------:R-:W-:Y:S01]  /*34b0*/  ISETP.GE.AND P2, PT, R122, RZ, PT ;  /* 0x000000ff7a00720c */ /* 0x000fe20003f46270 */
[----:B---3--:R-:W-:Y:S01]  /*34c0*/  IMAD R136, R6, 0x50, RZ ;  /* 0x0000005006887824 */ /* 0x008fe200078e02ff */
[----:B------:R-:W-:Y:S01]  /*34d0*/  ISETP.GE.AND P5, PT, R118, RZ, PT ;  /* 0x000000ff7600720c */ /* 0x000fe20003fa6270 */
[----:B------:R-:W-:Y:S01]  /*34e0*/  @!P4 IMAD.MOV R29, RZ, RZ, -R29 ;  /* 0x000000ffff1dc224 */ /* 0x000fe200078e0a1d */
[----:B------:R-:W-:Y:S01]  /*34f0*/  ISETP.GE.AND P4, PT, R116, RZ, PT ;  /* 0x000000ff7400720c */ /* 0x000fe20003f86270 */
[----:B------:R-:W-:Y:S01]  /*3500*/  @!P3 IMAD.MOV R25, RZ, RZ, -R25 ;  /* 0x000000ffff19b224 */ /* 0x000fe200078e0a19 */
[----:B------:R-:W-:Y:S01]  /*3510*/  ISETP.GE.AND P3, PT, R120, RZ, PT ;  /* 0x000000ff7800720c */ /* 0x000fe20003f66270 */
[----:B------:R-:W-:Y:S01]  /*3520*/  @!P6 IMAD.MOV R135, RZ, RZ, -R135 ;  /* 0x000000ffff87e224 */ /* 0x000fe200078e0a87 */
[----:B------:R-:W-:Y:S01]  /*3530*/  @!P0 LOP3.LUT R10, RZ, R106, RZ, 0x33, !PT ;  /* 0x0000006aff0a8212 */ /* 0x000fe200078e33ff */
[----:B------:R-:W-:Y:S01]  /*3540*/  IMAD R163, R6, 0x54, RZ ;  /* 0x0000005406a37824 */ /* 0x000fe200078e02ff */
[----:B------:R-:W-:Y:S01]  /*3550*/  ISETP.NE.AND P0, PT, R107, RZ, PT ;  /* 0x000000ff6b00720c */ /* 0x000fe20003f05270 */
[----:B------:R-:W-:Y:S01]  /*3560*/  @!P1 IMAD.MOV R31, RZ, RZ, -R31 ;  /* 0x000000ffff1f9224 */ /* 0x000fe200078e0a1f */
[----:B------:R-:W-:Y:S01]  /*3570*/  ISETP.GE.AND P1, PT, R114, RZ, PT ;  /* 0x000000ff7200720c */ /* 0x000fe20003f26270 */
        /* <DEDUP_REMOVED lines=8> */
[----:B--2---:R-:W-:Y:S01]  /*3600*/  IMAD R10, R10, UR4, RZ ;  /* 0x000000040a0a7c24 */ /* 0x004fe2000f8e02ff */
[----:B-----5:R-:W-:Y:S01]  /*3610*/  LOP3.LUT R5, RZ, R107, RZ, 0x33, !PT ;  /* 0x0000006bff057212 */ /* 0x020fe200078e33ff */
[----:B------:R-:W-:Y:S01]  /*3620*/  IMAD R171, R6, 0x58, RZ ;  /* 0x0000005806ab7824 */ /* 0x000fe200078e02ff */
[----:B-1----:R-:W-:Y:S01]  /*3630*/  R2UR UR10, R3 ;  /* 0x00000000030a72ca */ /* 0x002fe200000e0000 */
[----:B------:R-:W-:Y:S01]  /*3640*/  @!P1 IMAD.MOV R41, RZ, RZ, -R41 ;  /* 0x000000ffff299224 */ /* 0x000fe200078e0a29 */
[----:B------:R-:W-:Y:S01]  /*3650*/  ISETP.GE.AND P1, PT, R102, RZ, PT ;  /* 0x000000ff6600720c */ /* 0x000fe20003f26270 */
[----:B------:R-:W-:Y:S01]  /*3660*/  @!P2 IMAD.MOV R43, RZ, RZ, -R43 ;  /* 0x000000ffff2ba224 */ /* 0x000fe200078e0a2b */
[----:B------:R-:W-:Y:S01]  /*3670*/  ISETP.GE.AND P2, PT, R100, RZ, PT ;  /* 0x000000ff6400720c */ /* 0x000fe20003f46270 */
[----:B------:R-:W1:Y:S01]  /*3680*/  LDC R3, c[0x0][0x3a0] ;  /* 0x0000e800ff037b82 */ /* 0x000e620000000800 */
[----:B------:R-:W-:Y:S01]  /*3690*/  @!P5 IADD3 R47, PT, PT, -R47, RZ, RZ ;  /* 0x000000ff2f2fd210 */ /* 0x000fe20007ffe1ff */
[----:B------:R-:W-:Y:S01]  /*36a0*/  @!P4 IMAD.MOV R49, RZ, RZ, -R49 ;  /* 0x000000ffff31c224 */ /* 0x000fe200078e0a31 */
[----:B------:R-:W-:Y:S01]  /*36b0*/  ISETP.GE.AND P5, PT, R96, RZ, PT ;  /* 0x000000ff6000720c */ /* 0x000fe20003fa6270 */
[----:B------:R-:W-:Y:S01]  /*36c0*/  @!P3 IMAD.MOV R45, RZ, RZ, -R45 ;  /* 0x000000ffff2db224 */ /* 0x000fe200078e0a2d */
[----:B------:R-:W-:Y:S01]  /*36d0*/  ISETP.GE.AND P3, PT, R98, RZ, PT ;  /* 0x000000ff6200720c */ /* 0x000fe20003f66270 */
[----:B------:R-:W-:Y:S01]  /*36e0*/  IMAD R179, R6, 0x5c, RZ ;  /* 0x0000005c06b37824 */ /* 0x000fe200078e02ff */
[----:B------:R-:W-:Y:S01]  /*36f0*/  ISETP.GE.AND P4, PT, R94, RZ, PT ;  /* 0x000000ff5e00720c */ /* 0x000fe20003f86270 */
[----:B------:R-:W-:Y:S01]  /*3700*/  IMAD R187, R6, 0x60, RZ ;  /* 0x0000006006bb7824 */ /* 0x000fe200078e02ff */
[C---:B------:R-:W-:Y:S01]  /*3710*/  SEL R12, R5.reuse, R9, !P0 ;  /* 0x00000009050c7207 */ /* 0x040fe20004000000 */
[----:B------:R-:W-:Y:S01]  /*3720*/  @!P1 IMAD.MOV R51, RZ, RZ, -R51 ;  /* 0x000000ffff339224 */ /* 0x000fe200078e0a33 */
[----:B------:R-:W-:Y:S01]  /*3730*/  ISETP.GE.AND P1, PT, R92, RZ, PT ;  /* 0x000000ff5c00720c */ /* 0x000fe20003f26270 */
[----:B------:R-:W-:Y:S01]  /*3740*/  @!P2 IMAD.MOV R53, RZ, RZ, -R53 ;  /* 0x000000ffff35a224 */ /* 0x000fe200078e0a35 */
[----:B------:R-:W-:Y:S01]  /*3750*/  ISETP.GE.AND P2, PT, R90, RZ, PT ;  /* 0x000000ff5a00720c */ /* 0x000fe20003f46270 */
[----:B------:R-:W-:Y:S01]  /*3760*/  IMAD R195, R6, 0x64, RZ ;  /* 0x0000006406c37824 */ /* 0x000fe200078e02ff */
[C---:B------:R-:W-:Y:S01]  /*3770*/  SEL R14, R5.reuse, R39, !P0 ;  /* 0x00000027050e7207 */ /* 0x040fe20004000000 */
[----:B------:R-:W-:Y:S01]  /*3780*/  @!P5 IMAD.MOV R57, RZ, RZ, -R57 ;  /* 0x000000ffff39d224 */ /* 0x000fe200078e0a39 */
[----:B------:R-:W-:Y:S01]  /*3790*/  ISETP.GE.AND P5, PT, R86, RZ, PT ;  /* 0x000000ff5600720c */ /* 0x000fe20003fa6270 */
        /* <DEDUP_REMOVED lines=18> */
[C---:B------:R-:W-:Y:S01]  /*38c0*/  IMAD R219, R6.reuse, 0x70, RZ ;  /* 0x0000007006db7824 */ /* 0x040fe200078e02ff */
[----:B------:R-:W-:Y:S01]  /*38d0*/  SEL R27, R5, R27, !P0 ;  /* 0x0000001b051b7207 */ /* 0x000fe20004000000 */
[----:B------:R-:W-:Y:S01]  /*38e0*/  IMAD R227, R6, 0x74, RZ ;  /* 0x0000007406e37824 */ /* 0x000fe200078e02ff */
[----:B------:R-:W-:Y:S01]  /*38f0*/  @!P1 IADD3 R71, PT, PT, -R71, RZ, RZ ;  /* 0x000000ff47479210 */ /* 0x000fe20007ffe1ff */
[----:B------:R-:W-:Y:S01]  /*3900*/  @!P2 IMAD.MOV R73, RZ, RZ, -R73 ;  /* 0x000000ffff49a224 */ /* 0x000fe200078e0a49 */
[----:B------:R-:W-:Y:S01]  /*3910*/  ISETP.GE.AND P1, PT, R72, RZ, PT ;  /* 0x000000ff4800720c */ /* 0x000fe20003f26270 */
[----:B------:R-:W-:Y:S01]  /*3920*/  IMAD R235, R6, 0x78, RZ ;  /* 0x0000007806eb7824 */ /* 0x000fe200078e02ff */
[----:B------:R-:W-:Y:S01]  /*3930*/  ISETP.GE.AND P2, PT, R70, RZ, PT ;  /* 0x000000ff4600720c */ /* 0x000fe20003f46270 */
[----:B------:R-:W-:Y:S01]  /*3940*/  @!P5 IMAD.MOV R77, RZ, RZ, -R77 ;  /* 0x000000ffff4dd224 */ /* 0x000fe200078e0a4d */
[----:B------:R-:W-:Y:S01]  /*3950*/  ISETP.GE.AND P5, PT, R66, RZ, PT ;  /* 0x000000ff4200720c */ /* 0x000fe20003fa6270 */
[----:B------:R-:W-:Y:S01]  /*3960*/  @!P3 IMAD.MOV R75, RZ, RZ, -R75 ;  /* 0x000000ffff4bb224 */ /* 0x000fe200078e0a4b */
[----:B------:R-:W-:Y:S01]  /*3970*/  ISETP.GE.AND P3, PT, R68, RZ, PT ;  /* 0x000000ff4400720c */ /* 0x000fe20003f66270 */
[----:B------:R-:W-:Y:S01]  /*3980*/  @!P4 IMAD.MOV R79, RZ, RZ, -R79 ;  /* 0x000000ffff4fc224 */ /* 0x000fe200078e0a4f */
[----:B------:R-:W-:Y:S01]  /*3990*/  ISETP.GE.AND P4, PT, R64, RZ, PT ;  /* 0x000000ff4000720c */ /* 0x000fe20003f86270 */
[C---:B------:R-:W-:Y:S01]  /*39a0*/  IMAD R252, R6.reuse, 0x7c, RZ ;  /* 0x0000007c06fc7824 */ /* 0x040fe200078e02ff */
[C---:B------:R-:W-:Y:S01]  /*39b0*/  SEL R68, R5.reuse, R69, !P0 ;  /* 0x0000004505447207 */ /* 0x040fe20004000000 */
        /* <DEDUP_REMOVED lines=12> */
[----:B------:R-:W-:Y:S01]  /*3a80*/  IMAD R68, R68, UR6, RZ ;  /* 0x0000000644447c24 */ /* 0x000fe2000f8e02ff */
[----:B------:R-:W-:Y:S01]  /*3a90*/  SEL R70, R5, R73, !P0 ;  /* 0x0000004905467207 */ /* 0x000fe20004000000 */
[----:B------:R-:W-:Y:S01]  /*3aa0*/  IMAD R69, R69, UR6, RZ ;  /* 0x0000000645457c24 */ /* 0x000fe2000f8e02ff */
[----:B------:R-:W-:Y:S01]  /*3ab0*/  SEL R71, R5, R75, !P0 ;  /* 0x0000004b05477207 */ /* 0x000fe20004000000 */
[----:B------:R-:W-:Y:S01]  /*3ac0*/  @!P1 IMAD.MOV R91, RZ, RZ, -R91 ;  /* 0x000000ffff5b9224 */ /* 0x000fe200078e0a5b */
[----:B------:R-:W-:Y:S01]  /*3ad0*/  ISETP.GE.AND P1, PT, R52, RZ, PT ;  /* 0x000000ff3400720c */ /* 0x000fe20003f26270 */
[----:B------:R-:W-:Y:S01]  /*3ae0*/  @!P2 IMAD.MOV R93, RZ, RZ, -R93 ;  /* 0x000000ffff5da224 */ /* 0x000fe200078e0a5d */
[----:B------:R-:W-:Y:S01]  /*3af0*/  ISETP.GE.AND P2, PT, R50, RZ, PT ;  /* 0x000000ff3200720c */ /* 0x000fe20003f46270 */
[----:B------:R-:W-:Y:S01]  /*3b00*/  @!P5 IMAD.MOV R97, RZ, RZ, -R97 ;  /* 0x000000ffff61d224 */ /* 0x000fe200078e0a61 */
[----:B------:R-:W-:Y:S01]  /*3b10*/  ISETP.GE.AND P5, PT, R46, RZ, PT ;  /* 0x000000ff2e00720c */ /* 0x000fe20003fa6270 */
[----:B------:R-:W-:Y:S01]  /*3b20*/  IMAD R70, R70, UR6, RZ ;  /* 0x0000000646467c24 */ /* 0x000fe2000f8e02ff */
[----:B------:R-:W-:Y:S01]  /*3b30*/  @!P3 IADD3 R95, PT, PT, -R95, RZ, RZ ;  /* 0x000000ff5f5fb210 */ /* 0x000fe20007ffe1ff */
[----:B------:R-:W-:Y:S01]  /*3b40*/  @!P4 IMAD.MOV R99, RZ, RZ, -R99 ;  /* 0x000000ffff63c224 */ /* 0x000fe200078e0a63 */
[----:B------:R-:W-:Y:S01]  /*3b50*/  ISETP.GE.AND P3, PT, R48, RZ, PT ;  /* 0x000000ff3000720c */ /* 0x000fe20003f66270 */
[----:B------:R-:W-:Y:S01]  /*3b60*/  IMAD R71, R71, UR6, RZ ;  /* 0x0000000647477c24 */ /* 0x000fe2000f8e02ff */
[----:B------:R-:W-:Y:S01]  /*3b70*/  ISETP.GE.AND P4, PT, R44, RZ, PT ;  /* 0x000000ff2c00720c */ /* 0x000fe20003f86270 */
[----:B-1----:R-:W-:Y:S01]  /*3b80*/  VIADD R58, R3, 0xffffffff ;  /* 0xffffffff033a7836 */ /* 0x002fe20000000000 */
[C---:B------:R-:W-:Y:S01]  /*3b90*/  SEL R50, R5.reuse, R37, !P0 ;  /* 0x0000002505327207 */ /* 0x040fe20004000000 */
[----:B------:R-:W-:Y:S01]  /*3ba0*/  @!P1 IMAD.MOV R101, RZ, RZ, -R101 ;  /* 0x000000ffff659224 */ /* 0x000fe200078e0a65 */
[----:B------:R-:W-:Y:S01]  /*3bb0*/  ISETP.GE.AND P1, PT, R42, RZ, PT ;  /* 0x000000ff2a00720c */ /* 0x000fe20003f26270 */
[----:B------:R-:W-:Y:S01]  /*3bc0*/  @!P2 IMAD.MOV R103, RZ, RZ, -R103 ;  /* 0x000000ffff67a224 */ /* 0x000fe200078e0a67 */
[----:B------:R-:W-:Y:S01]  /*3bd0*/  ISETP.GE.AND P2, PT, R40, RZ, PT ;  /* 0x000000ff2800720c */ /* 0x000fe20003f46270 */
[----:B------:R-:W-:Y:S01]  /*3be0*/  @!P5 IMAD.MOV R109, RZ, RZ, -R109 ;  /* 0x000000ffff6dd224 */ /* 0x000fe200078e0a6d */
[----:B------:R-:W-:Y:S01]  /*3bf0*/  ISETP.GE.AND P5, PT, R36, RZ, PT ;  /* 0x000000ff2400720c */ /* 0x000fe20003fa6270 */
[----:B------:R-:W-:Y:S01]  /*3c00*/  IMAD R37, R12, UR6, RZ ;  /* 0x000000060c257c24 */ /* 0x000fe2000f8e02ff */
[C---:B------:R-:W-:Y:S01]  /*3c10*/  SEL R36, R5.reuse, R4, !P0 ;  /* 0x0000000405247207 */ /* 0x040fe20004000000 */
        /* <DEDUP_REMOVED lines=14> */
[----:B------:R-:W-:Y:S01]  /*3d00*/  @!P3 IMAD.MOV R119, RZ, RZ, -R119 ;  /* 0x000000ffff77b224 */ /* 0x000fe200078e0a77 */
[----:B------:R-:W-:Y:S01]  /*3d10*/  ISETP.GE.AND P3, PT, R28, RZ, PT ;  /* 0x000000ff1c00720c */ /* 0x000fe20003f66270 */
[----:B------:R-:W-:Y:S01]  /*3d20*/  IMAD R50, R50, UR6, RZ ;  /* 0x0000000632327c24 */ /* 0x000fe2000f8e02ff */
[----:B------:R-:W-:Y:S01]  /*3d30*/  @!P4 IADD3 R111, PT, PT, -R111, RZ, RZ ;  /* 0x000000ff6f6fc210 */ /* 0x000fe20007ffe1ff */
[----:B------:R-:W-:Y:S01]  /*3d40*/  IMAD R39, R13, UR6, RZ ;  /* 0x000000060d277c24 */ /* 0x000fe2000f8e02ff */
[----:B------:R-:W-:Y:S01]  /*3d50*/  ISETP.GE.AND P4, PT, R24, RZ, PT ;  /* 0x000000ff1800720c */ /* 0x000fe20003f86270 */
[----:B------:R-:W-:Y:S01]  /*3d60*/  @!P1 IMAD.MOV R123, RZ, RZ, -R123 ;  /* 0x000000ffff7b9224 */ /* 0x000fe200078e0a7b */
[----:B------:R-:W-:Y:S01]  /*3d70*/  ISETP.GE.AND P1, PT, R22, RZ, PT ;  /* 0x000000ff1600720c */ /* 0x000fe20003f26270 */
[----:B------:R-:W-:Y:S01]  /*3d80*/  @!P2 IMAD.MOV R125, RZ, RZ, -R125 ;  /* 0x000000ffff7da224 */ /* 0x000fe200078e0a7d */
[----:B------:R-:W-:Y:S01]  /*3d90*/  ISETP.GE.AND P2, PT, R20, RZ, PT ;  /* 0x000000ff1400720c */ /* 0x000fe20003f46270 */
[----:B------:R-:W-:Y:S01]  /*3da0*/  @!P5 IMAD.MOV R129, RZ, RZ, -R129 ;  /* 0x000000ffff81d224 */ /* 0x000fe200078e0a81 */
[C---:B------:R-:W-:Y:S01]  /*3db0*/  SEL R40, R5.reuse, R17, !P0 ;  /* 0x0000001105287207 */ /* 0x040fe20004000000 */
[----:B------:R-:W-:Y:S01]  /*3dc0*/  IMAD R90, R6, 0xd4, RZ ;  /* 0x000000d4065a7824 */ /* 0x000fe200078e02ff */
[----:B------:R-:W-:Y:S01]  /*3dd0*/  SEL R42, R5, R21, !P0 ;  /* 0x00000015052a7207 */ /* 0x000fe20004000000 */
[----:B------:R-:W-:Y:S01]  /*3de0*/  @!P3 IMAD.MOV R127, RZ, RZ, -R127 ;  /* 0x000000ffff7fb224 */ /* 0x000fe200078e0a7f */
[----:B----4-:R-:W-:Y:S01]  /*3df0*/  LEA R8, P3, R11, UR14, 0x2 ;  /* 0x0000000e0b087c11 */ /* 0x010fe2000f8610ff */
[----:B------:R-:W-:Y:S01]  /*3e00*/  IMAD R40, R40, UR6, RZ ;  /* 0x0000000628287c24 */ /* 0x000fe2000f8e02ff */
[C---:B------:R-:W-:Y:S01]  /*3e10*/  SEL R44, R5.reuse, R25, !P0 ;  /* 0x00000019052c7207 */ /* 0x040fe20004000000 */
[----:B------:R-:W-:Y:S01]  /*3e20*/  @!P4 IMAD.MOV R131, RZ, RZ, -R131 ;  /* 0x000000ffff83c224 */ /* 0x000fe200078e0a83 */
[C---:B------:R-:W-:Y:S01]  /*3e30*/  SEL R46, R5.reuse, R29, !P0 ;  /* 0x0000001d052e7207 */ /* 0x040fe20004000000 */
[----:B------:R-:W-:Y:S01]  /*3e40*/  @!P1 IMAD.MOV R133, RZ, RZ, -R133 ;  /* 0x000000ffff859224 */ /* 0x000fe200078e0a85 */
[----:B------:R-:W-:Y:S01]  /*3e50*/  LEA R4, P1, R10, UR12, 0x2 ;  /* 0x0000000c0a047c11 */ /* 0x000fe2000f8210ff */
[----:B------:R-:W-:Y:S01]  /*3e60*/  @!P2 IMAD.MOV R137, RZ, RZ, -R137 ;  /* 0x000000ffff89a224 */ /* 0x000fe200078e0a89 */
[C---:B------:R-:W-:Y:S01]  /*3e70*/  SEL R48, R5.reuse, R33, !P0 ;  /* 0x0000002105307207 */ /* 0x040fe20004000000 */
[----:B------:R-:W-:Y:S01]  /*3e80*/  IMAD R42, R42, UR6, RZ ;  /* 0x000000062a2a7c24 */ /* 0x000fe2000f8e02ff */
[C---:B------:R-:W-:Y:S01]  /*3e90*/  SEL R31, R5.reuse, R31, !P0 ;  /* 0x0000001f051f7207 */ /* 0x040fe20004000000 */
[----:B------:R-:W-:Y:S01]  /*3ea0*/  IMAD R44, R44, UR6, RZ ;  /* 0x000000062c2c7c24 */ /* 0x000fe2000f8e02ff */
[C---:B------:R-:W-:Y:S01]  /*3eb0*/  SEL R35, R5.reuse, R35, !P0 ;  /* 0x0000002305237207 */ /* 0x040fe20004000000 */
[----:B------:R-:W-:Y:S01]  /*3ec0*/  IMAD R46, R46, UR6, RZ ;  /* 0x000000062e2e7c24 */ /* 0x000fe2000f8e02ff */
[----:B------:R-:W-:Y:S01]  /*3ed0*/  SEL R52, R5, R41, !P0 ;  /* 0x0000002905347207 */ /* 0x000fe20004000000 */
[----:B------:R-:W-:Y:S01]  /*3ee0*/  IMAD R41, R19, UR6, RZ ;  /* 0x0000000613297c24 */ /* 0x000fe2000f8e02ff */
[----:B------:R-:W-:Y:S01]  /*3ef0*/  SEL R16, R5, R43, !P0 ;  /* 0x0000002b05107207 */ /* 0x000fe20004000000 */
[----:B------:R-:W-:Y:S01]  /*3f00*/  IMAD R43, R23, UR6, RZ ;  /* 0x00000006172b7c24 */ /* 0x000fe2000f8e02ff */
[----:B------:R-:W-:Y:S01]  /*3f10*/  SEL R54, R5, R45, !P0 ;  /* 0x0000002d05367207 */ /* 0x000fe20004000000 */
[----:B------:R-:W-:Y:S01]  /*3f20*/  IMAD R45, R27, UR6, RZ ;  /* 0x000000061b2d7c24 */ /* 0x000fe2000f8e02ff */
[----:B------:R-:W-:Y:S01]  /*3f30*/  SEL R17, R5, R47, !P0 ;  /* 0x0000002f05117207 */ /* 0x000fe20004000000 */
[----:B------:R-:W-:Y:S01]  /*3f40*/  IMAD R47, R31, UR6, RZ ;  /* 0x000000061f2f7c24 */ /* 0x000fe2000f8e02ff */
[C---:B------:R-:W-:Y:S01]  /*3f50*/  SEL R56, R5.reuse, R49, !P0 ;  /* 0x0000003105387207 */ /* 0x040fe20004000000 */
[----:B------:R-:W-:Y:S01]  /*3f60*/  IMAD R48, R48, UR6, RZ ;  /* 0x0000000630307c24 */ /* 0x000fe2000f8e02ff */
[----:B------:R-:W-:Y:S01]  /*3f70*/  SEL R18, R5, R51, !P0 ;  /* 0x0000003305127207 */ /* 0x000fe20004000000 */
[----:B------:R-:W-:Y:S01]  /*3f80*/  IMAD R49, R35, UR6, RZ ;  /* 0x0000000623317c24 */ /* 0x000fe2000f8e02ff */
[C---:B------:R-:W-:Y:S01]  /*3f90*/  SEL R60, R5.reuse, R53, !P0 ;  /* 0x00000035053c7207 */ /* 0x040fe20004000000 */
[----:B------:R-:W-:Y:S01]  /*3fa0*/  IMAD R51, R14, UR6, RZ ;  /* 0x000000060e337c24 */ /* 0x000fe2000f8e02ff */
        /* <DEDUP_REMOVED lines=74> */
[----:B------:R-:W-:Y:S01]  /*4450*/  LEA.HI.X.SX32 R5, R10, UR13, 0x2, P1 ;  /* 0x0000000d0a057c11 */ /* 0x000fe200088f16ff */
[----:B------:R-:W-:Y:S01]  /*4460*/  IMAD R16, R125, UR6, RZ ;  /* 0x000000067d107c24 */ /* 0x000fe2000f8e02ff */
[----:B------:R-:W-:Y:S01]  /*4470*/  LEA.HI.X.SX32 R9, R11, UR15, 0x2, P3 ;  /* 0x0000000f0b097c11 */ /* 0x000fe200098f16ff */
[----:B------:R-:W-:Y:S01]  /*4480*/  IMAD R10, R127, UR6, RZ ;  /* 0x000000067f0a7c24 */ /* 0x000fe2000f8e02ff */
[-C--:B------:R-:W-:Y:S01]  /*4490*/  LEA R106, P0, R36, R8.reuse, 0x2 ;  /* 0x00000008246a7211 */ /* 0x080fe200078010ff */
[----:B------:R-:W-:Y:S01]  /*44a0*/  IMAD R11, R129, UR6, RZ ;  /* 0x00000006810b7c24 */ /* 0x000fe2000f8e02ff */
[-C--:B------:R-:W-:Y:S01]  /*44b0*/  LEA R78, P1, R37, R8.reuse, 0x2 ;  /* 0x00000008254e7211 */ /* 0x080fe200078210ff */
[----:B------:R-:W-:Y:S01]  /*44c0*/  IMAD R12, R131, UR6, RZ ;  /* 0x00000006830c7c24 */ /* 0x000fe2000f8e02ff */
[-C--:B------:R-:W-:Y:S01]  /*44d0*/  LEA R76, P2, R38, R8.reuse, 0x2 ;  /* 0x00000008264c7211 */ /* 0x080fe200078410ff */
[----:B------:R-:W-:Y:S01]  /*44e0*/  IMAD R13, R133, UR6, RZ ;  /* 0x00000006850d7c24 */ /* 0x000fe2000f8e02ff */
[-C--:B------:R-:W-:Y:S01]  /*44f0*/  LEA.HI.X.SX32 R107, R36, R9.reuse, 0x2, P0 ;  /* 0x00000009246b7211 */ /* 0x080fe200000f16ff */
[----:B------:R-:W-:Y:S01]  /*4500*/  IMAD R14, R135, UR6, RZ ;  /* 0x00000006870e7c24 */ /* 0x000fe2000f8e02ff */
[-C--:B------:R-:W-:Y:S01]  /*4510*/  LEA R82, P3, R39, R8.reuse, 0x2 ;  /* 0x0000000827527211 */ /* 0x080fe200078610ff */
[----:B------:R-:W-:Y:S01]  /*4520*/  IMAD R15, R15, UR6, RZ ;  /* 0x000000060f0f7c24 */ /* 0x000fe2000f8e02ff */
[-C--:B------:R-:W-:Y:S01]  /*4530*/  LEA.HI.X.SX32 R79, R37, R9.reuse, 0x2, P1 ;  /* 0x00000009254f7211 */ /* 0x080fe200008f16ff */
[----:B------:R-:W-:Y:S01]  /*4540*/  STL.64 [R1+0x110], R106 ;  /* 0x0001106a01007387 */ /* 0x000fe20000100a00 */
[-C--:B------:R-:W-:Y:S01]  /*4550*/  LEA R80, P5, R40, R8.reuse, 0x2 ;  /* 0x0000000828507211 */ /* 0x080fe200078a10ff */
[----:B------:R-:W-:Y:S01]  /*4560*/  VIADD R57, R3, 0xfffffffe ;  /* 0xfffffffe03397836 */ /* 0x000fe20000000000 */
[-C--:B------:R-:W-:Y:S01]  /*4570*/  LEA.HI.X.SX32 R77, R38, R9.reuse, 0x2, P2 ;  /* 0x00000009264d7211 */ /* 0x080fe200010f16ff */
[----:B------:R1:W-:Y:S01]  /*4580*/  STL.64 [R1+0x108], R78 ;  /* 0x0001084e01007387 */ /* 0x0003e20000100a00 */
[-C--:B------:R-:W-:Y:S01]  /*4590*/  LEA.HI.X.SX32 R83, R39, R9.reuse, 0x2, P3 ;  /* 0x0000000927537211 */ /* 0x080fe200018f16ff */
[----:B------:R-:W-:Y:S01]  /*45a0*/  IMAD R89, R6, 0x34, RZ ;  /* 0x0000003406597824 */ /* 0x000fe200078e02ff */
[CC--:B------:R-:W-:Y:S01]  /*45b0*/  LEA R86, P4, R41.reuse, R8.reuse, 0x2 ;  /* 0x0000000829567211 */ /* 0x0c0fe200078810ff */
[----:B------:R2:W-:Y:S01]  /*45c0*/  STL.64 [R1+0x100], R76 ;  /* 0x0001004c01007387 */ /* 0x0005e20000100a00 */
[-C--:B------:R-:W-:Y:S01]  /*45d0*/  LEA.HI.X.SX32 R81, R40, R9.reuse, 0x2, P5 ;  /* 0x0000000928517211 */ /* 0x080fe200028f16ff */
[----:B------:R-:W-:Y:S01]  /*45e0*/  IMAD R97, R6, 0x38, RZ ;  /* 0x0000003806617824 */ /* 0x000fe200078e02ff */
[-C--:B------:R-:W-:Y:S01]  /*45f0*/  LEA R84, P0, R42, R8.reuse, 0x2 ;  /* 0x000000082a547211 */ /* 0x080fe200078010ff */
[----:B------:R3:W-:Y:S01]  /*4600*/  STL.64 [R1+0xf8], R82 ;  /* 0x0000f85201007387 */ /* 0x0007e20000100a00 */
[-C--:B------:R-:W-:Y:S01]  /*4610*/  LEA.HI.X.SX32 R87, R41, R9.reuse, 0x2, P4 ;  /* 0x0000000929577211 */ /* 0x080fe200020f16ff */
[C---:B------:R-:W-:Y:S01]  /*4620*/  IMAD R105, R6.reuse, 0x3c, RZ ;  /* 0x0000003c06697824 */ /* 0x040fe200078e02ff */
[-C--:B------:R-:W-:Y:S01]  /*4630*/  LEA R38, P4, R47, R8.reuse, 0x2 ;  /* 0x000000082f267211 */ /* 0x080fe200078810ff */
[----:B------:R4:W-:Y:S01]  /*4640*/  STL.64 [R1+0xf0], R80 ;  /* 0x0000f05001007387 */ /* 0x0009e20000100a00 */
[CC--:B-1----:R-:W-:Y:S01]  /*4650*/  LEA R78, P1, R43.reuse, R8.reuse, 0x2 ;  /* 0x000000082b4e7211 */ /* 0x0c2fe200078210ff */
[----:B------:R-:W-:Y:S01]  /*4660*/  IMAD R121, R6, 0x44, RZ ;  /* 0x0000004406797824 */ /* 0x000fe200078e02ff */
[-C--:B------:R-:W-:Y:S01]  /*4670*/  LEA.HI.X.SX32 R85, R42, R9.reuse, 0x2, P0 ;  /* 0x000000092a557211 */ /* 0x080fe200000f16ff */
[----:B------:R1:W-:Y:S01]  /*4680*/  STL.64 [R1+0xe8], R86 ;  /* 0x0000e85601007387 */ /* 0x0003e20000100a00 */
[-C--:B--2---:R-:W-:Y:S01]  /*4690*/  LEA R76, P2, R44, R8.reuse, 0x2 ;  /* 0x000000082c4c7211 */ /* 0x084fe200078410ff */
[C---:B------:R-:W-:Y:S01]  /*46a0*/  IMAD R129, R6.reuse, 0x48, RZ ;  /* 0x0000004806817824 */ /* 0x040fe200078e02ff */
[-C--:B------:R-:W-:Y:S01]  /*46b0*/  LEA.HI.X.SX32 R79, R43, R9.reuse, 0x2, P1 ;  /* 0x000000092b4f7211 */ /* 0x080fe200008f16ff */
[C---:B------:R-:W-:Y:S01]  /*46c0*/  IMAD R135, R6.reuse, 0x4c, RZ ;  /* 0x0000004c06877824 */ /* 0x040fe200078e02ff */
[CC--:B---3--:R-:W-:Y:S01]  /*46d0*/  LEA R82, P3, R45.reuse, R8.reuse, 0x2 ;  /* 0x000000082d527211 */ /* 0x0c8fe200078610ff */
[----:B------:R-:W-:Y:S01]  /*46e0*/  IMAD R91, R6, 0x35, RZ ;  /* 0x00000035065b7824 */ /* 0x000fe200078e02ff */
[-C--:B------:R-:W-:Y:S01]  /*46f0*/  LEA R36, P0, R48, R8.reuse, 0x2 ;  /* 0x0000000830247211 */ /* 0x080fe200078010ff */
[----:B------:R2:W-:Y:S01]  /*4700*/  STL.64 [R1+0xd8], R78 ;  /* 0x0000d84e01007387 */ /* 0x0005e20000100a00 */
[-C--:B----4-:R-:W-:Y:S01]  /*4710*/  LEA R80, P5, R46, R8.reuse, 0x2 ;  /* 0x000000082e507211 */ /* 0x090fe200078a10ff */
[----:B------:R-:W-:Y:S01]  /*4720*/  IMAD R93, R6, 0x36, RZ ;  /* 0x00000036065d7824 */ /* 0x000fe200078e02ff */
[-C--:B------:R-:W-:Y:S01]  /*4730*/  LEA.HI.X.SX32 R77, R44, R9.reuse, 0x2, P2 ;  /* 0x000000092c4d7211 */ /* 0x080fe200010f16ff */
[----:B------:R3:W-:Y:S01]  /*4740*/  STL.64 [R1+0xe0], R84 ;  /* 0x0000e05401007387 */ /* 0x0007e20000100a00 */
[-C--:B------:R-:W-:Y:S01]  /*4750*/  LEA.HI.X.SX32 R83, R45, R9.reuse, 0x2, P3 ;  /* 0x000000092d537211 */ /* 0x080fe200018f16ff */
[----:B-1----:R-:W-:Y:S01]  /*4760*/  IMAD R87, R6, 0x33, RZ ;  /* 0x0000003306577824 */ /* 0x002fe200078e02ff */
[-C--:B------:R-:W-:Y:S01]  /*4770*/  LEA.HI.X.SX32 R39, R47, R9.reuse, 0x2, P4 ;  /* 0x000000092f277211 */ /* 0x080fe200020f16ff */
[----:B------:R1:W-:Y:S01]  /*4780*/  STL.64 [R1+0xd0], R76 ;  /* 0x0000d04c01007387 */ /* 0x0003e20000100a00 */
[-C--:B------:R-:W-:Y:S01]  /*4790*/  LEA.HI.X.SX32 R81, R46, R9.reuse, 0x2, P5 ;  /* 0x000000092e517211 */ /* 0x080fe200028f16ff */
[----:B------:R-:W-:Y:S01]  /*47a0*/  IMAD R86, R6, 0xcc, RZ ;  /* 0x000000cc06567824 */ /* 0x000fe200078e02ff */
[-C--:B------:R-:W-:Y:S01]  /*47b0*/  LEA.HI.X.SX32 R37, R48, R9.reuse, 0x2, P0 ;  /* 0x0000000930257211 */ /* 0x080fe200000f16ff */
[----:B------:R-:W-:Y:S01]  /*47c0*/  STL.64 [R1+0xc8], R82 ;  /* 0x0000c85201007387 */ /* 0x000fe20000100a00 */
[-C--:B--2---:R-:W-:Y:S01]  /*47d0*/  LEA R78, P1, R49, R8.reuse, 0x2 ;  /* 0x00000008314e7211 */ /* 0x084fe200078210ff */
[----:B------:R-:W-:Y:S01]  /*47e0*/  IMAD R92, R6, 0xd8, RZ ;  /* 0x000000d8065c7824 */ /* 0x000fe200078e02ff */
[-C--:B------:R-:W-:Y:S01]  /*47f0*/  LEA R42, P3, R51, R8.reuse, 0x2 ;  /* 0x00000008332a7211 */ /* 0x080fe200078610ff */
[----:B------:R2:W-:Y:S01]  /*4800*/  STL.64 [R1+0xb8], R38 ;  /* 0x0000b82601007387 */ /* 0x0005e20000100a00 */
[-C--:B------:R-:W-:Y:S01]  /*4810*/  LEA R40, P5, R52, R8.reuse, 0x2 ;  /* 0x0000000834287211 */ /* 0x080fe200078a10ff */
[----:B---3--:R-:W-:Y:S01]  /*4820*/  IMAD R85, R6, 0x32, RZ ;  /* 0x0000003206557824 */ /* 0x008fe200078e02ff */
[-C--:B------:R-:W-:Y:S01]  /*4830*/  LEA.HI.X.SX32 R79, R49, R9.reuse, 0x2, P1 ;  /* 0x00000009314f7211 */ /* 0x080fe200008f16ff */
[----:B------:R3:W-:Y:S01]  /*4840*/  STL.64 [R1+0xc0], R80 ;  /* 0x0000c05001007387 */ /* 0x0007e20000100a00 */
[-C--:B-1----:R-:W-:Y:S01]  /*4850*/  LEA R76, P2, R50, R8.reuse, 0x2 ;  /* 0x00000008324c7211 */ /* 0x082fe200078410ff */
[----:B------:R-:W-:Y:S01]  /*4860*/  IMAD.SHL.U32 R49, R6, 0x20, RZ ;  /* 0x0000002006317824 */ /* 0x000fe200078e00ff */
[-C--:B------:R-:W-:Y:S01]  /*4870*/  LEA.HI.X.SX32 R43, R51, R9.reuse, 0x2, P3 ;  /* 0x00000009332b7211 */ /* 0x080fe200018f16ff */
[----:B------:R1:W-:Y:S01]  /*4880*/  STL.64 [R1+0xb0], R36 ;  /* 0x0000b02401007387 */ /* 0x0003e20000100a00 */
[-C--:B------:R-:W-:Y:S01]  /*4890*/  LEA.HI.X.SX32 R77, R50, R9.reuse, 0x2, P2 ;  /* 0x00000009324d7211 */ /* 0x080fe200010f16ff */
[----:B------:R-:W-:Y:S01]  /*48a0*/  IMAD R51, R6, 0x21, RZ ;  /* 0x0000002106337824 */ /* 0x000fe200078e02ff */
[-C--:B------:R-:W-:Y:S01]  /*48b0*/  LEA.HI.X.SX32 R41, R52, R9.reuse, 0x2, P5 ;  /* 0x0000000934297211 */ /* 0x080fe200028f16ff */
[----:B------:R-:W-:Y:S01]  /*48c0*/  STL.64 [R1+0xa8], R78 ;  /* 0x0000a84e01007387 */ /* 0x000fe20000100a00 */
[-C--:B--2---:R-:W-:Y:S01]  /*48d0*/  LEA R38, P4, R53, R8.reuse, 0x2 ;  /* 0x0000000835267211 */ /* 0x084fe200078810ff */
[C---:B------:R-:W-:Y:S01]  /*48e0*/  IMAD R50, R6.reuse, 0x84, RZ ;  /* 0x0000008406327824 */ /* 0x040fe200078e02ff */
[-C--:B------:R-:W-:Y:S01]  /*48f0*/  LEA R46, P1, R55, R8.reuse, 0x2 ;  /* 0x00000008372e7211 */ /* 0x080fe200078210ff */
[----:B------:R2:W-:Y:S01]  /*4900*/  STL.64 [R1+0x98], R42 ;  /* 0x0000982a01007387 */ /* 0x0005e20000100a00 */
[-C--:B------:R-:W-:Y:S01]  /*4910*/  LEA.HI.X.SX32 R39, R53, R9.reuse, 0x2, P4 ;  /* 0x0000000935277211 */ /* 0x080fe200020f16ff */
[----:B---3--:R-:W-:Y:S01]  /*4920*/  IMAD R81, R6, 0x30, RZ ;  /* 0x0000003006517824 */ /* 0x008fe200078e02ff */
[-C--:B------:R-:W-:Y:S01]  /*4930*/  LEA R44, P2, R56, R8.reuse, 0x2 ;  /* 0x00000008382c7211 */ /* 0x080fe200078410ff */
[----:B------:R-:W-:Y:S01]  /*4940*/  STL.64 [R1+0xa0], R76 ;  /* 0x0000a04c01007387 */ /* 0x000fe20000100a00 */
[-C--:B-1----:R-:W-:Y:S01]  /*4950*/  LEA R36, P0, R54, R8.reuse, 0x2 ;  /* 0x0000000836247211 */ /* 0x082fe200078010ff */
[----:B------:R-:W-:Y:S01]  /*4960*/  IMAD R53, R6, 0x22, RZ ;  /* 0x0000002206357824 */ /* 0x000fe200078e02ff */
[-C--:B------:R-:W-:Y:S01]  /*4970*/  LEA.HI.X.SX32 R47, R55, R9.reuse, 0x2, P1 ;  /* 0x00000009372f7211 */ /* 0x080fe200008f16ff */
[----:B------:R1:W-:Y:S01]  /*4980*/  STL.64 [R1+0x90], R40 ;  /* 0x0000902801007387 */ /* 0x0003e20000100a00 */
[-C--:B------:R-:W-:Y:S01]  /*4990*/  LEA.HI.X.SX32 R37, R54, R9.reuse, 0x2, P0 ;  /* 0x0000000936257211 */ /* 0x080fe200000f16ff */
[----:B------:R-:W-:Y:S01]  /*49a0*/  IMAD R52, R6, 0x88, RZ ;  /* 0x0000008806347824 */ /* 0x000fe200078e02ff */
[-C--:B------:R-:W-:Y:S01]  /*49b0*/  LEA.HI.X.SX32 R45, R56, R9.reuse, 0x2, P2 ;  /* 0x00000009382d7211 */ /* 0x080fe200010f16ff */
[----:B------:R3:W-:Y:S01]  /*49c0*/  STL.64 [R1+0x88], R38 ;  /* 0x0000882601007387 */ /* 0x0007e20000100a00 */
[CC--:B--2---:R-:W-:Y:S01]  /*49d0*/  LEA R42, P3, R59.reuse, R8.reuse, 0x2 ;  /* 0x000000083b2a7211 */ /* 0x0c4fe200078610ff */
[C---:B------:R-:W-:Y:S01]  /*49e0*/  IMAD R55, R6.reuse, 0x23, RZ ;  /* 0x0000002306377824 */ /* 0x040fe200078e02ff */
[----:B------:R-:W-:Y:S01]  /*49f0*/  UMOV UR6, 0x1 ;  /* 0x0000000100067882 */ /* 0x000fe20000000000 */
[----:B------:R2:W-:Y:S01]  /*4a00*/  STL.64 [R1+0x80], R36 ;  /* 0x0000802401007387 */ /* 0x0005e20000100a00 */
[----:B------:R-:W-:Y:S01]  /*4a10*/  LEA.HI.X.SX32 R43, R59, R9, 0x2, P3 ;  /* 0x000000093b2b7211 */ /* 0x000fe200018f16ff */
[----:B------:R-:W-:Y:S01]  /*4a20*/  IMAD R54, R6, 0x8c, RZ ;  /* 0x0000008c06367824 */ /* 0x000fe200078e02ff */
[-C--:B-1----:R-:W-:Y:S01]  /*4a30*/  LEA R40, P5, R60, R8.reuse, 0x2 ;  /* 0x000000083c287211 */ /* 0x082fe200078a10ff */
[----:B------:R1:W-:Y:S01]  /*4a40*/  STL.64 [R1+0x78], R46 ;  /* 0x0000782e01007387 */ /* 0x0003e20000100a00 */
[----:B------:R-:W-:Y:S01]  /*4a50*/  IMAD R56, R6, 0x90, RZ ;  /* 0x0000009006387824 */ /* 0x000fe200078e02ff */
[----:B---3--:R-:W-:-:S02]  /*4a60*/  LEA R38, P4, R61, R8, 0x2 ;  /* 0x000000083d267211 */ /* 0x008fc400078810ff */
[----:B------:R3:W-:Y:S01]  /*4a70*/  STL.64 [R1+0x70], R44 ;  /* 0x0000702c01007387 */ /* 0x0007e20000100a00 */
[-C--:B------:R-:W-:Y:S01]  /*4a80*/  LEA.HI.X.SX32 R41, R60, R9.reuse, 0x2, P5 ;  /* 0x000000093c297211 */ /* 0x080fe200028f16ff */
[----:B------:R-:W-:Y:S01]  /*4a90*/  IMAD R59, R6, 0x25, RZ ;  /* 0x00000025063b7824 */ /* 0x000fe200078e02ff */
[-C--:B--2---:R-:W-:Y:S01]  /*4aa0*/  LEA R36, P0, R62, R8.reuse, 0x2 ;  /* 0x000000083e247211 */ /* 0x084fe200078010ff */
[----:B------:R2:W-:Y:S01]  /*4ab0*/  STL.64 [R1+0x68], R42 ;  /* 0x0000682a01007387 */ /* 0x0005e20000100a00 */
[-C--:B------:R-:W-:Y:S01]  /*4ac0*/  LEA.HI.X.SX32 R39, R61, R9.reuse, 0x2, P4 ;  /* 0x000000093d277211 */ /* 0x080fe200020f16ff */
[----:B------:R-:W-:Y:S01]  /*4ad0*/  IMAD R61, R6, 0x26, RZ ;  /* 0x00000026063d7824 */ /* 0x000fe200078e02ff */
[-C--:B------:R-:W-:Y:S01]  /*4ae0*/  LEA.HI.X.SX32 R37, R62, R9.reuse, 0x2, P0 ;  /* 0x000000093e257211 */ /* 0x080fe200000f16ff */
[----:B------:R4:W-:Y:S01]  /*4af0*/  STL.64 [R1+0x60], R40 ;  /* 0x0000602801007387 */ /* 0x0009e20000100a00 */
[CC--:B-1----:R-:W-:Y:S01]  /*4b00*/  LEA R46, P1, R63.reuse, R8.reuse, 0x2 ;  /* 0x000000083f2e7211 */ /* 0x0c2fe200078210ff */
[----:B------:R-:W-:Y:S01]  /*4b10*/  IMAD R60, R6, 0x98, RZ ;  /* 0x00000098063c7824 */ /* 0x000fe200078e02ff */
[-C--:B---3--:R-:W-:Y:S01]  /*4b20*/  LEA R44, P2, R64, R8.reuse, 0x2 ;  /* 0x00000008402c7211 */ /* 0x088fe200078410ff */
[----:B------:R1:W-:Y:S01]  /*4b30*/  STL.64 [R1+0x58], R38 ;  /* 0x0000582601007387 */ /* 0x0003e20000100a00 */
[-C--:B------:R-:W-:Y:S01]  /*4b40*/  LEA.HI.X.SX32 R47, R63, R9.reuse, 0x2, P1 ;  /* 0x000000093f2f7211 */ /* 0x080fe200008f16ff */
[----:B------:R-:W-:Y:S01]  /*4b50*/  IMAD R63, R6, 0x27, RZ ;  /* 0x00000027063f7824 */ /* 0x000fe200078e02ff */
[CC--:B--2---:R-:W-:Y:S01]  /*4b60*/  LEA R42, P3, R65.reuse, R8.reuse, 0x2 ;  /* 0x00000008412a7211 */ /* 0x0c4fe200078610ff */
[----:B------:R2:W-:Y:S01]  /*4b70*/  STL.64 [R1+0x50], R36 ;  /* 0x0000502401007387 */ /* 0x0005e20000100a00 */
[-C--:B------:R-:W-:Y:S01]  /*4b80*/  LEA.HI.X.SX32 R45, R64, R9.reuse, 0x2, P2 ;  /* 0x00000009402d7211 */ /* 0x080fe200010f16ff */
[----:B------:R-:W-:Y:S01]  /*4b90*/  IMAD R62, R6, 0x9c, RZ ;  /* 0x0000009c063e7824 */ /* 0x000fe200078e02ff */
[-C--:B----4-:R-:W-:Y:S01]  /*4ba0*/  LEA R40, P5, R66, R8.reuse, 0x2 ;  /* 0x0000000842287211 */ /* 0x090fe200078a10ff */
[----:B------:R3:W-:Y:S01]  /*4bb0*/  STL.64 [R1+0x48], R46 ;  /* 0x0000482e01007387 */ /* 0x0007e20000100a00 */
[-C--:B------:R-:W-:Y:S01]  /*4bc0*/  LEA.HI.X.SX32 R43, R65, R9.reuse, 0x2, P3 ;  /* 0x00000009412b7211 */ /* 0x080fe200018f16ff */
[----:B------:R-:W-:Y:S01]  /*4bd0*/  IMAD R65, R6, 0x28, RZ ;  /* 0x0000002806417824 */ /* 0x000fe200078e02ff */
[-C--:B------:R-:W-:Y:S01]  /*4be0*/  LEA.HI.X.SX32 R41, R66, R9.reuse, 0x2, P5 ;  /* 0x0000000942297211 */ /* 0x080fe200028f16ff */
[----:B------:R4:W-:Y:S01]  /*4bf0*/  STL.64 [R1+0x40], R44 ;  /* 0x0000402c01007387 */ /* 0x0009e20000100a00 */
[CC--:B-1----:R-:W-:Y:S01]  /*4c00*/  LEA R38, P4, R67.reuse, R8.reuse, 0x2 ;  /* 0x0000000843267211 */ /* 0x0c2fe200078810ff */
[----:B------:R-:W-:Y:S01]  /*4c10*/  IMAD R64, R6, 0xa0, RZ ;  /* 0x000000a006407824 */ /* 0x000fe200078e02ff */
[-C--:B--2---:R-:W-:Y:S01]  /*4c20*/  LEA R36, P0, R68, R8.reuse, 0x2 ;  /* 0x0000000844247211 */ /* 0x084fe200078010ff */
[----:B------:R1:W-:Y:S01]  /*4c30*/  STL.64 [R1+0x38], R42 ;  /* 0x0000382a01007387 */ /* 0x0003e20000100a00 */
[-C--:B------:R-:W-:Y:S01]  /*4c40*/  LEA.HI.X.SX32 R39, R67, R9.reuse, 0x2, P4 ;  /* 0x0000000943277211 */ /* 0x080fe200020f16ff */
[----:B------:R-:W-:Y:S01]  /*4c50*/  IMAD R67, R6, 0x29, RZ ;  /* 0x0000002906437824 */ /* 0x000fe200078e02ff */
[CC--:B---3--:R-:W-:Y:S01]  /*4c60*/  LEA R46, P1, R69.reuse, R8.reuse, 0x2 ;  /* 0x00000008452e7211 */ /* 0x0c8fe200078210ff */
        /* <DEDUP_REMOVED lines=25> */
[-C--:B-1----:R-:W-:Y:S01]  /*4e00*/  LEA R46, P1, R75, R8.reuse, 0x2 ;  /* 0x000000084b2e7211 */ /* 0x082fe200078210ff */
[C---:B------:R-:W-:Y:S01]  /*4e10*/  IMAD R72, R6.reuse, 0xb0, RZ ;  /* 0x000000b006487824 */ /* 0x040fe200078e02ff */
[-C--:B--2---:R-:W-:Y:S01]  /*4e20*/  LEA R44, P2, R35, R8.reuse, 0x2 ;  /* 0x00000008232c7211 */ /* 0x084fe200078410ff */
[----:B------:R1:W-:Y:S01]  /*4e30*/  STL.64 [R1+0x148], R38 ;  /* 0x0001482601007387 */ /* 0x0003e20000100a00 */
[-C--:B------:R-:W-:Y:S01]  /*4e40*/  LEA.HI.X.SX32 R47, R75, R9.reuse, 0x2, P1 ;  /* 0x000000094b2f7211 */ /* 0x080fe200008f16ff */
[----:B------:R-:W-:Y:S01]  /*4e50*/  IMAD R75, R6, 0x2d, RZ ;  /* 0x0000002d064b7824 */ /* 0x000fe200078e02ff */
[-C--:B---3--:R-:W-:Y:S01]  /*4e60*/  LEA R42, P3, R34, R8.reuse, 0x2 ;  /* 0x00000008222a7211 */ /* 0x088fe200078610ff */
[----:B------:R2:W-:Y:S01]  /*4e70*/  STL.64 [R1+0x150], R36 ;  /* 0x0001502401007387 */ /* 0x0005e20000100a00 */
[-C--:B------:R-:W-:Y:S01]  /*4e80*/  LEA.HI.X.SX32 R45, R35, R9.reuse, 0x2, P2 ;  /* 0x00000009232d7211 */ /* 0x080fe200010f16ff */
[----:B------:R-:W-:Y:S01]  /*4e90*/  IMAD R74, R6, 0xb4, RZ ;  /* 0x000000b4064a7824 */ /* 0x000fe200078e02ff */
[CC--:B----4-:R-:W-:Y:S01]  /*4ea0*/  LEA R40, P5, R33.reuse, R8.reuse, 0x2 ;  /* 0x0000000821287211 */ /* 0x0d0fe200078a10ff */
[----:B------:R3:W-:Y:S01]  /*4eb0*/  STL.64 [R1+0x158], R46 ;  /* 0x0001582e01007387 */ /* 0x0007e20000100a00 */
[-C--:B------:R-:W-:Y:S01]  /*4ec0*/  LEA.HI.X.SX32 R43, R34, R9.reuse, 0x2, P3 ;  /* 0x00000009222b7211 */ /* 0x080fe200018f16ff */
[----:B------:R-:W-:Y:S01]  /*4ed0*/  IMAD R77, R6, 0x2e, RZ ;  /* 0x0000002e064d7824 */ /* 0x000fe200078e02ff */
[-C--:B------:R-:W-:Y:S01]  /*4ee0*/  LEA.HI.X.SX32 R41, R33, R9.reuse, 0x2, P5 ;  /* 0x0000000921297211 */ /* 0x080fe200028f16ff */
[----:B------:R4:W-:Y:S01]  /*4ef0*/  STL.64 [R1+0x170], R44 ;  /* 0x0001702c01007387 */ /* 0x0009e20000100a00 */
[-C--:B-1----:R-:W-:Y:S01]  /*4f00*/  LEA R38, P4, R32, R8.reuse, 0x2 ;  /* 0x0000000820267211 */ /* 0x082fe200078810ff */
[----:B------:R-:W-:Y:S01]  /*4f10*/  IMAD R76, R6, 0xb8, RZ ;  /* 0x000000b8064c7824 */ /* 0x000fe200078e02ff */
[CC--:B--2---:R-:W-:Y:S01]  /*4f20*/  LEA R36, P0, R31.reuse, R8.reuse, 0x2 ;  /* 0x000000081f247211 */ /* 0x0c4fe200078010ff */
[----:B------:R1:W-:Y:S01]  /*4f30*/  STL.64 [R1+0x168], R42 ;  /* 0x0001682a01007387 */ /* 0x0003e20000100a00 */
[-C--:B------:R-:W-:Y:S01]  /*4f40*/  LEA.HI.X.SX32 R39, R32, R9.reuse, 0x2, P4 ;  /* 0x0000000920277211 */ /* 0x080fe200020f16ff */
[----:B------:R-:W-:Y:S01]  /*4f50*/  IMAD R79, R6, 0x2f, RZ ;  /* 0x0000002f064f7824 */ /* 0x000fe200078e02ff */
[-C--:B------:R-:W-:Y:S01]  /*4f60*/  LEA.HI.X.SX32 R37, R31, R9.reuse, 0x2, P0 ;  /* 0x000000091f257211 */ /* 0x080fe200000f16ff */
[----:B------:R2:W-:Y:S01]  /*4f70*/  STL.64 [R1+0x160], R40 ;  /* 0x0001602801007387 */ /* 0x0005e20000100a00 */
[-C--:B---3--:R-:W-:Y:S01]  /*4f80*/  LEA R46, P1, R30, R8.reuse, 0x2 ;  /* 0x000000081e2e7211 */ /* 0x088fe200078210ff */
        /* <DEDUP_REMOVED lines=9> */
[-C--:B------:R-:W-:Y:S01]  /*5020*/  LEA R34, P1, R24, R8.reuse, 0x2 ;  /* 0x0000000818227211 */ /* 0x080fe200078210ff */
[----:B------:R1:W-:Y:S01]  /*5030*/  STL.64 [R1+0x188], R46 ;  /* 0x0001882e01007387 */ /* 0x0003e20000100a00 */
[-C--:B--2---:R-:W-:Y:S01]  /*5040*/  LEA R40, P5, R27, R8.reuse, 0x2 ;  /* 0x000000081b287211 */ /* 0x084fe200078a10ff */
[----:B------:R-:W-:Y:S01]  /*5050*/  IMAD R82, R6, 0xc4, RZ ;  /* 0x000000c406527824 */ /* 0x000fe200078e02ff */
[-C--:B------:R-:W-:Y:S01]  /*5060*/  LEA.HI.X.SX32 R43, R28, R9.reuse, 0x2, P3 ;  /* 0x000000091c2b7211 */ /* 0x080fe200018f16ff */
[----:B------:R2:W-:Y:S01]  /*5070*/  STL.64 [R1+0x190], R44 ;  /* 0x0001902c01007387 */ /* 0x0005e20000100a00 */
[-C--:B---3--:R-:W-:Y:S01]  /*5080*/  LEA R38, P4, R26, R8.reuse, 0x2 ;  /* 0x000000081a267211 */ /* 0x088fe200078810ff */
[C---:B------:R-:W-:Y:S01]  /*5090*/  IMAD R84, R6.reuse, 0xc8, RZ ;  /* 0x000000c806547824 */ /* 0x040fe200078e02ff */
[-C--:B------:R-:W-:Y:S01]  /*50a0*/  LEA R32, P2, R23, R8.reuse, 0x2 ;  /* 0x0000000817207211 */ /* 0x080fe200078410ff */
[----:B------:R3:W-:Y:S01]  /*50b0*/  STL.64 [R1+0x198], R42 ;  /* 0x0001982a01007387 */ /* 0x0007e20000100a00 */
[-C--:B----4-:R-:W-:Y:S01]  /*50c0*/  LEA R36, P0, R25, R8.reuse, 0x2 ;  /* 0x0000000819247211 */ /* 0x090fe200078010ff */
[----:B------:R-:W-:Y:S01]  /*50d0*/  IMAD R95, R6, 0x37, RZ ;  /* 0x00000037065f7824 */ /* 0x000fe200078e02ff */
[-C--:B------:R-:W-:Y:S01]  /*50e0*/  LEA.HI.X.SX32 R39, R26, R9.reuse, 0x2, P4 ;  /* 0x000000091a277211 */ /* 0x080fe200020f16ff */
[----:B-1----:R-:W-:Y:S01]  /*50f0*/  IMAD R47, R6, 0x1f, RZ ;  /* 0x0000001f062f7824 */ /* 0x002fe200078e02ff */
[-C--:B------:R-:W-:Y:S01]  /*5100*/  LEA R30, P3, R22, R8.reuse, 0x2 ;  /* 0x00000008161e7211 */ /* 0x080fe200078610ff */
[C---:B------:R-:W-:Y:S01]  /*5110*/  IMAD R94, R6.reuse, 0xdc, RZ ;  /* 0x000000dc065e7824 */ /* 0x040fe200078e02ff */
[-C--:B------:R-:W-:Y:S01]  /*5120*/  LEA.HI.X.SX32 R41, R27, R9.reuse, 0x2, P5 ;  /* 0x000000091b297211 */ /* 0x080fe200028f16ff */
[----:B------:R1:W-:Y:S01]  /*5130*/  STL.64 [R1+0x1b0], R38 ;  /* 0x0001b02601007387 */ /* 0x0003e20000100a00 */
[-C--:B------:R-:W-:Y:S01]  /*5140*/  LEA R28, P5, R21, R8.reuse, 0x2 ;  /* 0x00000008151c7211 */ /* 0x080fe200078a10ff */
[----:B--2---:R-:W-:Y:S01]  /*5150*/  IMAD R45, R6, 0x1e, RZ ;  /* 0x0000001e062d7824 */ /* 0x004fe200078e02ff */
[-C--:B------:R-:W-:Y:S01]  /*5160*/  LEA.HI.X.SX32 R37, R25, R9.reuse, 0x2, P0 ;  /* 0x0000000919257211 */ /* 0x080fe200000f16ff */
[----:B------:R2:W-:Y:S01]  /*5170*/  STL.64 [R1+0x1a0], R40 ;  /* 0x0001a02801007387 */ /* 0x0005e20000100a00 */
[-C--:B------:R-:W-:Y:S01]  /*5180*/  LEA.HI.X.SX32 R35, R24, R9.reuse, 0x2, P1 ;  /* 0x0000000918237211 */ /* 0x080fe200008f16ff */
[----:B---3--:R-:W-:Y:S01]  /*5190*/  IMAD R43, R6, 0x1d, RZ ;  /* 0x0000001d062b7824 */ /* 0x008fe200078e02ff */
[-C--:B------:R-:W-:Y:S01]  /*51a0*/  LEA.HI.X.SX32 R33, R23, R9.reuse, 0x2, P2 ;  /* 0x0000000917217211 */ /* 0x080fe200010f16ff */
[----:B------:R3:W-:Y:S01]  /*51b0*/  STL.64 [R1+0x1a8], R36 ;  /* 0x0001a82401007387 */ /* 0x0007e20000100a00 */
[-C--:B------:R-:W-:Y:S01]  /*51c0*/  LEA.HI.X.SX32 R31, R22, R9.reuse, 0x2, P3 ;  /* 0x00000009161f7211 */ /* 0x080fe200018f16ff */
[----:B------:R-:W-:Y:S01]  /*51d0*/  IMAD R96, R6, 0xe0, RZ ;  /* 0x000000e006607824 */ /* 0x000fe200078e02ff */
[----:B------:R-:W-:Y:S01]  /*51e0*/  LEA.HI.X.SX32 R29, R21, R9, 0x2, P5 ;  /* 0x00000009151d7211 */ /* 0x000fe200028f16ff */
[----:B------:R4:W-:Y:S01]  /*51f0*/  STL.64 [R1+0x1b8], R34 ;  /* 0x0001b82201007387 */ /* 0x0009e20000100a00 */
[----:B-1----:R-:W-:Y:S01]  /*5200*/  LEA R38, P4, R20, R8, 0x2 ;  /* 0x0000000814267211 */ /* 0x002fe200078810ff */
[----:B------:R-:W-:-:S02]  /*5210*/  IMAD R99, R6, 0x39, RZ ;  /* 0x0000003906637824 */ /* 0x000fc400078e02ff */
[----:B------:R1:W-:Y:S01]  /*5220*/  STL.64 [R1+0x1c0], R32 ;  /* 0x0001c02001007387 */ /* 0x0003e20000100a00 */
[-C--:B------:R-:W-:Y:S01]  /*5230*/  LEA.HI.X.SX32 R39, R20, R9.reuse, 0x2, P4 ;  /* 0x0000000914277211 */ /* 0x080fe200020f16ff */
[C---:B--2---:R-:W-:Y:S01]  /*5240*/  IMAD R41, R6.reuse, 0x1c, RZ ;  /* 0x0000001c06297824 */ /* 0x044fe200078e02ff */
[-C--:B------:R-:W-:Y:S01]  /*5250*/  LEA R26, P4, R11, R8.reuse, 0x2 ;  /* 0x000000080b1a7211 */ /* 0x080fe200078810ff */
[----:B------:R2:W-:Y:S01]  /*5260*/  STL.64 [R1+0x1c8], R30 ;  /* 0x0001c81e01007387 */ /* 0x0005e20000100a00 */
[-C--:B---3--:R-:W-:Y:S01]  /*5270*/  LEA R36, P0, R19, R8.reuse, 0x2 ;  /* 0x0000000813247211 */ /* 0x088fe200078010ff */
[----:B------:R-:W-:Y:S01]  /*5280*/  IMAD R98, R6, 0xe4, RZ ;  /* 0x000000e406627824 */ /* 0x000fe200078e02ff */
[-C--:B------:R-:W-:Y:S01]  /*5290*/  LEA.HI.X.SX32 R27, R11, R9.reuse, 0x2, P4 ;  /* 0x000000090b1b7211 */ /* 0x080fe200020f16ff */
[----:B------:R3:W-:Y:S01]  /*52a0*/  STL.64 [R1+0x1d0], R28 ;  /* 0x0001d01c01007387 */ /* 0x0007e20000100a00 */
[-C--:B----4-:R-:W-:Y:S01]  /*52b0*/  LEA R34, P1, R18, R8.reuse, 0x2 ;  /* 0x0000000812227211 */ /* 0x090fe200078210ff */
[C---:B------:R-:W-:Y:S01]  /*52c0*/  IMAD R11, R6.reuse, 0xd, RZ ;  /* 0x0000000d060b7824 */ /* 0x040fe200078e02ff */
[-C--:B------:R-:W-:Y:S01]  /*52d0*/  LEA.HI.X.SX32 R37, R19, R9.reuse, 0x2, P0 ;  /* 0x0000000913257211 */ /* 0x080fe200000f16ff */
[----:B------:R4:W-:Y:S01]  /*52e0*/  STL.64 [R1+0x1d8], R38 ;  /* 0x0001d82601007387 */ /* 0x0009e20000100a00 */
[CC--:B-1----:R-:W-:Y:S01]  /*52f0*/  LEA R32, P2, R17.reuse, R8.reuse, 0x2 ;  /* 0x0000000811207211 */ /* 0x0c2fe200078410ff */
[----:B------:R-:W-:Y:S01]  /*5300*/  IMAD R101, R6, 0x3a, RZ ;  /* 0x0000003a06657824 */ /* 0x000fe200078e02ff */
[-C--:B------:R-:W-:Y:S01]  /*5310*/  LEA.HI.X.SX32 R35, R18, R9.reuse, 0x2, P1 ;  /* 0x0000000912237211 */ /* 0x080fe200008f16ff */
[----:B------:R-:W-:Y:S01]  /*5320*/  STL.64 [R1+0x1e0], R36 ;  /* 0x0001e02401007387 */ /* 0x000fe20000100a00 */
[-C--:B--2---:R-:W-:Y:S01]  /*5330*/  LEA R30, P3, R16, R8.reuse, 0x2 ;  /* 0x00000008101e7211 */ /* 0x084fe200078610ff */
[----:B------:R-:W-:Y:S01]  /*5340*/  IMAD R100, R6, 0xe8, RZ ;  /* 0x000000e806647824 */ /* 0x000fe200078e02ff */
[-C--:B------:R-:W-:Y:S01]  /*5350*/  LEA R24, P0, R12, R8.reuse, 0x2 ;  /* 0x000000080c187211 */ /* 0x080fe200078010ff */
[----:B------:R-:W-:Y:S01]  /*5360*/  STL.64 [R1+0x1e8], R34 ;  /* 0x0001e82201007387 */ /* 0x000fe20000100a00 */
[-C--:B---3--:R-:W-:Y:S01]  /*5370*/  LEA R28, P5, R10, R8.reuse, 0x2 ;  /* 0x000000080a1c7211 */ /* 0x088fe200078a10ff */
[C---:B------:R-:W-:Y:S01]  /*5380*/  IMAD R103, R6.reuse, 0x3b, RZ ;  /* 0x0000003b06677824 */ /* 0x040fe200078e02ff */
[-C--:B------:R-:W-:Y:S01]  /*5390*/  LEA.HI.X.SX32 R33, R17, R9.reuse, 0x2, P2 ;  /* 0x0000000911217211 */ /* 0x080fe200010f16ff */
[C---:B------:R-:W-:Y:S01]  /*53a0*/  IMAD.SHL.U32 R17, R6.reuse, 0x10, RZ ;  /* 0x0000001006117824 */ /* 0x040fe200078e00ff */
[-C--:B------:R-:W-:Y:S01]  /*53b0*/  LEA R22, P1, R13, R8.reuse, 0x2 ;  /* 0x000000080d167211 */ /* 0x080fe200078210ff */
[----:B----4-:R-:W-:Y:S01]  /*53c0*/  IMAD R39, R6, 0x1b, RZ ;  /* 0x0000001b06277824 */ /* 0x010fe200078e02ff */
[-C--:B------:R-:W-:Y:S01]  /*53d0*/  LEA.HI.X.SX32 R31, R16, R9.reuse, 0x2, P3 ;  /* 0x00000009101f7211 */ /* 0x080fe200018f16ff */
[----:B------:R1:W-:Y:S01]  /*53e0*/  STL.64 [R1+0x1f0], R32 ;  /* 0x0001f02001007387 */ /* 0x0003e20000100a00 */
[-C--:B------:R-:W-:Y:S01]  /*53f0*/  LEA R20, P2, R14, R8.reuse, 0x2 ;  /* 0x000000080e147211 */ /* 0x080fe200078410ff */
[----:B------:R-:W-:Y:S01]  /*5400*/  IMAD R16, R6, 0x7, RZ ;  /* 0x0000000706107824 */ /* 0x000fe200078e02ff */
[-C--:B------:R-:W-:Y:S01]  /*5410*/  LEA.HI.X.SX32 R29, R10, R9.reuse, 0x2, P5 ;  /* 0x000000090a1d7211 */ /* 0x080fe200028f16ff */
[----:B------:R-:W-:Y:S01]  /*5420*/  STL.64 [R1+0x1f8], R30 ;  /* 0x0001f81e01007387 */ /* 0x000fe20000100a00 */
[----:B------:R-:W-:Y:S01]  /*5430*/  LEA R18, P3, R15, R8, 0x2 ;  /* 0x000000080f127211 */ /* 0x000fe200078610ff */
[----:B------:R-:W-:Y:S01]  /*5440*/  VIADD R8, R3, 0xfffffffd ;  /* 0xfffffffd03087836 */ /* 0x000fe20000000000 */
[-C--:B------:R-:W-:Y:S01]  /*5450*/  LEA.HI.X.SX32 R25, R12, R9.reuse, 0x2, P0 ;  /* 0x000000090c197211 */ /* 0x080fe200000f16ff */
[----:B------:R-:W-:Y:S01]  /*5460*/  STL.64 [R1+0x200], R28 ;  /* 0x0002001c01007387 */ /* 0x000fe20000100a00 */
[-C--:B------:R-:W-:Y:S01]  /*5470*/  LEA.HI.X.SX32 R23, R13, R9.reuse, 0x2, P1 ;  /* 0x000000090d177211 */ /* 0x080fe200008f16ff */
[----:B------:R-:W-:Y:S01]  /*5480*/  VIADD R10, R3, 0xfffffffb ;  /* 0xfffffffb030a7836 */ /* 0x000fe20000000000 */
[-C--:B------:R-:W-:Y:S01]  /*5490*/  LEA.HI.X.SX32 R21, R14, R9.reuse, 0x2, P2 ;  /* 0x000000090e157211 */ /* 0x080fe200010f16ff */
[----:B------:R2:W-:Y:S01]  /*54a0*/  STL.64 [R1+0x208], R26 ;  /* 0x0002081a01007387 */ /* 0x0005e20000100a00 */
[----:B------:R-:W-:Y:S01]  /*54b0*/  LEA.HI.X.SX32 R19, R15, R9, 0x2, P3 ;  /* 0x000000090f137211 */ /* 0x000fe200018f16ff */
[C---:B-1----:R-:W-:Y:S01]  /*54c0*/  IMAD R33, R6.reuse, 0x18, RZ ;  /* 0x0000001806217824 */ /* 0x042fe200078e02ff */
[C---:B------:R-:W-:Y:S01]  /*54d0*/  LEA R172, P5, R6.reuse, R4, 0x3 ;  /* 0x0000000406ac7211 */ /* 0x040fe200078a18ff */
[----:B------:R1:W-:Y:S01]  /*54e0*/  STL.64 [R1+0x210], R24 ;  /* 0x0002101801007387 */ /* 0x0003e20000100a00 */
[----:B------:R-:W-:Y:S01]  /*54f0*/  IADD3 R9, PT, PT, R3, -0x4, RZ ;  /* 0xfffffffc03097810 */ /* 0x000fe20007ffe0ff */
[----:B------:R-:W-:Y:S01]  /*5500*/  IMAD.SHL.U32 R14, R6, 0x8, RZ ;  /* 0x00000008060e7824 */ /* 0x000fe200078e00ff */
[----:B------:R-:W-:Y:S01]  /*5510*/  ISETP.GE.U32.AND P3, PT, R58, 0x7fffff80, PT ;  /* 0x7fffff803a00780c */ /* 0x000fe20003f66070 */
[----:B------:R3:W-:Y:S01]  /*5520*/  STL.64 [R1+0x218], R22 ;  /* 0x0002181601007387 */ /* 0x0007e20000100a00 */
[----:B------:R-:W-:Y:S01]  /*5530*/  ISETP.GE.U32.AND P0, PT, R57, 0x7fffff7f, PT ;  /* 0x7fffff7f3900780c */ /* 0x000fe20003f06070 */
[----:B------:R-:W-:Y:S01]  /*5540*/  IMAD R12, R6, 0x9, RZ ;  /* 0x00000009060c7824 */ /* 0x000fe200078e02ff */
[----:B------:R-:W-:Y:S01]  /*5550*/  ISETP.GE.U32.AND P1, PT, R8, 0x7fffff7e, PT ;  /* 0x7fffff7e0800780c */ /* 0x000fe20003f26070 */
[----:B------:R4:W-:Y:S01]  /*5560*/  STL.64 [R1+0x220], R20 ;  /* 0x0002201401007387 */ /* 0x0009e20000100a00 */
[----:B------:R-:W-:Y:S01]  /*5570*/  ISETP.GE.U32.AND P4, PT, R9, 0x7fffff7d, PT ;  /* 0x7fffff7d0900780c */ /* 0x000fe20003f86070 */
[----:B--2---:R-:W-:Y:S01]  /*5580*/  IMAD.SHL.U32 R26, R6, 0x2, RZ ;  /* 0x00000002061a7824 */ /* 0x004fe200078e00ff */
[----:B------:R-:W-:Y:S01]  /*5590*/  ISETP.GE.U32.AND P6, PT, R10, 0x7fffff7c, PT ;  /* 0x7fffff7c0a00780c */ /* 0x000fe20003fc6070 */
[----:B------:R2:W-:Y:S01]  /*55a0*/  STL.64 [R1+0x248], R18 ;  /* 0x0002481201007387 */ /* 0x0005e20000100a00 */
[----:B-1----:R-:W-:-:S02]  /*55b0*/  IMAD R24, R6, 0x3, RZ ;  /* 0x0000000306187824 */ /* 0x002fc400078e02ff */
[C---:B------:R-:W-:Y:S01]  /*55c0*/  IMAD R9, R6.reuse, 0xc, RZ ;  /* 0x0000000c06097824 */ /* 0x040fe200078e02ff */
[----:B------:R1:W-:Y:S01]  /*55d0*/  STL [R1+0x20], R172 ;  /* 0x000020ac01007387 */ /* 0x0003e20000100800 */
[C---:B---3--:R-:W-:Y:S02]  /*55e0*/  IMAD.SHL.U32 R22, R6.reuse, 0x4, RZ ;  /* 0x0000000406167824 */ /* 0x048fe400078e00ff */
[C---:B------:R-:W-:Y:S02]  /*55f0*/  IMAD R25, R6.reuse, 0x14, RZ ;  /* 0x0000001406197824 */ /* 0x040fe400078e02ff */
[C---:B----4-:R-:W-:Y:S02]  /*5600*/  IMAD R20, R6.reuse, 0x5, RZ ;  /* 0x0000000506147824 */ /* 0x050fe400078e02ff */
[C---:B------:R-:W-:Y:S02]  /*5610*/  IMAD R57, R6.reuse, 0x24, RZ ;  /* 0x0000002406397824 */ /* 0x040fe400078e02ff */
[----:B--2---:R-:W-:-:S02]  /*5620*/  IMAD R18, R6, 0x6, RZ ;  /* 0x0000000606127824 */ /* 0x004fc400078e02ff */
[C---:B------:R-:W-:Y:S02]  /*5630*/  IMAD R8, R6.reuse, 0xa, RZ ;  /* 0x0000000a06087824 */ /* 0x040fe400078e02ff */
[C---:B------:R-:W-:Y:S02]  /*5640*/  IMAD R10, R6.reuse, 0xb, RZ ;  /* 0x0000000b060a7824 */ /* 0x040fe400078e02ff */
[C---:B------:R-:W-:Y:S02]  /*5650*/  IMAD R13, R6.reuse, 0xe, RZ ;  /* 0x0000000e060d7824 */ /* 0x040fe400078e02ff */
[C---:B------:R-:W-:Y:S02]  /*5660*/  IMAD R15, R6.reuse, 0xf, RZ ;  /* 0x0000000f060f7824 */ /* 0x040fe400078e02ff */
[C---:B------:R-:W-:Y:S02]  /*5670*/  IMAD R19, R6.reuse, 0x11, RZ ;  /* 0x0000001106137824 */ /* 0x040fe400078e02ff */
[----:B------:R-:W-:-:S02]  /*5680*/  IMAD R21, R6, 0x12, RZ ;  /* 0x0000001206157824 */ /* 0x000fc400078e02ff */
        /* <DEDUP_REMOVED lines=15> */
[C---:B------:R-:W-:Y:S02]  /*5780*/  IMAD.SHL.U32 R113, R6.reuse, 0x40, RZ ;  /* 0x0000004006717824 */ /* 0x040fe400078e00ff */
        /* <DEDUP_REMOVED lines=41> */
[----:B------:R-:W-:Y:S01]  /*5a20*/  IMAD R170, R6, 0x160, RZ ;  /* 0x0000016006aa7824 */ /* 0x000fe200078e02ff */
[----:B------:R-:W-:Y:S06]  /*5a30*/  BAR.SYNC.DEFER_BLOCKING 0x0 ;  /* 0x0000000000007b1d */ /* 0x000fec0000010000 */
[----:B-1----:R-:W-:Y:S05]  /*5a40*/  BRA.U UP0, `(.L_x_5) ;  /* 0x0000000100187547 */ /* 0x002fea000b800000 */
[----:B------:R-:W-:Y:S01]  /*5a50*/  ELECT P2, URZ, PT ;  /* 0x0000000000ff782f */ /* 0x000fe20003840000 */
[----:B------:R-:W-:Y:S01]  /*5a60*/  IMAD.MOV.U32 R28, RZ, RZ, 0x1 ;  /* 0x00000001ff1c7424 */ /* 0x000fe200078e00ff */
[----:B------:R-:W-:Y:S01]  /*5a70*/  UMOV UR4, 0x40 ;  /* 0x0000004000047882 */ /* 0x000fe20000000000 */
[----:B------:R-:W-:Y:S01]  /*5a80*/  UVIRTCOUNT.DEALLOC.SMPOOL 0x80 ;  /* 0x000000800000784c */ /* 0x000fe20000000000 */
[----:B------:R-:W-:-:S09]  /*5a90*/  ULEA UR4, UR5, UR4, 0x18 ;  /* 0x0000000405047291 */ /* 0x000fd2000f8ec0ff */
[----:B------:R1:W-:Y:S03]  /*5aa0*/  @P2 STS.U8 [UR4], R28 ;  /* 0x0000001cff002988 */ /* 0x0003e60008000004 */
.L_x_5:
[-C--:B------:R-:W-:Y:S01]  /*5ab0*/  IADD3 R174, P2, PT, R9, R4.reuse, RZ ;  /* 0x0000000409ae7210 */ /* 0x080fe20007f5e0ff */
[----:B------:R-:W-:Y:S01]  /*5ac0*/  IMAD.MOV.U32 R177, RZ, RZ, R173 ;  /* 0x000000ffffb17224 */ /* 0x000fe200078e00ad */
[-C--:B------:R-:W-:Y:S01]  /*5ad0*/  LEA.HI.X.SX32 R177, R26, R5.reuse, 0x2, P5 ;  /* 0x000000051ab17211 */ /* 0x080fe200028f16ff */
[----:B------:R-:W-:Y:S01]  /*5ae0*/  IMAD.MOV.U32 R176, RZ, RZ, R172 ;  /* 0x000000ffffb07224 */ /* 0x000fe200078e00ac */
[----:B------:R-:W-:Y:S01]  /*5af0*/  LEA.HI.X.SX32 R175, R24, R5, 0x2, P2 ;  /* 0x0000000518af7211 */ /* 0x000fe200010f16ff */
[----:B------:R-:W-:Y:S01]  /*5b00*/  IMAD R178, R6, 0x170, RZ ;  /* 0x0000017006b27824 */ /* 0x000fe200078e02ff */
[----:B------:R-:W-:Y:S01]  /*5b10*/  IADD3 R176, P5, PT, R22, R4, RZ ;  /* 0x0000000416b07210 */ /* 0x000fe20007fbe0ff */
[----:B------:R2:W-:Y:S01]  /*5b20*/  STL [R1+0x24], R177 ;  /* 0x000024b101007387 */ /* 0x0005e20000100800 */
[C---:B------:R-:W-:Y:S02]  /*5b30*/  IMAD R182, R6.reuse, 0x178, RZ ;  /* 0x0000017806b67824 */ /* 0x040fe400078e02ff */
[C---:B------:R-:W-:Y:S01]  /*5b40*/  IMAD R183, R6.reuse, 0x5e, RZ ;  /* 0x0000005e06b77824 */ /* 0x040fe200078e02ff */
[----:B------:R3:W-:Y:S01]  /*5b50*/  STL.64 [R1+0x18], R174 ;  /* 0x000018ae01007387 */ /* 0x0007e20000100a00 */
[----:B------:R-:W-:-:S02]  /*5b60*/  IMAD R186, R6, 0x180, RZ ;  /* 0x0000018006ba7824 */ /* 0x000fc400078e02ff */
[C---:B------:R-:W-:Y:S02]  /*5b70*/  IMAD R172, R6.reuse, 0x164, RZ ;  /* 0x0000016406ac7824 */ /* 0x040fe400078e02ff */
[C---:B------:R-:W-:Y:S01]  /*5b80*/  IMAD R190, R6.reuse, 0x188, RZ ;  /* 0x0000018806be7824 */ /* 0x040fe200078e02ff */
[C---:B--2---:R-:W-:Y:S01]  /*5b90*/  LEA.HI.X.SX32 R177, R6.reuse, R5, 0x2, P5 ;  /* 0x0000000506b17211 */ /* 0x044fe200028f16ff */
[----:B------:R-:W-:Y:S01]  /*5ba0*/  IMAD R173, R6, 0x59, RZ ;  /* 0x0000005906ad7824 */ /* 0x000fe200078e02ff */
[----:B------:R-:W-:-:S03]  /*5bb0*/  IADD3 R180, P5, PT, R25, R4, RZ ;  /* 0x0000000419b47210 */ /* 0x000fc60007fbe0ff */
[----:B------:R2:W-:Y:S01]  /*5bc0*/  STL.64 [R1+0x28], R176 ;  /* 0x000028b001007387 */ /* 0x0005e20000100a00 */
[-C--:B---3--:R-:W-:Y:S02]  /*5bd0*/  LEA R174, P2, R6, R4.reuse, 0x4 ;  /* 0x0000000406ae7211 */ /* 0x088fe400078420ff */
[-C--:B------:R-:W-:Y:S02]  /*5be0*/  LEA.HI.X.SX32 R181, R20, R5.reuse, 0x2, P5 ;  /* 0x0000000514b57211 */ /* 0x080fe400028f16ff */
[----:B------:R-:W-:Y:S02]  /*5bf0*/  LEA.HI.X.SX32 R175, R22, R5, 0x2, P2 ;  /* 0x0000000516af7211 */ /* 0x000fe400010f16ff */
[----:B------:R-:W-:-:S03]  /*5c00*/  IADD3 R250, P5, PT, R41, R4, RZ ;  /* 0x0000000429fa7210 */ /* 0x000fc60007fbe0ff */
[----:B------:R3:W-:Y:S01]  /*5c10*/  STL.64 [R1+0x10], R174 ;  /* 0x000010ae01007387 */ /* 0x0007e20000100a00 */
[-C--:B------:R-:W-:Y:S02]  /*5c20*/  LEA.HI.X.SX32 R251, R16, R5.reuse, 0x2, P5 ;  /* 0x0000000510fb7211 */ /* 0x080fe400028f16ff */
[-C--:B--2---:R-:W-:Y:S01]  /*5c30*/  IADD3 R176, P2, PT, R33, R4.reuse, RZ ;  /* 0x0000000421b07210 */ /* 0x084fe20007f5e0ff */
[----:B------:R-:W-:Y:S03]  /*5c40*/  STL.64 [R1+0x8], R180 ;  /* 0x000008b401007387 */ /* 0x000fe60000100a00 */
[----:B------:R-:W-:Y:S02]  /*5c50*/  LEA.HI.X.SX32 R177, R18, R5, 0x2, P2 ;  /* 0x0000000512b17211 */ /* 0x000fe400010f16ff */
[----:B------:R-:W-:-:S03]  /*5c60*/  LEA R248, P2, R6, R4, 0x5 ;  /* 0x0000000406f87211 */ /* 0x000fc600078428ff */
[----:B------:R-:W-:Y:S01]  /*5c70*/  STL.64 [R1], R176 ;  /* 0x000000b001007387 */ /* 0x000fe20000100a00 */
[C---:B---3--:R-:W-:Y:S02]  /*5c80*/  IMAD R174, R6.reuse, 0x168, RZ ;  /* 0x0000016806ae7824 */ /* 0x048fe400078e02ff */
[----:B------:R-:W-:Y:S01]  /*5c90*/  IMAD R175, R6, 0x5a, RZ ;  /* 0x0000005a06af7824 */ /* 0x000fe200078e02ff */
[----:B------:R2:W-:Y:S04]  /*5ca0*/  STL.64 [R1+0x838], R250 ;  /* 0x000838fa01007387 */ /* 0x0005e80000100a00 */
[----:B--2---:R-:W2:Y:S04]  /*5cb0*/  LDL.64 R250, [R1+0x10] ;  /* 0x0000100001fa7983 */ /* 0x004ea80000100a00 */
[----:B--2---:R2:W-:Y:S04]  /*5cc0*/  STL.64 [R1+0x840], R250 ;  /* 0x000840fa01007387 */ /* 0x0045e80000100a00 */
[----:B--2---:R-:W2:Y:S01]  /*5cd0*/  LDL.64 R250, [R1+0x18] ;  /* 0x0000180001fa7983 */ /* 0x004ea20000100a00 */
[----:B------:R-:W-:-:S02]  /*5ce0*/  LEA.HI.X.SX32 R249, R14, R5, 0x2, P2 ;  /* 0x000000050ef97211 */ /* 0x000fc400010f16ff */
[-C--:B------:R-:W-:Y:S02]  /*5cf0*/  IADD3 R244, P2, PT, R65, R4.reuse, RZ ;  /* 0x0000000441f47210 */ /* 0x080fe40007f5e0ff */
[-C--:B------:R-:W-:Y:S02]  /*5d00*/  IADD3 R246, P5, PT, R57, R4.reuse, RZ ;  /* 0x0000000439f67210 */ /* 0x080fe40007fbe0ff */
[-C--:B------:R-:W-:Y:S02]  /*5d10*/  LEA.HI.X.SX32 R245, R8, R5.reuse, 0x2, P2 ;  /* 0x0000000508f57211 */ /* 0x080fe400010f16ff */
[----:B------:R-:W-:Y:S02]  /*5d20*/  IADD3 R8, P2, PT, R81, R4, RZ ;  /* 0x0000000451087210 */ /* 0x000fe40007f5e0ff */
[-C--:B------:R-:W-:Y:S02]  /*5d30*/  LEA.HI.X.SX32 R247, R12, R5.reuse, 0x2, P5 ;  /* 0x000000050cf77211 */ /* 0x080fe400028f16ff */
[----:B------:R-:W-:-:S02]  /*5d40*/  LEA.HI.X.SX32 R9, R9, R5, 0x2, P2 ;  /* 0x0000000509097211 */ /* 0x000fc400010f16ff */
[----:B------:R-:W-:-:S04]  /*5d50*/  IADD3 R12, P2, PT, R97, R4, RZ ;  /* 0x00000004610c7210 */ /* 0x000fc80007f5e0ff */
[-C--:B------:R-:W-:Y:S02]  /*5d60*/  LEA.HI.X.SX32 R13, R13, R5.reuse, 0x2, P2 ;  /* 0x000000050d0d7211 */ /* 0x080fe400010f16ff */
[-C--:B------:R-:W-:Y:S01]  /*5d70*/  LEA R16, P2, R6, R4.reuse, 0x6 ;  /* 0x0000000406107211 */ /* 0x080fe200078430ff */
[----:B--2---:R2:W-:Y:S04]  /*5d80*/  STL.64 [R1+0x848], R250 ;  /* 0x000848fa01007387 */ /* 0x0045e80000100a00 */
[----:B--2---:R-:W2:Y:S01]  /*5d90*/  LDL.64 R250, [R1+0x20] ;  /* 0x0000200001fa7983 */ /* 0x004ea20000100a00 */
[----:B------:R-:W-:Y:S02]  /*5da0*/  LEA.HI.X.SX32 R17, R17, R5, 0x2, P2 ;  /* 0x0000000511117211 */ /* 0x000fe400010f16ff */
[----:B------:R-:W-:-:S02]  /*5db0*/  IADD3 R20, P2, PT, R129, R4, RZ ;  /* 0x0000000481147210 */ /* 0x000fc40007f5e0ff */
[-C--:B------:R-:W-:Y:S02]  /*5dc0*/  IADD3 R242, P5, PT, R73, R4.reuse, RZ ;  /* 0x0000000449f27210 */ /* 0x080fe40007fbe0ff */
[-C--:B------:R-:W-:Y:S02]  /*5dd0*/  LEA.HI.X.SX32 R21, R21, R5.reuse, 0x2, P2 ;  /* 0x0000000515157211 */ /* 0x080fe400010f16ff */
[-C--:B------:R-:W-:Y:S02]  /*5de0*/  IADD3 R24, P2, PT, R136, R4.reuse, RZ ;  /* 0x0000000488187210 */ /* 0x080fe40007f5e0ff */
[-C--:B------:R-:W-:Y:S02]  /*5df0*/  LEA.HI.X.SX32 R243, R10, R5.reuse, 0x2, P5 ;  /* 0x000000050af37211 */ /* 0x080fe400028f16ff */
[----:B------:R-:W-:Y:S02]  /*5e00*/  IADD3 R10, P5, PT, R89, R4, RZ ;  /* 0x00000004590a7210 */ /* 0x000fe40007fbe0ff */
[----:B------:R-:W-:-:S02]  /*5e10*/  LEA.HI.X.SX32 R25, R25, R5, 0x2, P2 ;  /* 0x0000000519197211 */ /* 0x000fc400010f16ff */
[-C--:B-1----:R-:W-:Y:S02]  /*5e20*/  IADD3 R28, P2, PT, R171, R4.reuse, RZ ;  /* 0x00000004ab1c7210 */ /* 0x082fe40007f5e0ff */
[-C--:B------:R-:W-:Y:S02]  /*5e30*/  LEA.HI.X.SX32 R11, R11, R5.reuse, 0x2, P5 ;  /* 0x000000050b0b7211 */ /* 0x080fe400028f16ff */
[-C--:B------:R-:W-:Y:S02]  /*5e40*/  IADD3 R14, P5, PT, R105, R4.reuse, RZ ;  /* 0x00000004690e7210 */ /* 0x080fe40007fbe0ff */
[-C--:B------:R-:W-:Y:S02]  /*5e50*/  LEA.HI.X.SX32 R29, R29, R5.reuse, 0x2, P2 ;  /* 0x000000051d1d7211 */ /* 0x080fe400010f16ff */
[----:B------:R-:W-:Y:S02]  /*5e60*/  IADD3 R32, P2, PT, R187, R4, RZ ;  /* 0x00000004bb207210 */ /* 0x000fe40007f5e0ff */
[----:B------:R-:W-:-:S02]  /*5e70*/  LEA.HI.X.SX32 R15, R15, R5, 0x2, P5 ;  /* 0x000000050f0f7211 */ /* 0x000fc400028f16ff */
[-C--:B------:R-:W-:Y:S02]  /*5e80*/  IADD3 R18, P5, PT, R121, R4.reuse, RZ ;  /* 0x0000000479127210 */ /* 0x080fe40007fbe0ff */
        /* <DEDUP_REMOVED lines=13> */
[-C--:B------:R-:W-:Y:S02]  /*5f60*/  LEA R48, P2, R6, R4.reuse, 0x7 ;  /* 0x0000000406307211 */ /* 0x080fe400078438ff */
        /* <DEDUP_REMOVED lines=63> */
[-C--:B------:R-:W-:Y:S02]  /*6360*/  LEA R112, P2, R6, R4.reuse, 0x8 ;  /* 0x0000000406707211 */ /* 0x080fe400078440ff */
[-C--:B------:R-:W-:Y:S02]  /*6370*/  LEA.HI.X.SX32 R95, R95, R5.reuse, 0x2, P5 ;  /* 0x000000055f5f7211 */ /* 0x080fe400028f16ff */
[-C--:B------:R-:W-:Y:S02]  /*6380*/  IADD3 R98, P5, PT, R98, R4.reuse, RZ ;  /* 0x0000000462627210 */ /* 0x080fe40007fbe0ff */
[-C--:B------:R-:W-:Y:S02]  /*6390*/  LEA.HI.X.SX32 R113, R113, R5.reuse, 0x2, P2 ;  /* 0x0000000571717211 */ /* 0x080fe400010f16ff */
[----:B------:R-:W-:Y:S02]  /*63a0*/  IADD3 R116, P2, PT, R116, R4, RZ ;  /* 0x0000000474747210 */ /* 0x000fe40007f5e0ff */
[----:B------:R-:W-:-:S02]  /*63b0*/  LEA.HI.X.SX32 R99, R99, R5, 0x2, P5 ;  /* 0x0000000563637211 */ /* 0x000fc400028f16ff */
[-C--:B------:R-:W-:Y:S01]  /*63c0*/  IADD3 R102, P5, PT, R102, R4.reuse, RZ ;  /* 0x0000000466667210 */ /* 0x080fe20007fbe0ff */
[----:B--2---:R1:W-:Y:S04]  /*63d0*/  STL.64 [R1+0x850], R250 ;  /* 0x000850fa01007387 */ /* 0x0043e80000100a00 */
[----:B-1----:R-:W2:Y:S01]  /*63e0*/  LDL.64 R250, [R1+0x28] ;  /* 0x0000280001fa7983 */ /* 0x002ea20000100a00 */
[-C--:B------:R-:W-:Y:S01]  /*63f0*/  LEA.HI.X.SX32 R117, R117, R5.reuse, 0x2, P2 ;  /* 0x0000000575757211 */ /* 0x080fe200010f16ff */
[----:B------:R-:W-:Y:S01]  /*6400*/  IMAD R176, R6, 0x16c, RZ ;  /* 0x0000016c06b07824 */ /* 0x000fe200078e02ff */
[-C--:B------:R-:W-:Y:S01]  /*6410*/  IADD3 R120, P2, PT, R120, R4.reuse, RZ ;  /* 0x0000000478787210 */ /* 0x080fe20007f5e0ff */
[C---:B------:R-:W-:Y:S01]  /*6420*/  IMAD R191, R6.reuse, 0x62, RZ ;  /* 0x0000006206bf7824 */ /* 0x040fe200078e02ff */
        /* <DEDUP_REMOVED lines=51> */
[----:B------:R-:W-:Y:S01]  /*6760*/  IMAD R205, R6, 0x69, RZ ;  /* 0x0000006906cd7824 */ /* 0x000fe200078e02ff */
        /* <DEDUP_REMOVED lines=19> */
[----:B------:R-:W-:Y:S01]  /*68a0*/  USHF.L.U32 UR5, UR8, 0x15, URZ ;  /* 0x0000001508057899 */ /* 0x000fe200080006ff */
[-C--:B------:R-:W-:Y:S01]  /*68b0*/  LEA.HI.X.SX32 R149, R139, R5.reuse, 0x2, P5 ;  /* 0x000000058b957211 */ /* 0x080fe200028f16ff */
[----:B------:R-:W-:Y:S01]  /*68c0*/  IMAD R135, R6, 0x6f, RZ ;  /* 0x0000006f06877824 */ /* 0x000fe200078e02ff */
[-C--:B------:R-:W-:Y:S01]  /*68d0*/  IADD3 R152, P5, PT, R152, R4.reuse, RZ ;  /* 0x0000000498987210 */ /* 0x080fe20007fbe0ff */
[C---:B------:R-:W-:Y:S01]  /*68e0*/  IMAD R220, R6.reuse, 0x1c4, RZ ;  /* 0x000001c406dc7824 */ /* 0x040fe200078e02ff */
[-C--:B------:R-:W-:Y:S01]  /*68f0*/  LEA.HI.X.SX32 R167, R167, R5.reuse, 0x2, P2 ;  /* 0x00000005a7a77211 */ /* 0x080fe200010f16ff */
[----:B------:R-:W-:Y:S01]  /*6900*/  IMAD R238, R6, 0x1e8, RZ ;  /* 0x000001e806ee7824 */ /* 0x000fe200078e02ff */
[-C--:B------:R-:W-:Y:S01]  /*6910*/  IADD3 R170, P2, PT, R170, R4.reuse, RZ ;  /* 0x00000004aaaa7210 */ /* 0x080fe20007f5e0ff */
[----:B------:R-:W-:Y:S01]  /*6920*/  ULOP3.LUT UR5, UR5, 0x600000, URZ, 0xc0, !UPT ;  /* 0x0060000005057892 */ /* 0x000fe2000f8ec0ff */
[-C--:B------:R-:W-:Y:S01]  /*6930*/  LEA.HI.X.SX32 R153, R153, R5.reuse, 0x2, P5 ;  /* 0x0000000599997211 */ /* 0x080fe200028f16ff */
[----:B------:R-:W-:Y:S01]  /*6940*/  IMAD R136, R6, 0x71, RZ ;  /* 0x0000007106887824 */ /* 0x000fe200078e02ff */
[-C--:B------:R-:W-:Y:S01]  /*6950*/  IADD3 R156, P5, PT, R156, R4.reuse, RZ ;  /* 0x000000049c9c7210 */ /* 0x080fe20007fbe0ff */
[----:B------:R-:W-:Y:S01]  /*6960*/  IMAD R224, R6, 0x1cc, RZ ;  /* 0x000001cc06e07824 */ /* 0x000fe200078e02ff */
[-C--:B------:R-:W-:Y:S01]  /*6970*/  LEA.HI.X.SX32 R171, R171, R5.reuse, 0x2, P2 ;  /* 0x00000005abab7211 */ /* 0x080fe200010f16ff */
[----:B------:R-:W-:Y:S01]  /*6980*/  UIADD3 UR11, UPT, UPT, UR10, UR5, URZ ;  /* 0x000000050a0b7290 */ /* 0x000fe2000fffe0ff */
        /* <DEDUP_REMOVED lines=12> */
[----:B------:R-:W-:Y:S01]  /*6a50*/  IADD3 R164, P5, PT, R164, R4, RZ ;  /* 0x00000004a4a47210 */ /* 0x000fe20007fbe0ff */
[----:B------:R-:W-:Y:S01]  /*6a60*/  UIADD3 UR4, UPT, UPT, UR9, 0x38000, URZ ;  /* 0x0003800009047890 */ /* 0x000fe2000fffe0ff */
        /* <DEDUP_REMOVED lines=20> */
[-C--:B------:R-:W-:Y:S01]  /*6bb0*/  LEA.HI.X.SX32 R199, R140, R5.reuse, 0x2, P2 ;  /* 0x000000058cc77211 */ /* 0x080fe200010f16ff */
[----:B------:R-:W-:Y:S01]  /*6bc0*/  IMAD R140, R6, 0x76, RZ ;  /* 0x00000076068c7824 */ /* 0x000fe200078e02ff */
[-C--:B------:R-:W-:Y:S02]  /*6bd0*/  IADD3 R202, P2, PT, R202, R4.reuse, RZ ;  /* 0x00000004caca7210 */ /* 0x080fe40007f5e0ff */
[-C--:B------:R-:W-:Y:S02]  /*6be0*/  LEA.HI.X.SX32 R185, R185, R5.reuse, 0x2, P5 ;  /* 0x00000005b9b97211 */ /* 0x080fe400028f16ff */
[----:B------:R-:W-:Y:S02]  /*6bf0*/  IADD3 R188, P5, PT, R188, R4, RZ ;  /* 0x00000004bcbc7210 */ /* 0x000fe40007fbe0ff */
[----:B------:R-:W-:-:S02]  /*6c00*/  LEA.HI.X.SX32 R203, R203, R5, 0x2, P2 ;  /* 0x00000005cbcb7211 */ /* 0x000fc400010f16ff */
[-C--:B------:R-:W-:Y:S02]  /*6c10*/  IADD3 R206, P2, PT, R206, R4.reuse, RZ ;  /* 0x00000004cece7210 */ /* 0x080fe40007f5e0ff */
[-C--:B------:R-:W-:Y:S02]  /*6c20*/  LEA.HI.X.SX32 R189, R189, R5.reuse, 0x2, P5 ;  /* 0x00000005bdbd7211 */ /* 0x080fe400028f16ff */
[-C--:B------:R-:W-:Y:S02]  /*6c30*/  IADD3 R192, P5, PT, R192, R4.reuse, RZ ;  /* 0x00000004c0c07210 */ /* 0x080fe40007fbe0ff */
[-C--:B------:R-:W-:Y:S01]  /*6c40*/  LEA.HI.X.SX32 R207, R138, R5.reuse, 0x2, P2 ;  /* 0x000000058acf7211 */ /* 0x080fe200010f16ff */
[----:B------:R-:W-:Y:S01]  /*6c50*/  STTM.x64 tmem[UR11], RZ ;  /* 0x000000ff000079ed */ /* 0x000fe2000834000b */
[-C--:B------:R-:W-:Y:S01]  /*6c60*/  IADD3 R210, P2, PT, R210, R4.reuse, RZ ;  /* 0x00000004d2d27210 */ /* 0x080fe20007f5e0ff */
[----:B------:R-:W1:Y:S01]  /*6c70*/  FENCE.VIEW.ASYNC.T ;  /* 0x00000000000073c6 */ /* 0x000e620000000200 */
[----:B------:R-:W-:Y:S01]  /*6c80*/  LEA.HI.X.SX32 R193, R193, R5, 0x2, P5 ;  /* 0x00000005c1c17211 */ /* 0x000fe200028f16ff */
[----:B------:R-:W-:Y:S01]  /*6c90*/  IMAD R138, R6, 0x77, RZ ;  /* 0x00000077068a7824 */ /* 0x000fe200078e02ff */
[----:B-1----:R-:W-:Y:S01]  /*6ca0*/  BAR.SYNC.DEFER_BLOCKING 0x0 ;  /* 0x0000000000007b1d */ /* 0x002fe20000010000 */
[----:B------:R-:W-:-:S02]  /*6cb0*/  IADD3 R196, P5, PT, R196, R4, RZ ;  /* 0x00000004c4c47210 */ /* 0x000fc40007fbe0ff */
[-C--:B------:R-:W-:Y:S02]  /*6cc0*/  LEA.HI.X.SX32 R211, R211, R5.reuse, 0x2, P2 ;  /* 0x00000005d3d37211 */ /* 0x080fe400010f16ff */
[-C--:B------:R-:W-:Y:S02]  /*6cd0*/  IADD3 R214, P2, PT, R214, R4.reuse, RZ ;  /* 0x00000004d6d67210 */ /* 0x080fe40007f5e0ff */
[-C--:B------:R-:W-:Y:S02]  /*6ce0*/  LEA.HI.X.SX32 R197, R197, R5.reuse, 0x2, P5 ;  /* 0x00000005c5c57211 */ /* 0x080fe400028f16ff */
[-C--:B------:R-:W-:Y:S02]  /*6cf0*/  IADD3 R200, P5, PT, R200, R4.reuse, RZ ;  /* 0x00000004c8c87210 */ /* 0x080fe40007fbe0ff */
[----:B------:R-:W-:Y:S01]  /*6d00*/  LEA.HI.X.SX32 R215, R133, R5, 0x2, P2 ;  /* 0x0000000585d77211 */ /* 0x000fe200010f16ff */
[----:B------:R-:W-:Y:S01]  /*6d10*/  IMAD R133, R6, 0x79, RZ ;  /* 0x0000007906857824 */ /* 0x000fe200078e02ff */
[----:B------:R-:W-:-:S02]  /*6d20*/  IADD3 R218, P2, PT, R218, R4, RZ ;  /* 0x00000004dada7210 */ /* 0x000fc40007f5e0ff */
[-C--:B------:R-:W-:Y:S02]  /*6d30*/  LEA.HI.X.SX32 R201, R201, R5.reuse, 0x2, P5 ;  /* 0x00000005c9c97211 */ /* 0x080fe400028f16ff */
[-C--:B------:R-:W-:Y:S02]  /*6d40*/  IADD3 R204, P5, PT, R204, R4.reuse, RZ ;  /* 0x00000004cccc7210 */ /* 0x080fe40007fbe0ff */
[-C--:B------:R-:W-:Y:S02]  /*6d50*/  LEA.HI.X.SX32 R219, R219, R5.reuse, 0x2, P2 ;  /* 0x00000005dbdb7211 */ /* 0x080fe400010f16ff */
[-C--:B------:R-:W-:Y:S02]  /*6d60*/  IADD3 R222, P2, PT, R222, R4.reuse, RZ ;  /* 0x00000004dede7210 */ /* 0x080fe40007f5e0ff */
[----:B------:R-:W-:Y:S02]  /*6d70*/  LEA.HI.X.SX32 R205, R205, R5, 0x2, P5 ;  /* 0x00000005cdcd7211 */ /* 0x000fe400028f16ff */
[----:B------:R-:W-:-:S02]  /*6d80*/  IADD3 R208, P5, PT, R208, R4, RZ ;  /* 0x00000004d0d07210 */ /* 0x000fc40007fbe0ff */
[-C--:B------:R-:W-:Y:S02]  /*6d90*/  LEA.HI.X.SX32 R223, R137, R5.reuse, 0x2, P2 ;  /* 0x0000000589df7211 */ /* 0x080fe400010f16ff */
[-C--:B------:R-:W-:Y:S02]  /*6da0*/  IADD3 R226, P2, PT, R226, R4.reuse, RZ ;  /* 0x00000004e2e27210 */ /* 0x080fe40007f5e0ff */
[-C--:B------:R-:W-:Y:S02]  /*6db0*/  LEA.HI.X.SX32 R209, R134, R5.reuse, 0x2, P5 ;  /* 0x0000000586d17211 */ /* 0x080fe400028f16ff */
[-C--:B------:R-:W-:Y:S02]  /*6dc0*/  IADD3 R212, P5, PT, R212, R4.reuse, RZ ;  /* 0x00000004d4d47210 */ /* 0x080fe40007fbe0ff */
[----:B------:R-:W-:Y:S02]  /*6dd0*/  LEA.HI.X.SX32 R227, R227, R5, 0x2, P2 ;  /* 0x00000005e3e37211 */ /* 0x000fe400010f16ff */
[----:B------:R-:W-:-:S02]  /*6de0*/  IADD3 R230, P2, PT, R230, R4, RZ ;  /* 0x00000004e6e67210 */ /* 0x000fc40007f5e0ff */
[-C--:B------:R-:W-:Y:S01]  /*6df0*/  LEA.HI.X.SX32 R213, R132, R5.reuse, 0x2, P5 ;  /* 0x0000000584d57211 */ /* 0x080fe200028f16ff */
[----:B------:R-:W-:Y:S01]  /*6e00*/  IMAD R132, R6, 0x7a, RZ ;  /* 0x0000007a06847824 */ /* 0x000fe200078e02ff */
        /* <DEDUP_REMOVED lines=8> */
[----:B------:R-:W-:Y:S02]  /*6e90*/  IADD3 R224, P5, PT, R224, R4, RZ ;  /* 0x00000004e0e07210 */ /* 0x000fe40007fbe0ff */
[----:B------:R-:W-:Y:S01]  /*6ea0*/  LEA.HI.X.SX32 R239, R132, R5, 0x2, P2 ;  /* 0x0000000584ef7211 */ /* 0x000fe200010f16ff */
[----:B------:R-:W-:Y:S01]  /*6eb0*/  IMAD R132, R6, 0x1f0, RZ ;  /* 0x000001f006847824 */ /* 0x000fe200078e02ff */
[----:B------:R-:W-:-:S02]  /*6ec0*/  ISETP.NE.U32.AND P2, PT, R0, RZ, PT ;  /* 0x000000ff0000720c */ /* 0x000fc40003f45070 */
[----:B------:R-:W-:Y:S02]  /*6ed0*/  LEA.HI.X.SX32 R225, R139, R5, 0x2, P5 ;  /* 0x000000058be17211 */ /* 0x000fe400028f16ff */
[----:B------:R-:W-:-:S04]  /*6ee0*/  IADD3 R228, P5, PT, R228, R4, RZ ;  /* 0x00000004e4e47210 */ /* 0x000fc80007fbe0ff */
[----:B------:R-:W-:Y:S02]  /*6ef0*/  LEA.HI.X.SX32 R229, R141, R5, 0x2, P5 ;  /* 0x000000058de57211 */ /* 0x000fe400028f16ff */
[----:B------:R-:W-:-:S03]  /*6f00*/  IADD3 R232, P5, PT, R232, R4, RZ ;  /* 0x00000004e8e87210 */ /* 0x000fc60007fbe0ff */
[----:B------:R-:W-:Y:S01]  /*6f10*/  VOTEU.ALL UP1, P2 ;  /* 0x0000000000ff7886 */ /* 0x000fe20001020000 */
[----:B------:R-:W-:Y:S02]  /*6f20*/  LEA.HI.X.SX32 R233, R138, R5, 0x2, P5 ;  /* 0x000000058ae97211 */ /* 0x000fe400028f16ff */
[----:B------:R-:W-:Y:S02]  /*6f30*/  IADD3 R236, P5, PT, R236, R4, RZ ;  /* 0x00000004ecec7210 */ /* 0x000fe40007fbe0ff */
[----:B------:R-:W-:-:S04]  /*6f40*/  @!UP1 UIADD3 UR12, UPT, UPT, -UR6, 0x100000, URZ ;  /* 0x00100000060c9890 */ /* 0x000fc8000fffe1ff */
[----:B------:R-:W-:Y:S02]  /*6f50*/  @!UP1 USHF.L.U32 UR13, UR12, 0xb, URZ ;  /* 0x0000000b0c0d9899 */ /* 0x000fe400080006ff */
[----:B------:R-:W-:Y:S01]  /*6f60*/  @!UP1 USHF.L.U32 UR12, UR12, 0x1, URZ ;  /* 0x000000010c0c9899 */ /* 0x000fe200080006ff */
[----:B------:R-:W-:Y:S01]  /*6f70*/  LEA.HI.X.SX32 R237, R133, R5, 0x2, P5 ;  /* 0x0000000585ed7211 */ /* 0x000fe200028f16ff */
[----:B------:R-:W-:Y:S01]  /*6f80*/  IMAD R133, R6, 0x7b, RZ ;  /* 0x0000007b06857824 */ /* 0x000fe200078e02ff */
[----:B------:R-:W-:Y:S01]  /*6f90*/  IADD3 R240, P5, PT, R240, R4, RZ ;  /* 0x00000004f0f07210 */ /* 0x000fe20007fbe0ff */
[----:B------:R-:W-:-:S04]  /*6fa0*/  @!UP1 UIADD3 UR6, UPT, UPT, -UR6, 0x100000, URZ ;  /* 0x0010000006069890 */ /* 0x000fc8000fffe1ff */
[----:B------:R-:W-:Y:S02]  /*6fb0*/  @!UP1 USHF.L.U32 UR7, UR6, 0xb, URZ ;  /* 0x0000000b06079899 */ /* 0x000fe400080006ff */
[----:B------:R-:W-:Y:S01]  /*6fc0*/  @!UP1 USHF.L.U32 UR6, UR6, 0x1, URZ ;  /* 0x0000000106069899 */ /* 0x000fe200080006ff */
[----:B------:R-:W-:Y:S01]  /*6fd0*/  VOTEU.ALL UP1, P2 ;  /* 0x0000000000ff7886 */ /* 0x000fe20001020000 */
[-C--:B------:R-:W-:Y:S01]  /*6fe0*/  LEA.HI.X.SX32 R241, R133, R5.reuse, 0x2, P5 ;  /* 0x0000000585f17211 */ /* 0x080fe200028f16ff */
[----:B------:R-:W-:Y:S01]  /*6ff0*/  IMAD R133, R6, 0x7d, RZ ;  /* 0x0000007d06857824 */ /* 0x000fe200078e02ff */
[-C--:B------:R-:W-:Y:S01]  /*7000*/  IADD3 R138, P5, PT, R132, R4.reuse, RZ ;  /* 0x00000004848a7210 */ /* 0x080fe20007fbe0ff */
[----:B------:R-:W-:Y:S01]  /*7010*/  IMAD R132, R6, 0x1f4, RZ ;  /* 0x000001f406847824 */ /* 0x000fe200078e02ff */
[----:B------:R-:W1:Y:S02]  /*7020*/  FENCE.VIEW.ASYNC.S ;  /* 0x00000000000073c6 */ /* 0x000e640000000000 */
[----:B-1----:R-:W1:Y:S01]  /*7030*/  @!UP1 SYNCS.EXCH.64 URZ, [UR4], UR12 ;  /* 0x0000000c04ff95b2 */ /* 0x002e620008000100 */
[----:B------:R-:W-:Y:S01]  /*7040*/  LEA.HI.X.SX32 R139, R252, R5, 0x2, P5 ;  /* 0x00000005fc8b7211 */ /* 0x000fe200028f16ff */
[----:B-1----:R-:W-:Y:S01]  /*7050*/  BAR.SYNC.DEFER_BLOCKING 0x0 ;  /* 0x0000000000007b1d */ /* 0x002fe20000010000 */
[----:B------:R-:W-:Y:S01]  /*7060*/  IADD3 R140, P5, PT, R132, R4, RZ ;  /* 0x00000004848c7210 */ /* 0x000fe20007fbe0ff */
[----:B------:R-:W-:-:S03]  /*7070*/  IMAD R132, R6, 0x1f8, RZ ;  /* 0x000001f806847824 */ /* 0x000fc600078e02ff */
[-C--:B------:R-:W-:Y:S01]  /*7080*/  LEA.HI.X.SX32 R141, R133, R5.reuse, 0x2, P5 ;  /* 0x00000005858d7211 */ /* 0x080fe200028f16ff */
[----:B------:R-:W-:Y:S01]  /*7090*/  IMAD R133, R6, 0x7e, RZ ;  /* 0x0000007e06857824 */ /* 0x000fe200078e02ff */
[-C--:B------:R-:W-:Y:S01]  /*70a0*/  IADD3 R136, P5, PT, R132, R4.reuse, RZ ;  /* 0x0000000484887210 */ /* 0x080fe20007fbe0ff */
[----:B------:R-:W-:Y:S01]  /*70b0*/  IMAD R132, R6, 0x1fc, RZ ;  /* 0x000001fc06847824 */ /* 0x000fe200078e02ff */
[----:B------:R-:W-:Y:S01]  /*70c0*/  VOTEU.ALL UP2, P2 ;  /* 0x0000000000ff7886 */ /* 0x000fe20001040000 */
[----:B------:R-:W-:Y:S01]  /*70d0*/  STL.64 [R1+0x228], R138 ;  /* 0x0002288a01007387 */ /* 0x000fe20000100a00 */
[-C--:B------:R-:W-:Y:S01]  /*70e0*/  LEA.HI.X.SX32 R137, R133, R5.reuse, 0x2, P5 ;  /* 0x0000000585897211 */ /* 0x080fe200028f16ff */
[----:B------:R-:W-:Y:S01]  /*70f0*/  VIADD R133, R3, 0xfffffffa ;  /* 0xfffffffa03857836 */ /* 0x000fe20000000000 */
[----:B------:R-:W-:Y:S01]  /*7100*/  IADD3 R134, P5, PT, R132, R4, RZ ;  /* 0x0000000484867210 */ /* 0x000fe20007fbe0ff */
[----:B------:R-:W-:Y:S01]  /*7110*/  IMAD R132, R6, 0x7f, RZ ;  /* 0x0000007f06847824 */ /* 0x000fe200078e02ff */
[----:B------:R-:W-:Y:S04]  /*7120*/  STL.64 [R1+0x230], R140 ;  /* 0x0002308c01007387 */ /* 0x000fe80000100a00 */
[----:B------:R-:W-:Y:S01]  /*7130*/  LEA.HI.X.SX32 R135, R132, R5, 0x2, P5 ;  /* 0x0000000584877211 */ /* 0x000fe200028f16ff */
[----:B------:R-:W-:Y:S01]  /*7140*/  STL.64 [R1+0x238], R136 ;  /* 0x0002388801007387 */ /* 0x000fe20000100a00 */
[----:B------:R-:W-:-:S02]  /*7150*/  ISETP.GE.U32.AND P5, PT, R133, 0x7fffff7b, PT ;  /* 0x7fffff7b8500780c */ /* 0x000fc40003fa6070 */
[----:B------:R-:W-:Y:S01]  /*7160*/  LEA R133, R0, UR9, 0x9 ;  /* 0x0000000900857c11 */ /* 0x000fe2000f8e48ff */
[----:B------:R1:W-:Y:S01]  /*7170*/  STL.64 [R1+0x240], R134 ;  /* 0x0002408601007387 */ /* 0x0003e20000100a00 */
[----:B------:R3:W4:Y:S03]  /*7180*/  @!UP2 SYNCS.EXCH.64 URZ, [UR9+0x38008], UR6 ;  /* 0x0380080609ffa5b2 */ /* 0x0007260008000100 */
[----:B------:R-:W-:Y:S01]  /*7190*/  @!PT LDS RZ, [RZ] ;  /* 0x00000000fffff984 */ /* 0x000fe20000000800 */
[----:B------:R-:W-:Y:S01]  /*71a0*/  @!PT LDS RZ, [RZ] ;  /* 0x00000000fffff984 */ /* 0x000fe20000000800 */
[----:B------:R-:W-:Y:S01]  /*71b0*/  @!PT LDS RZ, [RZ] ;  /* 0x00000000fffff984 */ /* 0x000fe20000000800 */
[----:B----4-:R-:W-:Y:S04]  /*71c0*/  LDGSTS.E [R133], desc[UR22][R4.64], !P3 ;  /* 0x0000000004857fae */ /* 0x010fe8000d9a1016 */
[----:B-1----:R-:W4:Y:S01]  /*71d0*/  LDL.64 R134, [R1] ;  /* 0x0000000001867983 */ /* 0x002f220000100a00 */
[C---:B------:R-:W-:Y:S01]  /*71e0*/  IADD3 R132, PT, PT, R3.reuse, -0x7, RZ ;  /* 0xfffffff903847810 */ /* 0x040fe20007ffe0ff */
[----:B---3--:R-:W1:Y:S02]  /*71f0*/  LDCU UR6, c[0x0][0x3a0] ;  /* 0x00007400ff0677ac */ /* 0x008e640008000800 */
[----:B------:R3:W-:Y:S04]  /*7200*/  STL.64 [R1+0x7e0], R4 ;  /* 0x0007e00401007387 */ /* 0x0007e80000100a00 */
[----:B--2---:R-:W-:Y:S04]  /*7210*/  LDGSTS.E [R133+0x4], desc[UR22][R250.64], !P0 ;  /* 0x00004000fa857fae */ /* 0x004fe8000c1a1016 */
[----:B---3--:R-:W2:Y:S01]  /*7220*/  LDL.64 R4, [R1+0x8] ;  /* 0x0000080001047983 */ /* 0x008ea20000100a00 */
[----:B------:R-:W-:Y:S01]  /*7230*/  ISETP.GE.U32.AND P3, PT, R132, 0x7fffff7a, PT ;  /* 0x7fffff7a8400780c */ /* 0x000fe20003f66070 */
[----:B------:R-:W-:-:S02]  /*7240*/  VIADD R132, R3, 0xfffffff8 ;  /* 0xfffffff803847836 */ /* 0x000fc40000000000 */
[----:B------:R-:W3:Y:S03]  /*7250*/  LDL.LU.64 R250, [R1+0x850] ;  /* 0x0008500001fa7983 */ /* 0x000ee60000300a00 */
[----:B------:R-:W-:Y:S01]  /*7260*/  ISETP.GE.U32.AND P0, PT, R132, 0x7fffff79, PT ;  /* 0x7fffff798400780c */ /* 0x000fe20003f06070 */
[C---:B------:R-:W-:Y:S01]  /*7270*/  VIADD R132, R3.reuse, 0xfffffff7 ;  /* 0xfffffff703847836 */ /* 0x040fe20000000000 */
[----:B---3--:R-:W-:Y:S04]  /*7280*/  LDGSTS.E [R133+0x8], desc[UR22][R250.64], !P1 ;  /* 0x00008000fa857fae */ /* 0x008fe8000c9a1016 */
[----:B------:R-:W3:Y:S01]  /*7290*/  LDL.LU.64 R250, [R1+0x848] ;  /* 0x0008480001fa7983 */ /* 0x000ee20000300a00 */
[----:B------:R-:W-:Y:S01]  /*72a0*/  ISETP.GE.U32.AND P1, PT, R132, 0x7fffff78, PT ;  /* 0x7fffff788400780c */ /* 0x000fe20003f26070 */
[----:B------:R-:W-:-:S02]  /*72b0*/  VIADD R132, R3, 0xfffffff6 ;  /* 0xfffffff603847836 */ /* 0x000fc40000000000 */
[----:B---3--:R-:W-:Y:S04]  /*72c0*/  LDGSTS.E [R133+0xc], desc[UR22][R250.64], !P4 ;  /* 0x0000c000fa857fae */ /* 0x008fe8000e1a1016 */
[----:B------:R-:W3:Y:S01]  /*72d0*/  LDL.LU.64 R250, [R1+0x840] ;  /* 0x0008400001fa7983 */ /* 0x000ee20000300a00 */
[----:B------:R-:W-:Y:S01]  /*72e0*/  ISETP.GE.U32.AND P4, PT, R132, 0x7fffff77, PT ;  /* 0x7fffff778400780c */ /* 0x000fe20003f86070 */
[C---:B------:R-:W-:Y:S02]  /*72f0*/  VIADD R132, R3.reuse, 0xfffffff5 ;  /* 0xfffffff503847836 */ /* 0x040fe40000000000 */
[----:B---3--:R-:W-:Y:S04]  /*7300*/  LDGSTS.E [R133+0x10], desc[UR22][R250.64], !P6 ;  /* 0x00010000fa857fae */ /* 0x008fe8000f1a1016 */
[----:B------:R-:W3:Y:S01]  /*7310*/  LDL.LU.64 R250, [R1+0x838] ;  /* 0x0008380001fa7983 */ /* 0x000ee20000300a00 */
[----:B------:R-:W-:Y:S01]  /*7320*/  ISETP.GE.U32.AND P6, PT, R132, 0x7fffff76, PT ;  /* 0x7fffff768400780c */ /* 0x000fe20003fc6070 */
[----:B------:R-:W-:-:S02]  /*7330*/  VIADD R132, R3, 0xfffffff4 ;  /* 0xfffffff403847836 */ /* 0x000fc40000000000 */
[----:B--2---:R-:W-:Y:S03]  /*7340*/  LDGSTS.E [R133+0x14], desc[UR22][R4.64], !P5 ;  /* 0x0001400004857fae */ /* 0x004fe6000e9a1016 */
[----:B------:R-:W-:Y:S01]  /*7350*/  ISETP.GE.U32.AND P5, PT, R132, 0x7fffff75, PT ;  /* 0x7fffff758400780c */ /* 0x000fe20003fa6070 */
[C---:B------:R-:W-:Y:S01]  /*7360*/  VIADD R132, R3.reuse, 0xfffffff3 ;  /* 0xfffffff303847836 */ /* 0x040fe20000000000 */
[----:B----4-:R2:W-:Y:S04]  /*7370*/  LDGSTS.E [R133+0x18], desc[UR22][R134.64], !P3 ;  /* 0x0001800086857fae */ /* 0x0105e8000d9a1016 */
[----:B------:R-:W-:Y:S01]  /*7380*/  ISETP.GE.U32.AND P3, PT, R132, 0x7fffff74, PT ;  /* 0x7fffff748400780c */ /* 0x000fe20003f66070 */
[C---:B------:R-:W-:Y:S01]  /*7390*/  VIADD R132, R3.reuse, 0xfffffff2 ;  /* 0xfffffff203847836 */ /* 0x040fe20000000000 */
[----:B------:R-:W4:Y:S04]  /*73a0*/  LDL.64 R4, [R1+0x240] ;  /* 0x0002400001047983 */ /* 0x000f280000100a00 */
[----:B------:R-:W5:Y:S01]  /*73b0*/  LDL R135, [R1+0x2b4] ;  /* 0x0002b40001877983 */ /* 0x000f620000100800 */
[----:B--2---:R-:W-:-:S03]  /*73c0*/  VIADD R134, R3, 0x7f ;  /* 0x0000007f03867836 */ /* 0x004fc60000000000 */
[----:B---3--:R-:W-:Y:S01]  /*73d0*/  LDGSTS.E [R133+0x1c], desc[UR22][R250.64], !P0 ;  /* 0x0001c000fa857fae */ /* 0x008fe2000c1a1016 */
[----:B------:R-:W-:Y:S01]  /*73e0*/  ISETP.GE.U32.AND P0, PT, R132, 0x7fffff73, PT ;  /* 0x7fffff738400780c */ /* 0x000fe20003f06070 */
[C---:B------:R-:W-:Y:S02]  /*73f0*/  VIADD R132, R3.reuse, 0xfffffff1 ;  /* 0xfffffff103847836 */ /* 0x040fe40000000000 */
[----:B------:R-:W-:Y:S03]  /*7400*/  LDGSTS.E [R133+0x20], desc[UR22][R248.64], !P1 ;  /* 0x00020000f8857fae */ /* 0x000fe6000c9a1016 */
[----:B------:R-:W-:Y:S01]  /*7410*/  ISETP.GE.U32.AND P1, PT, R132, 0x7fffff72, PT ;  /* 0x7fffff728400780c */ /* 0x000fe20003f26070 */
[C---:B------:R-:W-:Y:S01]  /*7420*/  VIADD R132, R3.reuse, 0xfffffff0 ;  /* 0xfffffff003847836 */ /* 0x040fe20000000000 */
[----:B------:R-:W-:Y:S04]  /*7430*/  LDGSTS.E [R133+0x24], desc[UR22][R246.64], !P4 ;  /* 0x00024000f6857fae */ /* 0x000fe8000e1a1016 */
[----:B------:R-:W-:Y:S01]  /*7440*/  ISETP.GE.U32.AND P4, PT, R132, 0x7fffff71, PT ;  /* 0x7fffff718400780c */ /* 0x000fe20003f86070 */
[C---:B------:R-:W-:Y:S01]  /*7450*/  VIADD R132, R3.reuse, 0xffffffef ;  /* 0xffffffef03847836 */ /* 0x040fe20000000000 */
[----:B------:R-:W-:Y:S04]  /*7460*/  LDGSTS.E [R133+0x28], desc[UR22][R244.64], !P6 ;  /* 0x00028000f4857fae */ /* 0x000fe8000f1a1016 */
[----:B------:R-:W-:Y:S01]  /*7470*/  ISETP.GE.U32.AND P6, PT, R132, 0x7fffff70, PT ;  /* 0x7fffff708400780c */ /* 0x000fe20003fc6070 */
[C---:B------:R-:W-:Y:S01]  /*7480*/  VIADD R132, R3.reuse, 0xffffffee ;  /* 0xffffffee03847836 */ /* 0x040fe20000000000 */
[----:B------:R-:W-:Y:S04]  /*7490*/  LDGSTS.E [R133+0x2c], desc[UR22][R242.64], !P5 ;  /* 0x0002c000f2857fae */ /* 0x000fe8000e9a1016 */
[----:B------:R-:W-:Y:S01]  /*74a0*/  ISETP.GE.U32.AND P5, PT, R132, 0x7fffff6f, PT ;  /* 0x7fffff6f8400780c */ /* 0x000fe20003fa6070 */
[----:B------:R-:W-:Y:S01]  /*74b0*/  LDGSTS.E [R133+0x30], desc[UR22][R8.64], !P3 ;  /* 0x0003000008857fae */ /* 0x000fe2000d9a1016 */
[----:B------:R-:W-:-:S03]  /*74c0*/  IADD3 R132, PT, PT, R3, -0x13, RZ ;  /* 0xffffffed03847810 */ /* 0x000fc60007ffe0ff */
[----:B------:R-:W-:Y:S01]  /*74d0*/  LDGSTS.E [R133+0x34], desc[UR22][R10.64], !P0 ;  /* 0x000340000a857fae */ /* 0x000fe2000c1a1016 */
        /* <DEDUP_REMOVED lines=110> */
[----:B------:R-:W-:Y:S01]  /*7bc0*/  STL.64 [R1+0x7a8], R250 ;  /* 0x0007a8fa01007387 */ /* 0x000fe20000100a00 */
        /* <DEDUP_REMOVED lines=36> */
[----:B------:R2:W-:Y:S01]  /*7e10*/  STL.64 [R1+0x7b0], R248 ;  /* 0x0007b0f801007387 */ /* 0x0005e20000100a00 */
        /* <DEDUP_REMOVED lines=32> */
[----:B------:R-:W-:Y:S04]  /*8020*/  STL.64 [R1+0x7b8], R246 ;  /* 0x0007b8f601007387 */ /* 0x000fe80000100a00 */
[----:B------:R-:W-:Y:S01]  /*8030*/  ISETP.GE.U32.AND P5, PT, R132, 0x7fffff33, PT ;  /* 0x7fffff338400780c */ /* 0x000fe20003fa6070 */
[----:B------:R-:W-:Y:S01]  /*8040*/  LDGSTS.E [R133+0x128], desc[UR22][R142.64], !P1 ;  /* 0x001280008e857fae */ /* 0x000fe2000c9a1016 */
[----:B------:R-:W-:-:S03]  /*8050*/  IADD3 R132, PT, PT, R3, -0x4f, RZ ;  /* 0xffffffb103847810 */ /* 0x000fc60007ffe0ff */
[----:B------:R-:W-:Y:S01]  /*8060*/  STL.64 [R1+0x7c0], R244 ;  /* 0x0007c0f401007387 */ /* 0x000fe20000100a00 */
[----:B------:R-:W-:Y:S01]  /*8070*/  ISETP.GE.U32.AND P3, PT, R132, 0x7fffff32, PT ;  /* 0x7fffff328400780c */ /* 0x000fe20003f66070 */
[C---:B------:R-:W-:Y:S02]  /*8080*/  VIADD R132, R3.reuse, 0xffffffb0 ;  /* 0xffffffb003847836 */ /* 0x040fe40000000000 */
[----:B------:R-:W-:Y:S03]  /*8090*/  STL.64 [R1+0x7c8], R242 ;  /* 0x0007c8f201007387 */ /* 0x000fe60000100a00 */
[----:B------:R-:W-:Y:S01]  /*80a0*/  ISETP.GE.U32.AND P0, PT, R132, 0x7fffff31, PT ;  /* 0x7fffff318400780c */ /* 0x000fe20003f06070 */
[C---:B------:R-:W-:Y:S01]  /*80b0*/  VIADD R132, R3.reuse, 0xffffffaf ;  /* 0xffffffaf03847836 */ /* 0x040fe20000000000 */
[----:B------:R-:W-:Y:S04]  /*80c0*/  STL.64 [R1+0x7d0], R8 ;  /* 0x0007d00801007387 */ /* 0x000fe80000100a00 */
[----:B------:R-:W-:Y:S01]  /*80d0*/  ISETP.GE.U32.AND P1, PT, R132, 0x7fffff30, PT ;  /* 0x7fffff308400780c */ /* 0x000fe20003f26070 */
[C---:B------:R-:W-:Y:S01]  /*80e0*/  VIADD R132, R3.reuse, 0xffffffae ;  /* 0xffffffae03847836 */ /* 0x040fe20000000000 */
[----:B------:R-:W-:Y:S04]  /*80f0*/  STL.64 [R1+0x7d8], R10 ;  /* 0x0007d80a01007387 */ /* 0x000fe80000100a00 */
[----:B------:R-:W-:Y:S04]  /*8100*/  STL.64 [R1+0x7e8], R12 ;  /* 0x0007e80c01007387 */ /* 0x000fe80000100a00 */
[----:B------:R-:W-:Y:S04]  /*8110*/  STL.64 [R1+0x7f0], R14 ;  /* 0x0007f00e01007387 */ /* 0x000fe80000100a00 */
[----:B------:R-:W-:Y:S01]  /*8120*/  LDGSTS.E [R133+0x12c], desc[UR22][R144.64], !P4 ;  /* 0x0012c00090857fae */ /* 0x000fe2000e1a1016 */
[----:B------:R-:W-:Y:S01]  /*8130*/  ISETP.GE.U32.AND P4, PT, R132, 0x7fffff2f, PT ;  /* 0x7fffff2f8400780c */ /* 0x000fe20003f86070 */
[----:B------:R-:W-:-:S02]  /*8140*/  VIADD R132, R3, 0xffffffad ;  /* 0xffffffad03847836 */ /* 0x000fc40000000000 */
[----:B------:R3:W-:Y:S04]  /*8150*/  STL.64 [R1+0x7f8], R16 ;  /* 0x0007f81001007387 */ /* 0x0007e80000100a00 */
[----:B------:R-:W-:Y:S04]  /*8160*/  STL.64 [R1+0x800], R18 ;  /* 0x0008001201007387 */ /* 0x000fe80000100a00 */
[----:B------:R-:W-:Y:S04]  /*8170*/  STL.64 [R1+0x808], R20 ;  /* 0x0008081401007387 */ /* 0x000fe80000100a00 */
[----:B------:R-:W-:Y:S04]  /*8180*/  STL.64 [R1+0x810], R22 ;  /* 0x0008101601007387 */ /* 0x000fe80000100a00 */
[----:B------:R-:W-:Y:S04]  /*8190*/  STL.64 [R1+0x818], R24 ;  /* 0x0008181801007387 */ /* 0x000fe80000100a00 */
[----:B------:R1:W-:Y:S04]  /*81a0*/  STL.64 [R1+0x820], R26 ;  /* 0x0008201a01007387 */ /* 0x0003e80000100a00 */
[----:B------:R-:W-:Y:S01]  /*81b0*/  LDGSTS.E [R133+0x130], desc[UR22][R146.64], !P6 ;  /* 0x0013000092857fae */ /* 0x000fe2000f1a1016 */
[----:B------:R-:W-:Y:S01]  /*81c0*/  ISETP.GE.U32.AND P6, PT, R132, 0x7fffff2e, PT ;  /* 0x7fffff2e8400780c */ /* 0x000fe20003fc6070 */
[----:B------:R-:W-:-:S02]  /*81d0*/  VIADD R132, R3, 0xffffffac ;  /* 0xffffffac03847836 */ /* 0x000fc40000000000 */
[----:B------:R-:W-:Y:S04]  /*81e0*/  STL.64 [R1+0x828], R28 ;  /* 0x0008281c01007387 */ /* 0x000fe80000100a00 */
[----:B------:R1:W-:Y:S04]  /*81f0*/  STL.64 [R1+0x830], R30 ;  /* 0x0008301e01007387 */ /* 0x0003e80000100a00 */
[----:B--2---:R-:W2:Y:S04]  /*8200*/  LDL.64 R248, [R1+0x110] ;  /* 0x0001100001f87983 */ /* 0x004ea80000100a00 */
[----:B------:R-:W-:Y:S01]  /*8210*/  LDGSTS.E [R133+0x134], desc[UR22][R148.64], !P5 ;  /* 0x0013400094857fae */ /* 0x000fe2000e9a1016 */
[----:B------:R-:W-:Y:S01]  /*8220*/  ISETP.GE.U32.AND P5, PT, R132, 0x7fffff2d, PT ;  /* 0x7fffff2d8400780c */ /* 0x000fe20003fa6070 */
[----:B------:R-:W-:-:S02]  /*8230*/  VIADD R132, R3, 0xffffffab ;  /* 0xffffffab03847836 */ /* 0x000fc40000000000 */
        /* <DEDUP_REMOVED lines=10> */
[----:B------:R-:W2:Y:S01]  /*82e0*/  LDL.64 R250, [R1+0xd0] ;  /* 0x0000d00001fa7983 */ /* 0x000ea20000100a00 */
[----:B------:R-:W-:Y:S01]  /*82f0*/  ISETP.GE.U32.AND P4, PT, R132, 0x7fffff29, PT ;  /* 0x7fffff298400780c */ /* 0x000fe20003f86070 */
[----:B------:R-:W-:-:S02]  /*8300*/  VIADD R132, R3, 0xffffffa7 ;  /* 0xffffffa703847836 */ /* 0x000fc40000000000 */
[----:B------:R-:W-:Y:S03]  /*8310*/  LDGSTS.E [R133+0x148], desc[UR22][R158.64], !P6 ;  /* 0x001480009e857fae */ /* 0x000fe6000f1a1016 */
        /* <DEDUP_REMOVED lines=109> */
[----:B------:R-:W-:Y:S01]  /*89f0*/  VIADD R132, R3, 0xffffff83 ;  /* 0xffffff8303847836 */ /* 0x000fe20000000000 */
[----:B------:R-:W-:Y:S01]  /*8a00*/  LDGSTS.E [R133+0x1e4], desc[UR22][R236.64], !P0 ;  /* 0x001e4000ec857fae */ /* 0x000fe2000c1a1016 */
[----:B------:R-:W-:-:S03]  /*8a10*/  ISETP.GT.AND P0, PT, R134, 0x7f, PT ;  /* 0x0000007f8600780c */ /* 0x000fc60003f04270 */
[----:B------:R-:W-:Y:S01]  /*8a20*/  ISETP.GE.U32.AND P6, PT, R132, 0x7fffff04, PT ;  /* 0x7fffff048400780c */ /* 0x000fe20003fc6070 */
[C---:B------:R-:W-:Y:S01]  /*8a30*/  VIADD R132, R3.reuse, 0xffffff82 ;  /* 0xffffff8203847836 */ /* 0x040fe20000000000 */
[----:B------:R-:W-:Y:S04]  /*8a40*/  LDGSTS.E [R133+0x1e8], desc[UR22][R238.64], !P1 ;  /* 0x001e8000ee857fae */ /* 0x000fe8000c9a1016 */
[----:B------:R-:W-:Y:S01]  /*8a50*/  ISETP.GE.U32.AND P5, PT, R132, 0x7fffff03, PT ;  /* 0x7fffff038400780c */ /* 0x000fe20003fa6070 */
[C---:B------:R-:W-:Y:S01]  /*8a60*/  VIADD R134, R3.reuse, 0xffffff80 ;  /* 0xffffff8003867836 */ /* 0x040fe20000000000 */
[----:B------:R-:W-:Y:S01]  /*8a70*/  IADD3 R132, PT, PT, R3, -0x7f, RZ ;  /* 0xffffff8103847810 */ /* 0x000fe20007ffe0ff */
[----:B------:R-:W-:Y:S03]  /*8a80*/  LDGSTS.E [R133+0x1ec], desc[UR22][R240.64], !P4 ;  /* 0x001ec000f0857fae */ /* 0x000fe6000e1a1016 */
[----:B------:R-:W-:Y:S01]  /*8a90*/  ISETP.GE.U32.AND P3, PT, R132, 0x7fffff02, PT ;  /* 0x7fffff028400780c */ /* 0x000fe20003f66070 */
[----:B---3--:R-:W3:Y:S01]  /*8aa0*/  LDL.64 R16, [R1+0x90] ;  /* 0x0000900001107983 */ /* 0x008ee20000100a00 */
[----:B------:R-:W-:-:S03]  /*8ab0*/  ISETP.GE.U32.AND P4, PT, R134, 0x7fffff01, PT ;  /* 0x7fffff018600780c */ /* 0x000fc60003f86070 */
[----:B------:R-:W-:Y:S04]  /*8ac0*/  LDGSTS.E [R133+0x1f0], desc[UR22][R138.64], !P6 ;  /* 0x001f00008a857fae */ /* 0x000fe8000f1a1016 */
[----:B------:R-:W3:Y:S04]  /*8ad0*/  LDL.64 R244, [R1+0x50] ;  /* 0x0000500001f47983 */ /* 0x000ee80000100a00 */
[----:B------:R-:W-:Y:S04]  /*8ae0*/  LDGSTS.E [R133+0x1f4], desc[UR22][R140.64], !P5 ;  /* 0x001f40008c857fae */ /* 0x000fe8000e9a1016 */
[----:B------:R-:W3:Y:S04]  /*8af0*/  LDL.64 R246, [R1+0x160] ;  /* 0x0001600001f67983 */ /* 0x000ee80000100a00 */
[----:B------:R-:W3:Y:S04]  /*8b00*/  LDL.64 R138, [R1+0x1a8] ;  /* 0x0001a800018a7983 */ /* 0x000ee80000100a00 */
[----:B------:R-:W3:Y:S04]  /*8b10*/  LDL.64 R140, [R1+0x118] ;  /* 0x00011800018c7983 */ /* 0x000ee80000100a00 */
[----:B------:R-:W-:Y:S04]  /*8b20*/  LDGSTS.E [R133+0x1f8], desc[UR22][R136.64], !P3 ;  /* 0x001f800088857fae */ /* 0x000fe8000d9a1016 */
[----:B------:R-:W3:Y:S01]  /*8b30*/  LDL.64 R12, [R1+0x108] ;  /* 0x00010800010c7983 */ /* 0x000ee20000100a00 */
[----:B------:R-:W-:-:S03]  /*8b40*/  ISETP.GE.AND P1, PT, R0, R3, PT ;  /* 0x000000030000720c */ /* 0x000fc60003f26270 */
[----:B----4-:R-:W-:Y:S04]  /*8b50*/  LDGSTS.E [R133+0x1fc], desc[UR22][R4.64], !P4 ;  /* 0x001fc00004857fae */ /* 0x010fe8000e1a1016 */
[----:B------:R-:W4:Y:S01]  /*8b60*/  LDL.64 R136, [R1+0x1f0] ;  /* 0x0001f00001887983 */ /* 0x000f220000100a00 */
[----:B------:R-:W-:-:S03]  /*8b70*/  SEL R132, RZ, 0x4, !P0 ;  /* 0x00000004ff847807 */ /* 0x000fc60004000000 */
[----:B------:R-:W4:Y:S04]  /*8b80*/  LDL.64 R10, [R1+0xc8] ;  /* 0x0000c800010a7983 */ /* 0x000f280000100a00 */
[----:B------:R-:W4:Y:S01]  /*8b90*/  LDL.64 R4, [R1+0x88] ;  /* 0x0000880001047983 */ /* 0x000f220000100a00 */
[----:B------:R-:W-:Y:S01]  /*8ba0*/  SEL R132, R132, RZ, !P1 ;  /* 0x000000ff84847207 */ /* 0x000fe20004800000 */
[----:B-----5:R-:W-:Y:S02]  /*8bb0*/  VIADD R252, R135, UR9 ;  /* 0x0000000987fc7c36 */ /* 0x020fe40008000000 */
[----:B------:R-:W5:Y:S01]  /*8bc0*/  LDL.64 R14, [R1+0x48] ;  /* 0x00004800010e7983 */ /* 0x000f620000100a00 */
[----:B------:R-:W-:-:S03]  /*8bd0*/  ISETP.NE.U32.AND P6, PT, R132, RZ, PT ;  /* 0x000000ff8400720c */ /* 0x000fc60003fc5070 */
[----:B------:R-:W0:Y:S04]  /*8be0*/  LDGDEPBAR ;  /* 0x00000000000079af */ /* 0x000e280000000000 */
[----:B------:R-:W5:Y:S04]  /*8bf0*/  LDL.64 R8, [R1+0x138] ;  /* 0x0001380001087983 */ /* 0x000f680000100a00 */
[----:B------:R-:W5:Y:S04]  /*8c00*/  LDL.64 R242, [R1+0x1b8] ;  /* 0x0001b80001f27983 */ /* 0x000f680000100a00 */
[----:B--2---:R-:W-:Y:S04]  /*8c10*/  LDGSTS.E [R252+0x20000], desc[UR22][R248.64], P6 ;  /* 0x20000000f8fc7fae */ /* 0x004fe8000b1a1016 */
[----:B------:R-:W-:Y:S04]  /*8c20*/  LDGSTS.E [R252+0x20400], desc[UR22][R250.64], P6 ;  /* 0x20400000fafc7fae */ /* 0x000fe8000b1a1016 */
[----:B-1----:R-:W2:Y:S04]  /*8c30*/  LDL.64 R26, [R1+0xc0] ;  /* 0x0000c000011a7983 */ /* 0x002ea80000100a00 */
[----:B------:R-:W2:Y:S04]  /*8c40*/  LDL.64 R248, [R1+0x178] ;  /* 0x0001780001f87983 */ /* 0x000ea80000100a00 */
[----:B------:R-:W2:Y:S01]  /*8c50*/  LDL.64 R250, [R1+0x1f8] ;  /* 0x0001f80001fa7983 */ /* 0x000ea20000100a00 */
[----:B------:R-:W-:-:S03]  /*8c60*/  VIADD R132, R3, 0xffffff46 ;  /* 0xffffff4603847836 */ /* 0x000fc60000000000 */
[----:B------:R-:W2:Y:S02]  /*8c70*/  LDL.64 R24, [R1+0x80] ;  /* 0x0000800001187983 */ /* 0x000ea40000100a00 */
[----:B------:R-:W-:Y:S01]  /*8c80*/  ISETP.GE.U32.AND P5, PT, R132, 0x7ffffec7, PT ;  /* 0x7ffffec78400780c */ /* 0x000fe20003fa6070 */
[C---:B------:R-:W-:Y:S01]  /*8c90*/  VIADD R132, R3.reuse, 0xffffff7f ;  /* 0xffffff7f03847836 */ /* 0x040fe20000000000 */
[----:B------:R-:W2:Y:S04]  /*8ca0*/  LDL.64 R22, [R1+0x40] ;  /* 0x0000400001167983 */ /* 0x000ea80000100a00 */
[----:B------:R-:W-:Y:S01]  /*8cb0*/  ISETP.GE.U32.AND P3, PT, R132, 0x7fffff00, PT ;  /* 0x7fffff008400780c */ /* 0x000fe20003f66070 */
[C---:B------:R-:W-:Y:S01]  /*8cc0*/  VIADD R132, R3.reuse, 0xffffff7e ;  /* 0xffffff7e03847836 */ /* 0x040fe20000000000 */
[----:B------:R-:W-:Y:S01]  /*8cd0*/  ISETP.GE.AND P1, PT, R0, R134, PT ;  /* 0x000000860000720c */ /* 0x000fe20003f26270 */
[----:B------:R-:W2:Y:S03]  /*8ce0*/  LDL.64 R20, [R1+0x180] ;  /* 0x0001800001147983 */ /* 0x000ea60000100a00 */
[----:B------:R-:W-:Y:S01]  /*8cf0*/  ISETP.GE.U32.AND P4, PT, R132, 0x7ffffeff, PT ;  /* 0x7ffffeff8400780c */ /* 0x000fe20003f86070 */
[----:B------:R-:W-:Y:S01]  /*8d00*/  VIADD R132, R3, 0xffffff7d ;  /* 0xffffff7d03847836 */ /* 0x000fe20000000000 */
[----:B------:R-:W-:Y:S01]  /*8d10*/  SEL R134, RZ, 0x4, P1 ;  /* 0x00000004ff867807 */ /* 0x000fe20000800000 */
[----:B------:R-:W2:Y:S03]  /*8d20*/  LDL.64 R18, [R1+0xf8] ;  /* 0x0000f80001127983 */ /* 0x000ea60000100a00 */
[----:B------:R-:W-:Y:S01]  /*8d30*/  ISETP.GE.U32.AND P1, PT, R132, 0x7ffffefe, PT ;  /* 0x7ffffefe8400780c */ /* 0x000fe20003f26070 */
[----:B------:R-:W-:Y:S01]  /*8d40*/  IMAD.SHL.U32 R132, R6, 0x80, RZ ;  /* 0x0000008006847824 */ /* 0x000fe200078e00ff */
[----:B------:R-:W-:Y:S01]  /*8d50*/  LOP3.LUT R6, R135, 0x10, RZ, 0x3c, !PT ;  /* 0x0000001087067812 */ /* 0x000fe200078e3cff */
[----:B---3--:R-:W-:Y:S04]  /*8d60*/  LDGSTS.E [R252+0x20800], desc[UR22][R16.64], P6 ;  /* 0x2080000010fc7fae */ /* 0x008fe8000b1a1016 */
[----:B------:R-:W-:Y:S04]  /*8d70*/  LDGSTS.E [R252+0x20c00], desc[UR22][R244.64], P6 ;  /* 0x20c00000f4fc7fae */ /* 0x000fe8000b1a1016 */
[----:B------:R-:W3:Y:S04]  /*8d80*/  LDL.64 R16, [R1+0x188] ;  /* 0x0001880001107983 */ /* 0x000ee80000100a00 */
[----:B------:R-:W3:Y:S04]  /*8d90*/  LDL.64 R244, [R1+0x100] ;  /* 0x0001000001f47983 */ /* 0x000ee80000100a00 */
[----:B------:R1:W-:Y:S04]  /*8da0*/  LDGSTS.E [R252+0x21000], desc[UR22][R140.64], P6 ;  /* 0x210000008cfc7fae */ /* 0x0003e8000b1a1016 */
[----:B------:R-:W-:Y:S04]  /*8db0*/  LDGSTS.E [R252+0x21400], desc[UR22][R246.64], P6 ;  /* 0x21400000f6fc7fae */ /* 0x000fe8000b1a1016 */
[----:B------:R-:W-:Y:S01]  /*8dc0*/  LDGSTS.E [R252+0x21800], desc[UR22][R138.64], P6 ;  /* 0x218000008afc7fae */ /* 0x000fe2000b1a1016 */
[----:B-1----:R-:W-:-:S03]  /*8dd0*/  VIADD R141, R6, UR9 ;  /* 0x00000009068d7c36 */ /* 0x002fc60008000000 */
[----:B----4-:R-:W-:Y:S04]  /*8de0*/  LDGSTS.E [R252+0x21c00], desc[UR22][R136.64], P6 ;  /* 0x21c0000088fc7fae */ /* 0x010fe8000b1a1016 */
[----:B------:R-:W4:Y:S04]  /*8df0*/  LDL.64 R138, [R1+0x140] ;  /* 0x00014000018a7983 */ /* 0x000f280000100a00 */
[----:B------:R-:W4:Y:S04]  /*8e00*/  LDL.64 R246, [R1+0x1c0] ;  /* 0x0001c00001f67983 */ /* 0x000f280000100a00 */
[----:B------:R-:W4:Y:S04]  /*8e10*/  LDL.64 R136, [R1+0x200] ;  /* 0x0002000001887983 */ /* 0x000f280000100a00 */
[----:B------:R-:W-:Y:S04]  /*8e20*/  LDGSTS.E [R141+0x20080], desc[UR22][R12.64], P6 ;  /* 0x200800000c8d7fae */ /* 0x000fe8000b1a1016 */
[----:B------:R-:W-:Y:S04]  /*8e30*/  LDGSTS.E [R141+0x20480], desc[UR22][R10.64], P6 ;  /* 0x204800000a8d7fae */ /* 0x000fe8000b1a1016 */
[----:B------:R-:W-:Y:S04]  /*8e40*/  LDGSTS.E [R141+0x20880], desc[UR22][R4.64], P6 ;  /* 0x20880000048d7fae */ /* 0x000fe8000b1a1016 */
[----:B------:R-:W4:Y:S04]  /*8e50*/  LDL.64 R12, [R1+0xb8] ;  /* 0x0000b800010c7983 */ /* 0x000f280000100a00 */
[----:B------:R-:W4:Y:S04]  /*8e60*/  LDL.64 R10, [R1+0x38] ;  /* 0x00003800010a7983 */ /* 0x000f280000100a00 */
[----:B------:R-:W4:Y:S04]  /*8e70*/  LDL.64 R4, [R1+0x78] ;  /* 0x0000780001047983 */ /* 0x000f280000100a00 */
[----:B-----5:R-:W-:Y:S04]  /*8e80*/  LDGSTS.E [R141+0x20c80], desc[UR22][R14.64], P6 ;  /* 0x20c800000e8d7fae */ /* 0x020fe8000b1a1016 */
[----:B------:R-:W-:Y:S04]  /*8e90*/  LDGSTS.E [R141+0x21080], desc[UR22][R8.64], P6 ;  /* 0x21080000088d7fae */ /* 0x000fe8000b1a1016 */
[----:B--2---:R-:W-:Y:S04]  /*8ea0*/  LDGSTS.E [R141+0x21480], desc[UR22][R248.64], P6 ;  /* 0x21480000f88d7fae */ /* 0x004fe8000b1a1016 */
[----:B------:R-:W-:Y:S04]  /*8eb0*/  LDGSTS.E [R141+0x21880], desc[UR22][R242.64], P6 ;  /* 0x21880000f28d7fae */ /* 0x000fe8000b1a1016 */
[----:B------:R-:W-:Y:S04]  /*8ec0*/  LDGSTS.E [R141+0x21c80], desc[UR22][R250.64], P6 ;  /* 0x21c80000fa8d7fae */ /* 0x000fe8000b1a1016 */
[----:B------:R-:W2:Y:S04]  /*8ed0*/  LDL.64 R248, [R1+0x148] ;  /* 0x0001480001f87983 */ /* 0x000ea80000100a00 */
[----:B------:R-:W5:Y:S04]  /*8ee0*/  LDL.64 R14, [R1+0x1c8] ;  /* 0x0001c800010e7983 */ /* 0x000f680000100a00 */
[----:B------:R-:W5:Y:S01]  /*8ef0*/  LDL.64 R250, [R1+0x208] ;  /* 0x0002080001fa7983 */ /* 0x000f620000100a00 */
[----:B------:R-:W-:-:S03]  /*8f00*/  LOP3.LUT R6, R135, 0x20, RZ, 0x3c, !PT ;  /* 0x0000002087067812 */ /* 0x000fc600078e3cff */
[----:B------:R-:W5:Y:S02]  /*8f10*/  LDL.64 R8, [R1+0xf0] ;  /* 0x0000f00001087983 */ /* 0x000f640000100a00 */
[----:B------:R-:W-:Y:S01]  /*8f20*/  VIADD R140, R6, UR9 ;  /* 0x00000009068c7c36 */ /* 0x000fe20008000000 */
[----:B------:R-:W-:Y:S01]  /*8f30*/  LOP3.LUT R6, R135, 0x30, RZ, 0x3c, !PT ;  /* 0x0000003087067812 */ /* 0x000fe200078e3cff */
[----:B------:R-:W5:Y:S04]  /*8f40*/  LDL.64 R242, [R1+0xb0] ;  /* 0x0000b00001f27983 */ /* 0x000f680000100a00 */
[----:B---3--:R-:W-:Y:S04]  /*8f50*/  LDGSTS.E [R140+0x20100], desc[UR22][R244.64], P6 ;  /* 0x20100000f48c7fae */ /* 0x008fe8000b1a1016 */
[----:B------:R-:W-:Y:S04]  /*8f60*/  LDGSTS.E [R140+0x20500], desc[UR22][R26.64], P6 ;  /* 0x205000001a8c7fae */ /* 0x000fe8000b1a1016 */
[----:B------:R-:W-:Y:S04]  /*8f70*/  LDGSTS.E [R140+0x20900], desc[UR22][R24.64], P6 ;  /* 0x20900000188c7fae */ /* 0x000fe8000b1a1016 */
[----:B------:R-:W-:Y:S04]  /*8f80*/  LDGSTS.E [R140+0x20d00], desc[UR22][R22.64], P6 ;  /* 0x20d00000168c7fae */ /* 0x000fe8000b1a1016 */
[----:B------:R-:W3:Y:S04]  /*8f90*/  LDL.64 R244, [R1+0x70] ;  /* 0x0000700001f47983 */ /* 0x000ee80000100a00 */
[----:B----4-:R1:W-:Y:S04]  /*8fa0*/  LDGSTS.E [R140+0x21100], desc[UR22][R138.64], P6 ;  /* 0x211000008a8c7fae */ /* 0x0103e8000b1a1016 */
[----:B------:R-:W-:Y:S04]  /*8fb0*/  LDGSTS.E [R140+0x21500], desc[UR22][R20.64], P6 ;  /* 0x21500000148c7fae */ /* 0x000fe8000b1a1016 */
[----:B------:R-:W-:Y:S01]  /*8fc0*/  LDGSTS.E [R140+0x21900], desc[UR22][R246.64], P6 ;  /* 0x21900000f68c7fae */ /* 0x000fe2000b1a1016 */
[----:B-1----:R-:W-:-:S03]  /*8fd0*/  VIADD R139, R6, UR9 ;  /* 0x00000009068b7c36 */ /* 0x002fc60008000000 */
[----:B------:R-:W-:Y:S04]  /*8fe0*/  LDGSTS.E [R140+0x21d00], desc[UR22][R136.64], P6 ;  /* 0x21d00000888c7fae */ /* 0x000fe8000b1a1016 */
[----:B------:R-:W-:Y:S04]  /*8ff0*/  LDGSTS.E [R139+0x20180], desc[UR22][R18.64], P6 ;  /* 0x20180000128b7fae */ /* 0x000fe8000b1a1016 */
[----:B------:R-:W4:Y:S04]  /*9000*/  LDL.64 R246, [R1+0x30] ;  /* 0x0000300001f67983 */ /* 0x000f280000100a00 */
[----:B------:R-:W4:Y:S04]  /*9010*/  LDL.64 R136, [R1+0x150] ;  /* 0x0001500001887983 */ /* 0x000f280000100a00 */
[----:B------:R1:W-:Y:S04]  /*9020*/  STL.64 [R1+0x788], R140 ;  /* 0x0007888c01007387 */ /* 0x0003e80000100a00 */
[----:B------:R-:W-:Y:S04]  /*9030*/  LDGSTS.E [R139+0x20580], desc[UR22][R12.64], P6 ;  /* 0x205800000c8b7fae */ /* 0x000fe8000b1a1016 */
[----:B------:R1:W-:Y:S04]  /*9040*/  LDGSTS.E [R139+0x20980], desc[UR22][R4.64], P6 ;  /* 0x20980000048b7fae */ /* 0x0003e8000b1a1016 */
[----:B------:R-:W4:Y:S04]  /*9050*/  LDL.64 R30, [R1+0x190] ;  /* 0x00019000011e7983 */ /* 0x000f280000100a00 */
[----:B------:R-:W-:Y:S04]  /*9060*/  LDGSTS.E [R139+0x20d80], desc[UR22][R10.64], P6 ;  /* 0x20d800000a8b7fae */ /* 0x000fe8000b1a1016 */
[----:B------:R-:W4:Y:S01]  /*9070*/  LDL.64 R12, [R1+0x1d0] ;  /* 0x0001d000010c7983 */ /* 0x000f220000100a00 */
[----:B-1----:R-:W-:-:S03]  /*9080*/  LOP3.LUT R4, R135, 0x40, RZ, 0x3c, !PT ;  /* 0x0000004087047812 */ /* 0x002fc600078e3cff */
[----:B------:R-:W4:Y:S04]  /*9090*/  LDL.64 R28, [R1+0x130] ;  /* 0x00013000011c7983 */ /* 0x000f280000100a00 */
[----:B------:R-:W4:Y:S01]  /*90a0*/  LDL.64 R10, [R1+0x210] ;  /* 0x00021000010a7983 */ /* 0x000f220000100a00 */
[----:B------:R-:W-:-:S03]  /*90b0*/  IADD3 R138, PT, PT, R4, UR9, RZ ;  /* 0x00000009048a7c10 */ /* 0x000fc6000fffe0ff */
[----:B--2---:R-:W-:Y:S04]  /*90c0*/  LDGSTS.E [R139+0x21180], desc[UR22][R248.64], P6 ;  /* 0x21180000f88b7fae */ /* 0x004fe8000b1a1016 */
[----:B------:R-:W2:Y:S04]  /*90d0*/  LDL.64 R4, [R1+0xa8] ;  /* 0x0000a80001047983 */ /* 0x000ea80000100a00 */
[----:B------:R-:W-:Y:S04]  /*90e0*/  LDGSTS.E [R139+0x21580], desc[UR22][R16.64], P6 ;  /* 0x21580000108b7fae */ /* 0x000fe8000b1a1016 */
[----:B------:R-:W2:Y:S04]  /*90f0*/  LDL.64 R248, [R1+0xe8] ;  /* 0x0000e80001f87983 */ /* 0x000ea80000100a00 */
[----:B-----5:R-:W-:Y:S04]  /*9100*/  LDGSTS.E [R139+0x21980], desc[UR22][R14.64], P6 ;  /* 0x219800000e8b7fae */ /* 0x020fe8000b1a1016 */
[----:B------:R-:W-:Y:S04]  /*9110*/  LDGSTS.E [R139+0x21d80], desc[UR22][R250.64], P6 ;  /* 0x21d80000fa8b7fae */ /* 0x000fe8000b1a1016 */
[----:B------:R-:W5:Y:S04]  /*9120*/  LDL.64 R26, [R1+0x158] ;  /* 0x00015800011a7983 */ /* 0x000f680000100a00 */
[----:B------:R-:W5:Y:S04]  /*9130*/  LDL.64 R24, [R1+0x198] ;  /* 0x0001980001187983 */ /* 0x000f680000100a00 */
[----:B------:R-:W5:Y:S04]  /*9140*/  LDL.64 R250, [R1+0x68] ;  /* 0x0000680001fa7983 */ /* 0x000f680000100a00 */
[----:B------:R-:W5:Y:S04]  /*9150*/  LDL.64 R22, [R1+0x1d8] ;  /* 0x0001d80001167983 */ /* 0x000f680000100a00 */
[----:B------:R-:W5:Y:S04]  /*9160*/  LDL.64 R20, [R1+0x218] ;  /* 0x0002180001147983 */ /* 0x000f680000100a00 */
[----:B------:R-:W-:Y:S04]  /*9170*/  LDGSTS.E [R138+0x20200], desc[UR22][R8.64], P6 ;  /* 0x20200000088a7fae */ /* 0x000fe8000b1a1016 */
[----:B------:R-:W5:Y:S04]  /*9180*/  LDL.64 R18, [R1+0xe0] ;  /* 0x0000e00001127983 */ /* 0x000f680000100a00 */
[----:B------:R-:W-:Y:S04]  /*9190*/  LDGSTS.E [R138+0x20600], desc[UR22][R242.64], P6 ;  /* 0x20600000f28a7fae */ /* 0x000fe8000b1a1016 */
[----:B------:R-:W5:Y:S04]  /*91a0*/  LDL.64 R16, [R1+0xa0] ;  /* 0x0000a00001107983 */ /* 0x000f680000100a00 */
[----:B------:R-:W5:Y:S04]  /*91b0*/  LDL.64 R14, [R1+0x60] ;  /* 0x00006000010e7983 */ /* 0x000f680000100a00 */
[----:B------:R-:W5:Y:S04]  /*91c0*/  LDL.64 R8, [R1+0x128] ;  /* 0x0001280001087983 */ /* 0x000f680000100a00 */
[----:B------:R-:W5:Y:S01]  /*91d0*/  LDL.64 R242, [R1+0x170] ;  /* 0x0001700001f27983 */ /* 0x000f620000100a00 */
[----:B------:R-:W-:-:S03]  /*91e0*/  LOP3.LUT R6, R135, 0x50, RZ, 0x3c, !PT ;  /* 0x0000005087067812 */ /* 0x000fc600078e3cff */
[----:B---3--:R-:W-:Y:S04]  /*91f0*/  LDGSTS.E [R138+0x20a00], desc[UR22][R244.64], P6 ;  /* 0x20a00000f48a7fae */ /* 0x008fe8000b1a1016 */
[----:B------:R-:W3:Y:S04]  /*9200*/  LDL.64 R244, [R1+0x1a0] ;  /* 0x0001a00001f47983 */ /* 0x000ee80000100a00 */
[----:B----4-:R-:W-:Y:S04]  /*9210*/  LDGSTS.E [R138+0x20e00], desc[UR22][R246.64], P6 ;  /* 0x20e00000f68a7fae */ /* 0x010fe8000b1a1016 */
[----:B------:R1:W-:Y:S04]  /*9220*/  LDGSTS.E [R138+0x21200], desc[UR22][R136.64], P6 ;  /* 0x21200000888a7fae */ /* 0x0003e8000b1a1016 */
[----:B------:R-:W4:Y:S04]  /*9230*/  LDL.64 R246, [R1+0x1e0] ;  /* 0x0001e00001f67983 */ /* 0x000f280000100a00 */
[----:B------:R-:W4:Y:S04]  /*9240*/  LDL.LU.64 R140, [R1+0x248] ;  /* 0x00024800018c7983 */ /* 0x000f280000300a00 */
[----:B------:R-:W-:Y:S04]  /*9250*/  LDGSTS.E [R138+0x21600], desc[UR22][R30.64], P6 ;  /* 0x216000001e8a7fae */ /* 0x000fe8000b1a1016 */
[----:B------:R-:W-:Y:S04]  /*9260*/  LDGSTS.E [R138+0x21a00], desc[UR22][R12.64], P6 ;  /* 0x21a000000c8a7fae */ /* 0x000fe8000b1a1016 */
[----:B------:R-:W4:Y:S04]  /*9270*/  LDL.LU.64 R30, [R1+0x830] ;  /* 0x00083000011e7983 */ /* 0x000f280000300a00 */
[----:B------:R-:W-:Y:S04]  /*9280*/  LDGSTS.E [R138+0x21e00], desc[UR22][R10.64], P6 ;  /* 0x21e000000a8a7fae */ /* 0x000fe8000b1a1016 */
[----:B------:R1:W-:Y:S04]  /*9290*/  STL.64 [R1+0x790], R138 ;  /* 0x0007908a01007387 */ /* 0x0003e80000100a00 */
[----:B-1----:R-:W4:Y:S01]  /*92a0*/  LDL.LU.64 R138, [R1+0x220] ;  /* 0x00022000018a7983 */ /* 0x002f220000300a00 */
[----:B------:R-:W-:-:S03]  /*92b0*/  VIADD R137, R6, UR9 ;  /* 0x0000000906897c36 */ /* 0x000fc60008000000 */
[----:B------:R-:W4:Y:S04]  /*92c0*/  LDL.64 R12, [R1+0xd8] ;  /* 0x0000d800010c7983 */ /* 0x000f280000100a00 */
[----:B--2---:R-:W-:Y:S04]  /*92d0*/  LDGSTS.E [R137+0x20280], desc[UR22][R248.64], P6 ;  /* 0x20280000f8897fae */ /* 0x004fe8000b1a1016 */
[----:B------:R-:W-:Y:S04]  /*92e0*/  LDGSTS.E [R137+0x20680], desc[UR22][R4.64], P6 ;  /* 0x2068000004897fae */ /* 0x000fe8000b1a1016 */
[----:B------:R-:W2:Y:S04]  /*92f0*/  LDL.64 R10, [R1+0x120] ;  /* 0x00012000010a7983 */ /* 0x000ea80000100a00 */
[----:B------:R-:W2:Y:S04]  /*9300*/  LDL.64 R248, [R1+0x58] ;  /* 0x0000580001f87983 */ /* 0x000ea80000100a00 */
[----:B------:R-:W2:Y:S04]  /*9310*/  LDL.64 R4, [R1+0x98] ;  /* 0x0000980001047983 */ /* 0x000ea80000100a00 */
[----:B-----5:R-:W-:Y:S01]  /*9320*/  LDGSTS.E [R137+0x20a80], desc[UR22][R250.64], P6 ;  /* 0x20a80000fa897fae */ /* 0x020fe2000b1a1016 */
[----:B------:R-:W-:-:S03]  /*9330*/  LOP3.LUT R6, R135, 0x60, RZ, 0x3c, !PT ;  /* 0x0000006087067812 */ /* 0x000fc600078e3cff */
[----:B------:R-:W-:Y:S04]  /*9340*/  LDGSTS.E [R137+0x20e80], desc[UR22][R28.64], P6 ;  /* 0x20e800001c897fae */ /* 0x000fe8000b1a1016 */
[----:B------:R-:W5:Y:S01]  /*9350*/  LDL.64 R250, [R1+0x168] ;  /* 0x0001680001fa7983 */ /* 0x000f620000100a00 */
[----:B------:R-:W-:-:S03]  /*9360*/  VIADD R136, R6, UR9 ;  /* 0x0000000906887c36 */ /* 0x000fc60008000000 */
[----:B------:R-:W5:Y:S04]  /*9370*/  LDL.LU.64 R28, [R1+0x828] ;  /* 0x00082800011c7983 */ /* 0x000f680000300a00 */
[----:B------:R-:W-:Y:S04]  /*9380*/  LDGSTS.E [R137+0x21280], desc[UR22][R26.64], P6 ;  /* 0x212800001a897fae */ /* 0x000fe8000b1a1016 */
[----:B------:R-:W-:Y:S04]  /*9390*/  LDGSTS.E [R137+0x21680], desc[UR22][R24.64], P6 ;  /* 0x2168000018897fae */ /* 0x000fe8000b1a1016 */
[----:B------:R-:W-:Y:S04]  /*93a0*/  LDGSTS.E [R137+0x21a80], desc[UR22][R22.64], P6 ;  /* 0x21a8000016897fae */ /* 0x000fe8000b1a1016 */
[----:B------:R-:W5:Y:S04]  /*93b0*/  LDL.LU.64 R26, [R1+0x820] ;  /* 0x00082000011a7983 */ /* 0x000f680000300a00 */
[----:B------:R-:W5:Y:S04]  /*93c0*/  LDL.LU.64 R24, [R1+0x818] ;  /* 0x0008180001187983 */ /* 0x000f680000300a00 */
        /* <DEDUP_REMOVED lines=8> */
[----:B------:R1:W-:Y:S04]  /*9450*/  LDGSTS.E [R136+0x20f00], desc[UR22][R8.64], P6 ;  /* 0x20f0000008887fae */ /* 0x0003e8000b1a1016 */
[----:B------:R1:W-:Y:S04]  /*9460*/  LDGSTS.E [R136+0x21300], desc[UR22][R242.64], P6 ;  /* 0x21300000f2887fae */ /* 0x0003e8000b1a1016 */
[----:B------:R-:W5:Y:S04]  /*9470*/  LDL.LU.64 R14, [R1+0x7f0] ;  /* 0x0007f000010e7983 */ /* 0x000f680000300a00 */
[----:B------:R-:W1:Y:S04]  /*9480*/  LDL.LU.64 R8, [R1+0x28] ;  /* 0x0000280001087983 */ /* 0x000e680000300a00 */
[----:B------:R-:W5:Y:S01]  /*9490*/  LDL.LU.64 R242, [R1+0x20] ;  /* 0x0000200001f27983 */ /* 0x000f620000300a00 */
[----:B------:R-:W-:-:S05]  /*94a0*/  LOP3.LUT R6, R135, 0x70, RZ, 0x3c, !PT ;  /* 0x0000007087067812 */ /* 0x000fca00078e3cff */
[----:B------:R-:W-:Y:S01]  /*94b0*/  VIADD R135, R6, UR9 ;  /* 0x0000000906877c36 */ /* 0x000fe20008000000 */
[----:B---3--:R3:W-:Y:S04]  /*94c0*/  LDGSTS.E [R136+0x21700], desc[UR22][R244.64], P6 ;  /* 0x21700000f4887fae */ /* 0x0087e8000b1a1016 */
[----:B------:R-:W3:Y:S04]  /*94d0*/  LDL.LU.64 R244, [R1+0x18] ;  /* 0x0000180001f47983 */ /* 0x000ee80000300a00 */
[----:B----4-:R-:W-:Y:S04]  /*94e0*/  LDGSTS.E [R136+0x21b00], desc[UR22][R246.64], P6 ;  /* 0x21b00000f6887fae */ /* 0x010fe8000b1a1016 */
[----:B------:R-:W4:Y:S04]  /*94f0*/  LDL.LU.64 R246, [R1+0x10] ;  /* 0x0000100001f67983 */ /* 0x000f280000300a00 */
[----:B------:R-:W-:Y:S04]  /*9500*/  LDGSTS.E [R136+0x21f00], desc[UR22][R138.64], P6 ;  /* 0x21f000008a887fae */ /* 0x000fe8000b1a1016 */
[----:B------:R2:W-:Y:S04]  /*9510*/  STL.64 [R1+0x7a0], R138 ;  /* 0x0007a08a01007387 */ /* 0x0005e80000100a00 */
[----:B------:R-:W-:Y:S04]  /*9520*/  LDGSTS.E [R135+0x20380], desc[UR22][R12.64], P6 ;  /* 0x203800000c877fae */ /* 0x000fe8000b1a1016 */
[----:B--2---:R-:W2:Y:S04]  /*9530*/  LDL.LU.64 R138, [R1+0x1b0] ;  /* 0x0001b000018a7983 */ /* 0x004ea80000300a00 */
[----:B------:R5:W-:Y:S04]  /*9540*/  STL.64 [R1+0x798], R136 ;  /* 0x0007988801007387 */ /* 0x000be80000100a00 */
[----:B------:R-:W-:Y:S04]  /*9550*/  LDGSTS.E [R135+0x20780], desc[UR22][R4.64], P6 ;  /* 0x2078000004877fae */ /* 0x000fe8000b1a1016 */
[----:B------:R-:W-:Y:S04]  /*9560*/  LDGSTS.E [R135+0x20b80], desc[UR22][R248.64], P6 ;  /* 0x20b80000f8877fae */ /* 0x000fe8000b1a1016 */
[----:B-----5:R-:W5:Y:S04]  /*9570*/  LDL.LU.64 R136, [R1+0x1e8] ;  /* 0x0001e80001887983 */ /* 0x020f680000300a00 */
[----:B------:R-:W4:Y:S04]  /*9580*/  LDL.LU.64 R12, [R1+0x7e8] ;  /* 0x0007e800010c7983 */ /* 0x000f280000300a00 */
[----:B------:R-:W4:Y:S04]  /*9590*/  LDL.LU.64 R4, [R1+0x7e0] ;  /* 0x0007e00001047983 */ /* 0x000f280000300a00 */
[----:B------:R-:W4:Y:S04]  /*95a0*/  LDL.LU.64 R248, [R1+0x8] ;  /* 0x0000080001f87983 */ /* 0x000f280000300a00 */
[----:B------:R4:W-:Y:S04]  /*95b0*/  LDGSTS.E [R135+0x20f80], desc[UR22][R10.64], P6 ;  /* 0x20f800000a877fae */ /* 0x0009e8000b1a1016 */
[----:B------:R1:W-:Y:S04]  /*95c0*/  LDGSTS.E [R135+0x21380], desc[UR22][R250.64], P6 ;  /* 0x21380000fa877fae */ /* 0x0003e8000b1a1016 */
[----:B------:R-:W4:Y:S01]  /*95d0*/  LDL.LU.64 R250, [R1] ;  /* 0x0000000001fa7983 */ /* 0x000f220000300a00 */
[----:B------:R-:W-:-:S02]  /*95e0*/  VIADD R6, R3, 0xffffff7c ;  /* 0xffffff7c03067836 */ /* 0x000fc40000000000 */
[----:B-1----:R-:W-:-:S04]  /*95f0*/  IMAD.WIDE R8, R132, 0x4, R8 ;  /* 0x0000000484087825 */ /* 0x002fc800078e0208 */
[----:B------:R-:W-:-:S04]  /*9600*/  IMAD.WIDE R242, R132, 0x4, R242 ;  /* 0x0000000484f27825 */ /* 0x000fc800078e02f2 */
[C---:B---3--:R-:W-:Y:S01]  /*9610*/  IMAD.WIDE R244, R132.reuse, 0x4, R244 ;  /* 0x0000000484f47825 */ /* 0x048fe200078e02f4 */
[----:B--2---:R-:W-:Y:S04]  /*9620*/  LDGSTS.E [R135+0x21780], desc[UR22][R138.64], P6 ;  /* 0x217800008a877fae */ /* 0x004fe8000b1a1016 */
[----:B-----5:R-:W-:Y:S04]  /*9630*/  LDGSTS.E [R135+0x21b80], desc[UR22][R136.64], P6 ;  /* 0x21b8000088877fae */ /* 0x020fe8000b1a1016 */
[----:B------:R-:W-:Y:S04]  /*9640*/  LDGSTS.E [R135+0x21f80], desc[UR22][R140.64], P6 ;  /* 0x21f800008c877fae */ /* 0x000fe8000b1a1016 */
[----:B------:R-:W0:Y:S01]  /*9650*/  LDGDEPBAR ;  /* 0x00000000000079af */ /* 0x000e220000000000 */
[----:B----4-:R-:W-:Y:S01]  /*9660*/  IMAD.WIDE R10, R132, 0x4, R4 ;  /* 0x00000004840a7825 */ /* 0x010fe200078e0204 */
[----:B------:R-:W-:Y:S01]  /*9670*/  ISETP.GE.U32.AND P6, PT, R6, 0x7ffffefd, PT ;  /* 0x7ffffefd0600780c */ /* 0x000fe20003fc6070 */
[----:B------:R-:W1:Y:S08]  /*9680*/  LDC R5, c[0x0][0x3a0] ;  /* 0x0000e800ff057b82 */ /* 0x000e700000000800 */
[----:B------:R-:W-:Y:S01]  /*9690*/  BAR.SYNC.DEFER_BLOCKING 0x0 ;  /* 0x0000000000007b1d */ /* 0x000fe20000010000 */
[----:B------:R-:W-:-:S02]  /*96a0*/  VIADD R4, R3, 0xffffff7b ;  /* 0xffffff7b03047836 */ /* 0x000fc40000000000 */
[----:B------:R-:W-:-:S03]  /*96b0*/  IMAD.WIDE R246, R132, 0x4, R246 ;  /* 0x0000000484f67825 */ /* 0x000fc600078e02f6 */
[----:B------:R2:W-:Y:S04]  /*96c0*/  STL.64 [R1+0x5c0], R10 ;  /* 0x0005c00a01007387 */ /* 0x0005e80000100a00 */
[----:B------:R-:W-:Y:S01]  /*96d0*/  @!PT LDS RZ, [RZ] ;  /* 0x00000000fffff984 */ /* 0x000fe20000000800 */
[----:B------:R-:W-:Y:S01]  /*96e0*/  @!PT LDS RZ, [RZ] ;  /* 0x00000000fffff984 */ /* 0x000fe20000000800 */
[----:B------:R-:W-:Y:S01]  /*96f0*/  @!PT LDS RZ, [RZ] ;  /* 0x00000000fffff984 */ /* 0x000fe20000000800 */
[----:B------:R-:W-:Y:S01]  /*9700*/  LDGSTS.E [R133+0x10000], desc[UR22][R10.64], !P3 ;  /* 0x100000000a857fae */ /* 0x000fe2000d9a1016 */
[----:B------:R-:W-:Y:S01]  /*9710*/  ISETP.GE.U32.AND P3, PT, R4, 0x7ffffefc, PT ;  /* 0x7ffffefc0400780c */ /* 0x000fe20003f66070 */
[C---:B------:R-:W-:Y:S02]  /*9720*/  VIADD R4, R3.reuse, 0xffffff7a ;  /* 0xffffff7a03047836 */ /* 0x040fe40000000000 */
[----:B------:R3:W-:Y:S03]  /*9730*/  LDGSTS.E [R133+0x10004], desc[UR22][R8.64], !P4 ;  /* 0x1000400008857fae */ /* 0x0007e6000e1a1016 */
[----:B------:R-:W-:Y:S01]  /*9740*/  ISETP.GE.U32.AND P4, PT, R4, 0x7ffffefb, PT ;  /* 0x7ffffefb0400780c */ /* 0x000fe20003f86070 */
[----:B------:R-:W-:Y:S01]  /*9750*/  VIADD R4, R3, 0xffffff79 ;  /* 0xffffff7903047836 */ /* 0x000fe20000000000 */
[----:B------:R4:W-:Y:S04]  /*9760*/  LDGSTS.E [R133+0x10008], desc[UR22][R242.64], !P1 ;  /* 0x10008000f2857fae */ /* 0x0009e8000c9a1016 */
[----:B------:R-:W-:Y:S01]  /*9770*/  ISETP.GE.U32.AND P1, PT, R4, 0x7ffffefa, PT ;  /* 0x7ffffefa0400780c */ /* 0x000fe20003f26070 */
[----:B--2---:R-:W2:Y:S01]  /*9780*/  LDL.LU.64 R10, [R1+0x7d8] ;  /* 0x0007d800010a7983 */ /* 0x004ea20000300a00 */
[----:B------:R-:W-:-:S03]  /*9790*/  IMAD.WIDE R248, R132, 0x4, R248 ;  /* 0x0000000484f87825 */ /* 0x000fc600078e02f8 */
[----:B------:R5:W-:Y:S01]  /*97a0*/  STL.64 [R1+0x5b8], R8 ;  /* 0x0005b80801007387 */ /* 0x000be20000100a00 */
[----:B------:R-:W-:-:S03]  /*97b0*/  IMAD.WIDE R250, R132, 0x4, R250 ;  /* 0x0000000484fa7825 */ /* 0x000fc600078e02fa */
[----:B------:R1:W-:Y:S04]  /*97c0*/  LDGSTS.E [R133+0x1000c], desc[UR22][R244.64], !P6 ;  /* 0x1000c000f4857fae */ /* 0x0003e8000f1a1016 */
[----:B------:R1:W-:Y:S04]  /*97d0*/  LDGSTS.E [R133+0x10010], desc[UR22][R246.64], !P3 ;  /* 0x10010000f6857fae */ /* 0x0003e8000d9a1016 */
[----:B-----5:R-:W3:Y:S04]  /*97e0*/  LDL.LU.64 R8, [R1+0x7d0] ;  /* 0x0007d00001087983 */ /* 0x020ee80000300a00 */
[----:B------:R5:W-:Y:S04]  /*97f0*/  STL.64 [R1+0x5b0], R242 ;  /* 0x0005b0f201007387 */ /* 0x000be80000100a00 */
[----:B------:R1:W-:Y:S04]  /*9800*/  LDGSTS.E [R133+0x10014], desc[UR22][R248.64], !P4 ;  /* 0x10014000f8857fae */ /* 0x0003e8000e1a1016 */
[----:B------:R1:W-:Y:S04]  /*9810*/  LDGSTS.E [R133+0x10018], desc[UR22][R250.64], !P1 ;  /* 0x10018000fa857fae */ /* 0x0003e8000c9a1016 */
[----:B-----5:R-:W4:Y:S04]  /*9820*/  LDL.LU.64 R242, [R1+0x7c8] ;  /* 0x0007c80001f27983 */ /* 0x020f280000300a00 */
[----:B------:R5:W-:Y:S04]  /*9830*/  STL.64 [R1+0x5a8], R244 ;  /* 0x0005a8f401007387 */ /* 0x000be80000100a00 */
[----:B-----5:R-:W1:Y:S04]  /*9840*/  LDL.LU.64 R244, [R1+0x7c0] ;  /* 0x0007c00001f47983 */ /* 0x020e680000300a00 */
[----:B------:R5:W-:Y:S04]  /*9850*/  STL.64 [R1+0x5a0], R246 ;  /* 0x0005a0f601007387 */ /* 0x000be80000100a00 */
[----:B-----5:R-:W5:Y:S04]  /*9860*/  LDL.LU.64 R246, [R1+0x7b8] ;  /* 0x0007b80001f67983 */ /* 0x020f680000300a00 */
[----:B------:R2:W-:Y:S04]  /*9870*/  STL.64 [R1+0x598], R248 ;  /* 0x000598f801007387 */ /* 0x0005e80000100a00 */
[----:B--2---:R-:W2:Y:S04]  /*9880*/  LDL.LU.64 R248, [R1+0x7b0] ;  /* 0x0007b00001f87983 */ /* 0x004ea80000300a00 */
[----:B------:R3:W-:Y:S04]  /*9890*/  STL.64 [R1+0x590], R250 ;  /* 0x000590fa01007387 */ /* 0x0007e80000100a00 */
[----:B---3--:R-:W3:Y:S01]  /*98a0*/  LDL.LU.64 R250, [R1+0x7a8] ;  /* 0x0007a80001fa7983 */ /* 0x008ee20000300a00 */
[----:B------:R-:W-:-:S05]  /*98b0*/  VIADD R4, R3, 0xffffff78 ;  /* 0xffffff7803047836 */ /* 0x000fca0000000000 */
[----:B------:R-:W-:Y:S01]  /*98c0*/  ISETP.GE.U32.AND P6, PT, R4, 0x7ffffef9, PT ;  /* 0x7ffffef90400780c */ /* 0x000fe20003fc6070 */
[----:B------:R-:W-:-:S05]  /*98d0*/  VIADD R4, R3, 0xffffff77 ;  /* 0xffffff7703047836 */ /* 0x000fca0000000000 */
[----:B------:R-:W-:Y:S01]  /*98e0*/  ISETP.GE.U32.AND P3, PT, R4, 0x7ffffef8, PT ;  /* 0x7ffffef80400780c */ /* 0x000fe20003f66070 */
[----:B------:R-:W-:-:S05]  /*98f0*/  VIADD R4, R3, 0xffffff76 ;  /* 0xffffff7603047836 */ /* 0x000fca0000000000 */
[----:B------:R-:W-:Y:S01]  /*9900*/  ISETP.GE.U32.AND P4, PT, R4, 0x7ffffef7, PT ;  /* 0x7ffffef70400780c */ /* 0x000fe20003f86070 */
[----:B------:R-:W-:-:S05]  /*9910*/  VIADD R4, R3, 0xffffff75 ;  /* 0xffffff7503047836 */ /* 0x000fca0000000000 */
[----:B------:R-:W-:Y:S02]  /*9920*/  ISETP.GE.U32.AND P1, PT, R4, 0x7ffffef6, PT ;  /* 0x7ffffef60400780c */ /* 0x000fe40003f26070 */
[----:B------:R-:W-:Y:S01]  /*9930*/  IADD3 R4, PT, PT, R3, -0x8c, RZ ;  /* 0xffffff7403047810 */ /* 0x000fe20007ffe0ff */
[----:B------:R-:W-:-:S04]  /*9940*/  IMAD.WIDE R8, R132, 0x4, R8 ;  /* 0x0000000484087825 */ /* 0x000fc800078e0208 */
[----:B----4-:R-:W-:-:S04]  /*9950*/  IMAD.WIDE R242, R132, 0x4, R242 ;  /* 0x0000000484f27825 */ /* 0x010fc800078e02f2 */
[----:B-1----:R-:W-:-:S04]  /*9960*/  IMAD.WIDE R244, R132, 0x4, R244 ;  /* 0x0000000484f47825 */ /* 0x002fc800078e02f4 */
[----:B-----5:R-:W-:-:S04]  /*9970*/  IMAD.WIDE R246, R132, 0x4, R246 ;  /* 0x0000000484f67825 */ /* 0x020fc800078e02f6 */
[----:B--2---:R-:W-:-:S04]  /*9980*/  IMAD.WIDE R248, R132, 0x4, R248 ;  /* 0x0000000484f87825 */ /* 0x004fc800078e02f8 */
[----:B---3--:R-:W-:-:S05]  /*9990*/  IMAD.WIDE R250, R132, 0x4, R250 ;  /* 0x0000000484fa7825 */ /* 0x008fca00078e02fa */
        /* <DEDUP_REMOVED lines=18> */
[----:B------:R-:W-:Y:S04]  /*9ac0*/  STL.64 [R1+0x570], R244 ;  /* 0x000570f401007387 */ /* 0x000fe80000100a00 */
[----:B------:R-:W-:Y:S04]  /*9ad0*/  STL.64 [R1+0x568], R242 ;  /* 0x000568f201007387 */ /* 0x000fe80000100a00 */
[----:B------:R1:W-:Y:S04]  /*9ae0*/  STL.64 [R1+0x560], R8 ;  /* 0x0005600801007387 */ /* 0x0003e80000100a00 */
[----:B------:R1:W-:Y:S01]  /*9af0*/  LDGSTS.E [R133+0x10030], desc[UR22][R8.64], !P3 ;  /* 0x1003000008857fae */ /* 0x0003e2000d9a1016 */
[----:B------:R-:W-:Y:S01]  /*9b00*/  ISETP.GE.U32.AND P3, PT, R4, 0x7ffffef0, PT ;  /* 0x7ffffef00400780c */ /* 0x000fe20003f66070 */
[----:B------:R-:W-:-:S02]  /*9b10*/  VIADD R4, R3, 0xffffff6e ;  /* 0xffffff6e03047836 */ /* 0x000fc40000000000 */
[----:B-1----:R-:W-:-:S05]  /*9b20*/  IMAD.WIDE R8, R132, 0x4, R10 ;  /* 0x0000000484087825 */ /* 0x002fca00078e020a */
[----:B------:R1:W-:Y:S04]  /*9b30*/  STL.64 [R1+0x558], R8 ;  /* 0x0005580801007387 */ /* 0x0003e80000100a00 */
[----:B------:R1:W-:Y:S01]  /*9b40*/  LDGSTS.E [R133+0x10034], desc[UR22][R8.64], !P4 ;  /* 0x1003400008857fae */ /* 0x0003e2000e1a1016 */
[----:B------:R-:W-:Y:S01]  /*9b50*/  ISETP.GE.U32.AND P4, PT, R4, 0x7ffffeef, PT ;  /* 0x7ffffeef0400780c */ /* 0x000fe20003f86070 */
[----:B------:R-:W-:Y:S02]  /*9b60*/  VIADD R4, R3, 0xffffff6d ;  /* 0xffffff6d03047836 */ /* 0x000fe40000000000 */
        /* <DEDUP_REMOVED lines=23> */
[----:B------:R-:W-:Y:S02]  /*9ce0*/  ISETP.GE.U32.AND P1, PT, R4, 0x7ffffeea, PT ;  /* 0x7ffffeea0400780c */ /* 0x000fe40003f26070 */
[----:B------:R-:W-:Y:S01]  /*9cf0*/  IADD3 R4, PT, PT, R3, -0x98, RZ ;  /* 0xffffff6803047810 */ /* 0x000fe20007ffe0ff */
        /* <DEDUP_REMOVED lines=155> */
[----:B------:R-:W-:-:S04]  /*a6b0*/  IMAD.WIDE R10, R132, 0x4, R86 ;  /* 0x00000004840a7825 */ /* 0x000fc800078e0256 */
[----:B-1----:R-:W-:-:S05]  /*a6c0*/  IMAD.WIDE R8, R132, 0x4, R84 ;  /* 0x0000000484087825 */ /* 0x002fca00078e0254 */
[----:B------:R1:W-:Y:S01]  /*a6d0*/  STL.64 [R1+0x430], R8 ;  /* 0x0004300801007387 */ /* 0x0003e20000100a00 */
[----:B------:R-:W-:-:S03]  /*a6e0*/  VIADD R6, R3, 0x7f ;  /* 0x0000007f03067836 */ /* 0x000fc60000000000 */
[----:B------:R1:W-:Y:S01]  /*a6f0*/  LDGSTS.E [R133+0x100c8], desc[UR22][R8.64], !P1 ;  /* 0x100c800008857fae */ /* 0x0003e2000c9a1016 */
[----:B------:R-:W-:Y:S01]  /*a700*/  ISETP.GE.U32.AND P1, PT, R4, 0x7ffffeca, PT ;  /* 0x7ffffeca0400780c */ /* 0x000fe20003f26070 */
[----:B------:R-:W-:Y:S02]  /*a710*/  VIADD R4, R3, 0xffffff48 ;  /* 0xffffff4803047836 */ /* 0x000fe40000000000 */
[----:B------:R-:W-:Y:S04]  /*a720*/  STL.64 [R1+0x428], R10 ;  /* 0x0004280a01007387 */ /* 0x000fe80000100a00 */
[----:B------:R-:W-:Y:S01]  /*a730*/  LDGSTS.E [R133+0x100cc], desc[UR22][R10.64], !P6 ;  /* 0x100cc0000a857fae */ /* 0x000fe2000f1a1016 */
[----:B-1----:R-:W-:Y:S01]  /*a740*/  IMAD.WIDE R8, R132, 0x4, R88 ;  /* 0x0000000484087825 */ /* 0x002fe200078e0258 */
[----:B------:R-:W-:-:S04]  /*a750*/  ISETP.GE.U32.AND P6, PT, R4, 0x7ffffec9, PT ;  /* 0x7ffffec90400780c */ /* 0x000fc80003fc6070 */
[----:B------:R1:W-:Y:S01]  /*a760*/  STL.64 [R1+0x420], R8 ;  /* 0x0004200801007387 */ /* 0x0003e20000100a00 */
[----:B------:R-:W-:-:S03]  /*a770*/  VIADD R4, R3, 0xffffff47 ;  /* 0xffffff4703047836 */ /* 0x000fc60000000000 */
[----:B------:R1:W-:Y:S01]  /*a780*/  LDGSTS.E [R133+0x100d0], desc[UR22][R8.64], !P3 ;  /* 0x100d000008857fae */ /* 0x0003e2000d9a1016 */
[----:B------:R-:W-:Y:S02]  /*a790*/  ISETP.GT.AND P3, PT, R6, 0xff, PT ;  /* 0x000000ff0600780c */ /* 0x000fe40003f64270 */
[----:B------:R-:W2:Y:S01]  /*a7a0*/  LDC R6, c[0x0][0x3a0] ;  /* 0x0000e800ff067b82 */ /* 0x000ea20000000800 */
[----:B-1----:R-:W-:Y:S01]  /*a7b0*/  IMAD.WIDE R8, R132, 0x4, R90 ;  /* 0x0000000484087825 */ /* 0x002fe200078e025a */
[----:B------:R-:W-:-:S04]  /*a7c0*/  SEL R3, R134, RZ, P3 ;  /* 0x000000ff86037207 */ /* 0x000fc80001800000 */
[----:B------:R1:W-:Y:S01]  /*a7d0*/  LDGSTS.E [R133+0x100d4], desc[UR22][R8.64], !P4 ;  /* 0x100d400008857fae */ /* 0x0003e2000e1a1016 */
[----:B------:R-:W-:Y:S02]  /*a7e0*/  ISETP.GE.U32.AND P4, PT, R4, 0x7ffffec8, PT ;  /* 0x7ffffec80400780c */ /* 0x000fe40003f86070 */
[----:B------:R-:W3:Y:S01]  /*a7f0*/  LDC R4, c[0x0][0x3a0] ;  /* 0x0000e800ff047b82 */ /* 0x000ee20000000800 */
[----:B------:R-:W-:Y:S01]  /*a800*/  ISETP.NE.U32.AND P3, PT, R3, RZ, PT ;  /* 0x000000ff0300720c */ /* 0x000fe20003f65070 */
[----:B------:R-:W-:Y:S01]  /*a810*/  VIADD R3, R5, 0xffffff45 ;  /* 0xffffff4505037836 */ /* 0x000fe20000000000 */
[----:B------:R1:W-:Y:S05]  /*a820*/  STL.64 [R1+0x418], R8 ;  /* 0x0004180801007387 */ /* 0x0003ea0000100a00 */
[----:B------:R-:W4:Y:S01]  /*a830*/  LDC R5, c[0x0][0x3a0] ;  /* 0x0000e800ff057b82 */ /* 0x000f220000000800 */
[----:B-1----:R-:W-:-:S05]  /*a840*/  IMAD.WIDE R8, R132, 0x4, R92 ;  /* 0x0000000484087825 */ /* 0x002fca00078e025c */
[----:B------:R1:W-:Y:S04]  /*a850*/  STL.64 [R1+0x410], R8 ;  /* 0x0004100801007387 */ /* 0x0003e80000100a00 */
[----:B------:R1:W-:Y:S01]  /*a860*/  LDGSTS.E [R133+0x100d8], desc[UR22][R8.64], !P1 ;  /* 0x100d800008857fae */ /* 0x0003e2000c9a1016 */
[----:B------:R-:W-:Y:S02]  /*a870*/  ISETP.GE.U32.AND P1, PT, R3, 0x7ffffec6, PT ;  /* 0x7ffffec60300780c */ /* 0x000fe40003f26070 */
[----:B--2---:R-:W-:Y:S02]  /*a880*/  IADD3 R3, PT, PT, R6, -0xbc, RZ ;  /* 0xffffff4406037810 */ /* 0x004fe40007ffe0ff */
[----:B------:R-:W2:Y:S01]  /*a890*/  LDC R6, c[0x0][0x3a0] ;  /* 0x0000e800ff067b82 */ /* 0x000ea20000000800 */
[----:B-1----:R-:W-:-:S05]  /*a8a0*/  IMAD.WIDE R8, R132, 0x4, R94 ;  /* 0x0000000484087825 */ /* 0x002fca00078e025e */
[----:B------:R1:W-:Y:S01]  /*a8b0*/  LDGSTS.E [R133+0x100dc], desc[UR22][R8.64], !P6 ;  /* 0x100dc00008857fae */ /* 0x0003e2000f1a1016 */
[----:B------:R-:W-:Y:S01]  /*a8c0*/  ISETP.GE.U32.AND P6, PT, R3, 0x7ffffec5, PT ;  /* 0x7ffffec50300780c */ /* 0x000fe20003fc6070 */
[----:B---3--:R-:W-:Y:S02]  /*a8d0*/  VIADD R3, R4, 0xffffff43 ;  /* 0xffffff4304037836 */ /* 0x008fe40000000000 */
[----:B------:R1:W-:Y:S01]  /*a8e0*/  STL.64 [R1+0x408], R8 ;  /* 0x0004080801007387 */ /* 0x0003e20000100a00 */
[----:B------:R-:W3:Y:S01]  /*a8f0*/  LDC R4, c[0x0][0x3a0] ;  /* 0x0000e800ff047b82 */ /* 0x000ee20000000800 */
[----:B-1----:R-:W-:-:S05]  /*a900*/  IMAD.WIDE R8, R132, 0x4, R96 ;  /* 0x0000000484087825 */ /* 0x002fca00078e0260 */
[----:B------:R1:W-:Y:S01]  /*a910*/  LDGSTS.E [R133+0x100e0], desc[UR22][R8.64], !P4 ;  /* 0x100e000008857fae */ /* 0x0003e2000e1a1016 */
[----:B------:R-:W-:Y:S01]  /*a920*/  ISETP.GE.U32.AND P4, PT, R3, 0x7ffffec4, PT ;  /* 0x7ffffec40300780c */ /* 0x000fe20003f86070 */
[----:B----4-:R-:W-:Y:S02]  /*a930*/  VIADD R3, R5, 0xffffff42 ;  /* 0xffffff4205037836 */ /* 0x010fe40000000000 */
[----:B------:R-:W4:Y:S01]  /*a940*/  LDC R5, c[0x0][0x3a0] ;  /* 0x0000e800ff057b82 */ /* 0x000f220000000800 */
[----:B------:R1:W-:Y:S02]  /*a950*/  STL.64 [R1+0x400], R8 ;  /* 0x0004000801007387 */ /* 0x0003e40000100a00 */
[----:B-1----:R-:W-:-:S05]  /*a960*/  IMAD.WIDE R8, R132, 0x4, R98 ;  /* 0x0000000484087825 */ /* 0x002fca00078e0262 */
[----:B------:R1:W-:Y:S04]  /*a970*/  STL.64 [R1+0x3f8], R8 ;  /* 0x0003f80801007387 */ /* 0x0003e80000100a00 */
[----:B------:R1:W-:Y:S01]  /*a980*/  LDGSTS.E [R133+0x100e4], desc[UR22][R8.64], !P5 ;  /* 0x100e400008857fae */ /* 0x0003e2000e9a1016 */
[----:B------:R-:W-:Y:S01]  /*a990*/  ISETP.GE.U32.AND P5, PT, R3, 0x7ffffec3, PT ;  /* 0x7ffffec30300780c */ /* 0x000fe20003fa6070 */
[----:B--2---:R-:W-:Y:S02]  /*a9a0*/  VIADD R3, R6, 0xffffff41 ;  /* 0xffffff4106037836 */ /* 0x004fe40000000000 */
        /* <DEDUP_REMOVED lines=263> */
[----:B------:R1:W-:Y:S01]  /*ba20*/  STL.64 [R1+0x290], R8 ;  /* 0x0002900801007387 */ /* 0x0003e20000100a00 */
        /* <DEDUP_REMOVED lines=8> */
[----:B------:R1:W-:Y:S04]  /*bab0*/  STL.64 [R1+0x280], R8 ;  /* 0x0002800801007387 */ /* 0x0003e80000100a00 */
[----:B------:R1:W-:Y:S01]  /*bac0*/  LDGSTS.E [R133+0x1019c], desc[UR22][R8.64], !P6 ;  /* 0x1019c00008857fae */ /* 0x0003e2000f1a1016 */
[----:B------:R-:W-:Y:S01]  /*bad0*/  ISETP.GE.U32.AND P6, PT, R3, 0x7ffffe95, PT ;  /* 0x7ffffe950300780c */ /* 0x000fe20003fc6070 */
[----:B---3--:R-:W-:Y:S02]  /*bae0*/  VIADD R3, R4, 0xffffff13 ;  /* 0xffffff1304037836 */ /* 0x008fe40000000000 */
[----:B------:R-:W3:Y:S01]  /*baf0*/  LDC R4, c[0x0][0x3a0] ;  /* 0x0000e800ff047b82 */ /* 0x000ee20000000800 */
[----:B-1----:R-:W-:-:S05]  /*bb00*/  IMAD.WIDE R8, R132, 0x4, R202 ;  /* 0x0000000484087825 */ /* 0x002fca00078e02ca */
[----:B------:R1:W-:Y:S04]  /*bb10*/  STL.64 [R1+0x278], R8 ;  /* 0x0002780801007387 */ /* 0x0003e80000100a00 */
[----:B------:R1:W-:Y:S01]  /*bb20*/  LDGSTS.E [R133+0x101a0], desc[UR22][R8.64], !P4 ;  /* 0x101a000008857fae */ /* 0x0003e2000e1a1016 */
[----:B------:R-:W-:Y:S01]  /*bb30*/  ISETP.GE.U32.AND P4, PT, R3, 0x7ffffe94, PT ;  /* 0x7ffffe940300780c */ /* 0x000fe20003f86070 */
[----:B----4-:R-:W-:Y:S02]  /*bb40*/  VIADD R3, R5, 0xffffff12 ;  /* 0xffffff1205037836 */ /* 0x010fe40000000000 */
[----:B------:R-:W4:Y:S01]  /*bb50*/  LDC R5, c[0x0][0x3a0] ;  /* 0x0000e800ff057b82 */ /* 0x000f220000000800 */
[----:B-1----:R-:W-:-:S05]  /*bb60*/  IMAD.WIDE R8, R132, 0x4, R204 ;  /* 0x0000000484087825 */ /* 0x002fca00078e02cc */
[----:B------:R1:W-:Y:S04]  /*bb70*/  STL.64 [R1+0x270], R8 ;  /* 0x0002700801007387 */ /* 0x0003e80000100a00 */
[----:B------:R1:W-:Y:S01]  /*bb80*/  LDGSTS.E [R133+0x101a4], desc[UR22][R8.64], !P5 ;  /* 0x101a400008857fae */ /* 0x0003e2000e9a1016 */
[----:B------:R-:W-:Y:S01]  /*bb90*/  ISETP.GE.U32.AND P5, PT, R3, 0x7ffffe93, PT ;  /* 0x7ffffe930300780c */ /* 0x000fe20003fa6070 */
[----:B-1----:R-:W-:-:S05]  /*bba0*/  IMAD.WIDE R8, R132, 0x4, R206 ;  /* 0x0000000484087825 */ /* 0x002fca00078e02ce */
[----:B------:R1:W-:Y:S04]  /*bbb0*/  STL.64 [R1+0x268], R8 ;  /* 0x0002680801007387 */ /* 0x0003e80000100a00 */
[----:B------:R1:W-:Y:S01]  /*bbc0*/  LDGSTS.E [R133+0x101a8], desc[UR22][R8.64], !P1 ;  /* 0x101a800008857fae */ /* 0x0003e2000c9a1016 */
[----:B--2---:R-:W-:Y:S02]  /*bbd0*/  VIADD R3, R6, 0xffffff11 ;  /* 0xffffff1106037836 */ /* 0x004fe40000000000 */
[----:B------:R-:W-:Y:S01]  /*bbe0*/  IMAD.WIDE R10, R132, 0x4, R208 ;  /* 0x00000004840a7825 */ /* 0x000fe200078e02d0 */
[----:B------:R-:W2:Y:S08]  /*bbf0*/  LDC R6, c[0x0][0x3a0] ;  /* 0x0000e800ff067b82 */ /* 0x000eb00000000800 */
[----:B-1----:R-:W1:Y:S01]  /*bc00*/  LDC R8, c[0x0][0x3a0] ;  /* 0x0000e800ff087b82 */ /* 0x002e620000000800 */
[----:B------:R-:W-:Y:S01]  /*bc10*/  ISETP.GE.U32.AND P1, PT, R3, 0x7ffffe92, PT ;  /* 0x7ffffe920300780c */ /* 0x000fe20003f26070 */
[----:B---3--:R-:W-:Y:S01]  /*bc20*/  VIADD R3, R4, 0xffffff10 ;  /* 0xffffff1004037836 */ /* 0x008fe20000000000 */
[----:B------:R3:W-:Y:S04]  /*bc30*/  STL.64 [R1+0x260], R10 ;  /* 0x0002600a01007387 */ /* 0x0007e80000100a00 */
[----:B------:R3:W-:Y:S01]  /*bc40*/  LDGSTS.E [R133+0x101ac], desc[UR22][R10.64], !P6 ;  /* 0x101ac0000a857fae */ /* 0x0007e2000f1a1016 */
[----:B------:R-:W5:Y:S01]  /*bc50*/  LDC R4, c[0x0][0x3a0] ;  /* 0x0000e800ff047b82 */ /* 0x000f620000000800 */
[----:B------:R-:W-:Y:S01]  /*bc60*/  ISETP.GE.U32.AND P6, PT, R3, 0x7ffffe91, PT ;  /* 0x7ffffe910300780c */ /* 0x000fe20003fc6070 */
[----:B----4-:R-:W-:-:S06]  /*bc70*/  VIADD R3, R5, 0xffffff0f ;  /* 0xffffff0f05037836 */ /* 0x010fcc0000000000 */
[----:B------:R-:W4:Y:S01]  /*bc80*/  LDC R5, c[0x0][0x3a0] ;  /* 0x0000e800ff057b82 */ /* 0x000f220000000800 */
[----:B---3--:R-:W-:-:S05]  /*bc90*/  IMAD.WIDE R10, R132, 0x4, R210 ;  /* 0x00000004840a7825 */ /* 0x008fca00078e02d2 */
[----:B------:R3:W-:Y:S01]  /*bca0*/  LDGSTS.E [R133+0x101b0], desc[UR22][R10.64], !P4 ;  /* 0x101b00000a857fae */ /* 0x0007e2000e1a1016 */
[----:B------:R-:W-:Y:S01]  /*bcb0*/  ISETP.GE.U32.AND P4, PT, R3, 0x7ffffe90, PT ;  /* 0x7ffffe900300780c */ /* 0x000fe20003f86070 */
[----:B-1----:R-:W-:Y:S01]  /*bcc0*/  VIADD R3, R8, 0xffffff0e ;  /* 0xffffff0e08037836 */ /* 0x002fe20000000000 */
[----:B------:R-:W1:Y:S01]  /*bcd0*/  LDC R9, c[0x0][0x3a0] ;  /* 0x0000e800ff097b82 */ /* 0x000e620000000800 */
[----:B------:R3:W-:Y:S07]  /*bce0*/  STL.64 [R1+0x258], R10 ;  /* 0x0002580a01007387 */ /* 0x0007ee0000100a00 */
[----:B------:R-:W1:Y:S01]  /*bcf0*/  LDC R8, c[0x0][0x3a0] ;  /* 0x0000e800ff087b82 */ /* 0x000e620000000800 */
[----:B---3--:R-:W-:-:S05]  /*bd00*/  IMAD.WIDE R10, R132, 0x4, R212 ;  /* 0x00000004840a7825 */ /* 0x008fca00078e02d4 */
[----:B------:R3:W-:Y:S01]  /*bd10*/  LDGSTS.E [R133+0x101b4], desc[UR22][R10.64], !P5 ;  /* 0x101b40000a857fae */ /* 0x0007e2000e9a1016 */
[----:B------:R-:W-:Y:S01]  /*bd20*/  ISETP.GE.U32.AND P5, PT, R3, 0x7ffffe8f, PT ;  /* 0x7ffffe8f0300780c */ /* 0x000fe20003fa6070 */
[----:B-----5:R-:W-:Y:S02]  /*bd30*/  VIADD R3, R4, 0xffffff0d ;  /* 0xffffff0d04037836 */ /* 0x020fe40000000000 */
[----:B------:R3:W-:Y:S01]  /*bd40*/  STL.64 [R1+0x250], R10 ;  /* 0x0002500a01007387 */ /* 0x0007e20000100a00 */
[----:B------:R-:W5:Y:S01]  /*bd50*/  LDC R4, c[0x0][0x3a0] ;  /* 0x0000e800ff047b82 */ /* 0x000f620000000800 */
[----:B---3--:R-:W-:-:S05]  /*bd60*/  IMAD.WIDE R10, R132, 0x4, R214 ;  /* 0x00000004840a7825 */ /* 0x008fca00078e02d6 */
[----:B------:R3:W-:Y:S04]  /*bd70*/  STL.64 [R1+0x28], R10 ;  /* 0x0000280a01007387 */ /* 0x0007e80000100a00 */
[----:B------:R3:W-:Y:S01]  /*bd80*/  LDGSTS.E [R133+0x101b8], desc[UR22][R10.64], !P1 ;  /* 0x101b80000a857fae */ /* 0x0007e2000c9a1016 */
[----:B------:R-:W-:Y:S01]  /*bd90*/  ISETP.GE.U32.AND P1, PT, R3, 0x7ffffe8e, PT ;  /* 0x7ffffe8e0300780c */ /* 0x000fe20003f26070 */
[----:B--2---:R-:W-:Y:S02]  /*bda0*/  VIADD R3, R6, 0xffffff0c ;  /* 0xffffff0c06037836 */ /* 0x004fe40000000000 */
[----:B------:R-:W-:Y:S01]  /*bdb0*/  IMAD.SHL.U32 R134, R7, 0x80, RZ ;  /* 0x0000008007867824 */ /* 0x000fe200078e00ff */
[----:B------:R-:W2:Y:S01]  /*bdc0*/  LDC R6, c[0x0][0x3a0] ;  /* 0x0000e800ff067b82 */ /* 0x000ea20000000800 */
[----:B---3--:R-:W-:-:S05]  /*bdd0*/  IMAD.WIDE R10, R132, 0x4, R216 ;  /* 0x00000004840a7825 */ /* 0x008fca00078e02d8 */
[----:B------:R3:W-:Y:S04]  /*bde0*/  STL.64 [R1+0x20], R10 ;  /* 0x0000200a01007387 */ /* 0x0007e80000100a00 */
[----:B------:R3:W-:Y:S01]  /*bdf0*/  LDGSTS.E [R133+0x101bc], desc[UR22][R10.64], !P6 ;  /* 0x101bc0000a857fae */ /* 0x0007e2000f1a1016 */
[----:B------:R-:W-:Y:S01]  /*be00*/  ISETP.GE.U32.AND P6, PT, R3, 0x7ffffe8d, PT ;  /* 0x7ffffe8d0300780c */ /* 0x000fe20003fc6070 */
[----:B-1----:R-:W-:Y:S02]  /*be10*/  VIADD R3, R8, 0xffffff0b ;  /* 0xffffff0b08037836 */ /* 0x002fe40000000000 */
[C---:B------:R-:W-:Y:S01]  /*be20*/  IMAD.WIDE R242, R132.reuse, 0x4, R234 ;  /* 0x0000000484f27825 */ /* 0x040fe200078e02ea */
[----:B------:R-:W1:Y:S03]  /*be30*/  LDC R8, c[0x0][0x3a0] ;  /* 0x0000e800ff087b82 */ /* 0x000e660000000800 */
[----:B---3--:R-:W-:-:S05]  /*be40*/  IMAD.WIDE R10, R132, 0x4, R218 ;  /* 0x00000004840a7825 */ /* 0x008fca00078e02da */
[----:B------:R3:W-:Y:S04]  /*be50*/  STL.64 [R1+0x18], R10 ;  /* 0x0000180a01007387 */ /* 0x0007e80000100a00 */
[----:B------:R3:W-:Y:S01]  /*be60*/  LDGSTS.E [R133+0x101c0], desc[UR22][R10.64], !P4 ;  /* 0x101c00000a857fae */ /* 0x0007e2000e1a1016 */
[----:B------:R-:W-:Y:S01]  /*be70*/  ISETP.GE.U32.AND P4, PT, R3, 0x7ffffe8c, PT ;  /* 0x7ffffe8c0300780c */ /* 0x000fe20003f86070 */
[----:B----4-:R-:W-:Y:S02]  /*be80*/  VIADD R3, R5, 0xffffff0a ;  /* 0xffffff0a05037836 */ /* 0x010fe40000000000 */
[----:B---3--:R-:W-:-:S05]  /*be90*/  IMAD.WIDE R10, R132, 0x4, R220 ;  /* 0x00000004840a7825 */ /* 0x008fca00078e02dc */
[----:B------:R3:W-:Y:S01]  /*bea0*/  LDGSTS.E [R133+0x101c4], desc[UR22][R10.64], !P5 ;  /* 0x101c40000a857fae */ /* 0x0007e2000e9a1016 */
[----:B------:R-:W-:Y:S01]  /*beb0*/  ISETP.GE.U32.AND P5, PT, R3, 0x7ffffe8b, PT ;  /* 0x7ffffe8b0300780c */ /* 0x000fe20003fa6070 */
[----:B-----5:R-:W-:Y:S02]  /*bec0*/  VIADD R3, R4, 0xffffff09 ;  /* 0xffffff0904037836 */ /* 0x020fe40000000000 */
[----:B------:R3:W-:Y:S01]  /*bed0*/  STL.64 [R1+0x10], R10 ;  /* 0x0000100a01007387 */ /* 0x0007e20000100a00 */
[----:B------:R-:W-:-:S04]  /*bee0*/  IMAD.WIDE R4, R132, 0x4, R224 ;  /* 0x0000000484047825 */ /* 0x000fc800078e02e0 */
[----:B---3--:R-:W-:-:S05]  /*bef0*/  IMAD.WIDE R10, R132, 0x4, R222 ;  /* 0x00000004840a7825 */ /* 0x008fca00078e02de */
[----:B------:R3:W-:Y:S04]  /*bf00*/  STL.64 [R1+0x8], R10 ;  /* 0x0000080a01007387 */ /* 0x0007e80000100a00 */
[----:B------:R4:W-:Y:S04]  /*bf10*/  STL.64 [R1], R4 ;  /* 0x0000000401007387 */ /* 0x0009e80000100a00 */
[----:B------:R-:W5:Y:S04]  /*bf20*/  LDL.LU.64 R12, [R1+0x110] ;  /* 0x00011000010c7983 */ /* 0x000f680000300a00 */
[----:B------:R-:W2:Y:S04]  /*bf30*/  LDL.LU.64 R22, [R1+0x108] ;  /* 0x0001080001167983 */ /* 0x000ea80000300a00 */
[----:B------:R-:W2:Y:S04]  /*bf40*/  LDL.LU.64 R18, [R1+0x100] ;  /* 0x0001000001127983 */ /* 0x000ea80000300a00 */
[----:B------:R-:W2:Y:S04]  /*bf50*/  LDL.LU.64 R14, [R1+0xf8] ;  /* 0x0000f800010e7983 */ /* 0x000ea80000300a00 */
[----:B------:R-:W-:Y:S01]  /*bf60*/  LDGSTS.E [R133+0x101c8], desc[UR22][R10.64], !P1 ;  /* 0x101c80000a857fae */ /* 0x000fe2000c9a1016 */
[----:B------:R-:W-:-:S03]  /*bf70*/  IMAD.WIDE R244, R132, 0x4, R232 ;  /* 0x0000000484f47825 */ /* 0x000fc600078e02e8 */
[----:B------:R4:W-:Y:S04]  /*bf80*/  LDGSTS.E [R133+0x101cc], desc[UR22][R4.64], !P6 ;  /* 0x101cc00004857fae */ /* 0x0009e8000f1a1016 */
[----:B---3--:R-:W3:Y:S04]  /*bf90*/  LDL.LU.64 R10, [R1+0xf0] ;  /* 0x0000f000010a7983 */ /* 0x008ee80000300a00 */
[----:B------:R-:W3:Y:S01]  /*bfa0*/  LDL.LU.64 R30, [R1+0xe8] ;  /* 0x0000e800011e7983 */ /* 0x000ee20000300a00 */
[----:B------:R-:W-:Y:S01]  /*bfb0*/  IMAD.WIDE R246, R132, 0x4, R230 ;  /* 0x0000000484f67825 */ /* 0x000fe200078e02e6 */
[----:B----4-:R-:W4:Y:S02]  /*bfc0*/  LDC R5, c[0x0][0x3a0] ;  /* 0x0000e800ff057b82 */ /* 0x010f240000000800 */
[----:B------:R-:W4:Y:S04]  /*bfd0*/  LDL.LU.64 R24, [R1+0xe0] ;  /* 0x0000e00001187983 */ /* 0x000f280000300a00 */
[----:B------:R-:W4:Y:S01]  /*bfe0*/  LDL.LU.64 R16, [R1+0xd8] ;  /* 0x0000d80001107983 */ /* 0x000f220000300a00 */
[----:B-----5:R-:W-:-:S03]  /*bff0*/  IMAD.WIDE R54, R134, 0x4, R12 ;  /* 0x0000000486367825 */ /* 0x020fc600078e020c */
[----:B------:R-:W5:Y:S01]  /*c000*/  LDL.LU.64 R28, [R1+0xd0] ;  /* 0x0000d000011c7983 */ /* 0x000f620000300a00 */
[----:B--2---:R-:W-:-:S03]  /*c010*/  IMAD.WIDE R52, R134, 0x4, R22 ;  /* 0x0000000486347825 */ /* 0x004fc600078e0216 */
[----:B------:R-:W2:Y:S01]  /*c020*/  LDL.LU.64 R26, [R1+0xc8] ;  /* 0x0000c800011a7983 */ /* 0x000ea20000300a00 */
[----:B------:R-:W-:-:S03]  /*c030*/  IMAD.WIDE R48, R134, 0x4, R18 ;  /* 0x0000000486307825 */ /* 0x000fc600078e0212 */
[----:B------:R-:W2:Y:S01]  /*c040*/  LDL.LU.64 R20, [R1+0xc0] ;  /* 0x0000c00001147983 */ /* 0x000ea20000300a00 */
[----:B------:R-:W-:-:S03]  /*c050*/  IMAD.WIDE R44, R134, 0x4, R14 ;  /* 0x00000004862c7825 */ /* 0x000fc600078e020e */
[----:B------:R-:W2:Y:S01]  /*c060*/  LDL.LU.64 R12, [R1+0xb8] ;  /* 0x0000b800010c7983 */ /* 0x000ea20000300a00 */
[----:B------:R-:W-:-:S03]  /*c070*/  IMAD.WIDE R248, R132, 0x4, R228 ;  /* 0x0000000484f87825 */ /* 0x000fc600078e02e4 */
[----:B------:R-:W2:Y:S01]  /*c080*/  LDL.LU.64 R22, [R1+0xb0] ;  /* 0x0000b00001167983 */ /* 0x000ea20000300a00 */
[----:B------:R-:W-:-:S03]  /*c090*/  IMAD.WIDE R250, R132, 0x4, R226 ;  /* 0x0000000484fa7825 */ /* 0x000fc600078e02e2 */
[----:B------:R-:W2:Y:S01]  /*c0a0*/  LDL.LU.64 R18, [R1+0xa8] ;  /* 0x0000a80001127983 */ /* 0x000ea20000300a00 */
[----:B------:R-:W-:Y:S01]  /*c0b0*/  ISETP.GE.U32.AND P1, PT, R3, 0x7ffffe8a, PT ;  /* 0x7ffffe8a0300780c */ /* 0x000fe20003f26070 */
[----:B------:R-:W1:Y:S02]  /*c0c0*/  LDC R4, c[0x0][0x3a0] ;  /* 0x0000e800ff047b82 */ /* 0x000e640000000800 */
[----:B------:R-:W2:Y:S01]  /*c0d0*/  LDL.LU.64 R14, [R1+0xa0] ;  /* 0x0000a000010e7983 */ /* 0x000ea20000300a00 */
[----:B---3--:R-:W-:-:S03]  /*c0e0*/  IMAD.WIDE R38, R134, 0x4, R10 ;  /* 0x0000000486267825 */ /* 0x008fc600078e020a */
[----:B------:R-:W-:Y:S01]  /*c0f0*/  STL.64 [R1+0x5d8], R54 ;  /* 0x0005d83601007387 */ /* 0x000fe20000100a00 */
[----:B------:R-:W-:-:S03]  /*c100*/  IMAD.WIDE R32, R134, 0x4, R30 ;  /* 0x0000000486207825 */ /* 0x000fc600078e021e */
[----:B------:R-:W3:Y:S04]  /*c110*/  LDL.LU.64 R10, [R1+0x98] ;  /* 0x00009800010a7983 */ /* 0x000ee80000300a00 */
[----:B------:R-:W-:Y:S01]  /*c120*/  STL.64 [R1+0x5e8], R52 ;  /* 0x0005e83401007387 */ /* 0x000fe20000100a00 */
[----:B----4-:R-:W-:-:S03]  /*c130*/  IMAD.WIDE R24, R134, 0x4, R24 ;  /* 0x0000000486187825 */ /* 0x010fc600078e0218 */
[----:B------:R-:W-:Y:S04]  /*c140*/  STL.64 [R1+0x600], R48 ;  /* 0x0006003001007387 */ /* 0x000fe80000100a00 */
[----:B------:R-:W-:Y:S04]  /*c150*/  STL.64 [R1+0x618], R44 ;  /* 0x0006182c01007387 */ /* 0x000fe80000100a00 */
[----:B------:R-:W-:Y:S04]  /*c160*/  STL.64 [R1+0x630], R38 ;  /* 0x0006302601007387 */ /* 0x000fe80000100a00 */
[----:B------:R-:W4:Y:S01]  /*c170*/  LDL.LU.64 R66, [R1+0x90] ;  /* 0x0000900001427983 */ /* 0x000f220000300a00 */
[----:B------:R-:W-:-:S03]  /*c180*/  IMAD.WIDE R16, R134, 0x4, R16 ;  /* 0x0000000486107825 */ /* 0x000fc600078e0210 */
[----:B------:R-:W-:Y:S04]  /*c190*/  STL.64 [R1+0x648], R32 ;  /* 0x0006482001007387 */ /* 0x000fe80000100a00 */
[----:B------:R-:W3:Y:S04]  /*c1a0*/  LDL.LU.64 R64, [R1+0x88] ;  /* 0x0000880001407983 */ /* 0x000ee80000300a00 */
[----:B------:R-:W3:Y:S04]  /*c1b0*/  LDL.LU.64 R62, [R1+0x80] ;  /* 0x00008000013e7983 */ /* 0x000ee80000300a00 */
[----:B------:R-:W-:Y:S04]  /*c1c0*/  STL.64 [R1+0x658], R24 ;  /* 0x0006581801007387 */ /* 0x000fe80000100a00 */
[----:B------:R-:W3:Y:S04]  /*c1d0*/  LDL.LU.64 R40, [R1+0x78] ;  /* 0x0000780001287983 */ /* 0x000ee80000300a00 */
[----:B------:R-:W3:Y:S04]  /*c1e0*/  LDL.LU.64 R34, [R1+0x70] ;  /* 0x0000700001227983 */ /* 0x000ee80000300a00 */
[----:B------:R-:W-:Y:S01]  /*c1f0*/  LDGSTS.E [R133+0x101d0], desc[UR22][R250.64], !P4 ;  /* 0x101d0000fa857fae */ /* 0x000fe2000e1a1016 */
[----:B-----5:R-:W-:-:S04]  /*c200*/  IMAD.WIDE R234, R134, 0x4, R28 ;  /* 0x0000000486ea7825 */ /* 0x020fc800078e021c */
[C---:B--2---:R-:W-:Y:S01]  /*c210*/  IMAD.WIDE R50, R134.reuse, 0x4, R26 ;  /* 0x0000000486327825 */ /* 0x044fe200078e021a */
[----:B------:R-:W2:Y:S03]  /*c220*/  LDL.LU.64 R28, [R1+0x68] ;  /* 0x00006800011c7983 */ /* 0x000ea60000300a00 */
[----:B------:R-:W-:-:S04]  /*c230*/  IMAD.WIDE R46, R134, 0x4, R20 ;  /* 0x00000004862e7825 */ /* 0x000fc800078e0214 */
[C---:B------:R-:W-:Y:S01]  /*c240*/  IMAD.WIDE R42, R134.reuse, 0x4, R12 ;  /* 0x00000004862a7825 */ /* 0x040fe200078e020c */
[----:B------:R-:W5:Y:S04]  /*c250*/  LDL.LU.64 R20, [R1+0x60] ;  /* 0x0000600001147983 */ /* 0x000f680000300a00 */
[----:B------:R-:W-:Y:S04]  /*c260*/  STL.64 [R1+0x660], R16 ;  /* 0x0006601001007387 */ /* 0x000fe80000100a00 */
[----:B------:R-:W-:Y:S04]  /*c270*/  STL.64 [R1+0x5c8], R50 ;  /* 0x0005c83201007387 */ /* 0x000fe80000100a00 */
[----:B------:R-:W5:Y:S04]  /*c280*/  LDL.LU.64 R12, [R1+0x58] ;  /* 0x00005800010c7983 */ /* 0x000f680000300a00 */
[----:B------:R-:W5:Y:S04]  /*c290*/  LDL.LU.64 R60, [R1+0x50] ;  /* 0x00005000013c7983 */ /* 0x000f680000300a00 */
[----:B------:R-:W-:Y:S04]  /*c2a0*/  STL.64 [R1+0x5e0], R46 ;  /* 0x0005e02e01007387 */ /* 0x000fe80000100a00 */
[----:B------:R-:W5:Y:S04]  /*c2b0*/  LDL.LU.64 R72, [R1+0x48] ;  /* 0x0000480001487983 */ /* 0x000f680000300a00 */
[----:B------:R-:W5:Y:S04]  /*c2c0*/  LDL.LU.64 R58, [R1+0x40] ;  /* 0x00004000013a7983 */ /* 0x000f680000300a00 */
[----:B------:R-:W-:Y:S04]  /*c2d0*/  STL.64 [R1+0x5f8], R42 ;  /* 0x0005f82a01007387 */ /* 0x000fe80000100a00 */
[----:B------:R-:W5:Y:S04]  /*c2e0*/  LDL.LU.64 R70, [R1+0x38] ;  /* 0x0000380001467983 */ /* 0x000f680000300a00 */
[----:B------:R-:W5:Y:S04]  /*c2f0*/  LDL.LU.64 R56, [R1+0x30] ;  /* 0x0000300001387983 */ /* 0x000f680000300a00 */
[----:B------:R-:W5:Y:S01]  /*c300*/  LDL.LU.64 R26, [R1+0x130] ;  /* 0x00013000011a7983 */ /* 0x000f620000300a00 */
[----:B------:R-:W-:-:S03]  /*c310*/  IMAD.WIDE R30, R134, 0x4, R18 ;  /* 0x00000004861e7825 */ /* 0x000fc600078e0212 */
[----:B------:R-:W5:Y:S01]  /*c320*/  LDL.LU.64 R18, [R1+0x128] ;  /* 0x0001280001127983 */ /* 0x000f620000300a00 */
[C---:B------:R-:W-:Y:S01]  /*c330*/  IMAD.WIDE R36, R134.reuse, 0x4, R22 ;  /* 0x0000000486247825 */ /* 0x040fe200078e0216 */
[----:B------:R-:W-:Y:S02]  /*c340*/  IADD3 R3, PT, PT, R9, -0xf8, RZ ;  /* 0xffffff0809037810 */ /* 0x000fe40007ffe0ff */
[----:B------:R-:W-:Y:S01]  /*c350*/  LDGSTS.E [R133+0x101d4], desc[UR22][R248.64], !P5 ;  /* 0x101d4000f8857fae */ /* 0x000fe2000e9a1016 */
[----:B------:R-:W-:-:S04]  /*c360*/  IMAD.WIDE R22, R134, 0x4, R14 ;  /* 0x0000000486167825 */ /* 0x000fc800078e020e */
[----:B----4-:R-:W-:-:S04]  /*c370*/  IMAD.WIDE R232, R134, 0x4, R66 ;  /* 0x0000000486e87825 */ /* 0x010fc800078e0242 */
[----:B---3--:R-:W-:-:S04]  /*c380*/  IMAD.WIDE R40, R134, 0x4, R40 ;  /* 0x0000000486287825 */ /* 0x008fc800078e0228 */
[----:B------:R-:W-:-:S04]  /*c390*/  IMAD.WIDE R230, R134, 0x4, R64 ;  /* 0x0000000486e67825 */ /* 0x000fc800078e0240 */
[----:B------:R-:W-:-:S04]  /*c3a0*/  IMAD.WIDE R34, R134, 0x4, R34 ;  /* 0x0000000486227825 */ /* 0x000fc800078e0222 */
[----:B------:R-:W-:-:S04]  /*c3b0*/  IMAD.WIDE R228, R134, 0x4, R62 ;  /* 0x0000000486e47825 */ /* 0x000fc800078e023e */
[----:B--2---:R-:W-:-:S04]  /*c3c0*/  IMAD.WIDE R28, R134, 0x4, R28 ;  /* 0x00000004861c7825 */ /* 0x004fc800078e021c */
[----:B-----5:R-:W-:-:S04]  /*c3d0*/  IMAD.WIDE R20, R134, 0x4, R20 ;  /* 0x0000000486147825 */ /* 0x020fc800078e0214 */
[----:B------:R-:W-:-:S04]  /*c3e0*/  IMAD.WIDE R12, R134, 0x4, R12 ;  /* 0x00000004860c7825 */ /* 0x000fc800078e020c */
[----:B------:R-:W-:-:S04]  /*c3f0*/  IMAD.WIDE R226, R134, 0x4, R60 ;  /* 0x0000000486e27825 */ /* 0x000fc800078e023c */
[----:B------:R-:W-:-:S04]  /*c400*/  IMAD.WIDE R222, R134, 0x4, R58 ;  /* 0x0000000486de7825 */ /* 0x000fc800078e023a */
[----:B------:R-:W-:-:S04]  /*c410*/  IMAD.WIDE R208, R134, 0x4, R56 ;  /* 0x0000000486d07825 */ /* 0x000fc800078e0238 */
[C---:B------:R-:W-:Y:S01]  /*c420*/  IMAD.WIDE R26, R134.reuse, 0x4, R26 ;  /* 0x00000004861a7825 */ /* 0x040fe200078e021a */
[----:B------:R-:W-:Y:S01]  /*c430*/  ISETP.GE.U32.AND P6, PT, R3, 0x7ffffe89, PT ;  /* 0x7ffffe890300780c */ /* 0x000fe20003fc6070 */
[----:B------:R-:W-:Y:S02]  /*c440*/  LDGSTS.E [R133+0x101d8], desc[UR22][R246.64], !P1 ;  /* 0x101d8000f6857fae */ /* 0x000fe4000c9a1016 */
[----:B------:R-:W-:Y:S02]  /*c450*/  IMAD.WIDE R14, R134, 0x4, R10 ;  /* 0x00000004860e7825 */ /* 0x000fe400078e020a */
[----:B------:R-:W2:Y:S04]  /*c460*/  LDL.LU.64 R10, [R1+0x120] ;  /* 0x00012000010a7983 */ /* 0x000ea80000300a00 */
[----:B------:R-:W3:Y:S04]  /*c470*/  LDL.LU.64 R68, [R1+0x118] ;  /* 0x0001180001447983 */ /* 0x000ee80000300a00 */
[----:B------:R-:W-:Y:S04]  /*c480*/  STL.64 [R1+0x610], R36 ;  /* 0x0006102401007387 */ /* 0x000fe80000100a00 */
[----:B------:R-:W4:Y:S04]  /*c490*/  LDL.LU.64 R66, [R1+0x138] ;  /* 0x0001380001427983 */ /* 0x000f280000300a00 */
[----:B------:R-:W-:Y:S04]  /*c4a0*/  STL.64 [R1+0x628], R30 ;  /* 0x0006281e01007387 */ /* 0x000fe80000100a00 */
[----:B------:R-:W-:Y:S04]  /*c4b0*/  STL.64 [R1+0x640], R22 ;  /* 0x0006401601007387 */ /* 0x000fe80000100a00 */
[----:B------:R-:W5:Y:S04]  /*c4c0*/  LDL.LU.64 R64, [R1+0x140] ;  /* 0x0001400001407983 */ /* 0x000f680000300a00 */
[----:B------:R-:W-:Y:S04]  /*c4d0*/  STL.64 [R1+0x650], R14 ;  /* 0x0006500e01007387 */ /* 0x000fe80000100a00 */
[----:B------:R-:W4:Y:S04]  /*c4e0*/  LDL.LU.64 R62, [R1+0x148] ;  /* 0x00014800013e7983 */ /* 0x000f280000300a00 */
[----:B------:R-:W-:Y:S04]  /*c4f0*/  STL.64 [R1+0x5d0], R40 ;  /* 0x0005d02801007387 */ /* 0x000fe80000100a00 */
[----:B------:R-:W-:Y:S04]  /*c500*/  STL.64 [R1+0x5f0], R34 ;  /* 0x0005f02201007387 */ /* 0x000fe80000100a00 */
[----:B------:R-:W5:Y:S04]  /*c510*/  LDL.LU.64 R60, [R1+0x150] ;  /* 0x00015000013c7983 */ /* 0x000f680000300a00 */
[----:B------:R-:W-:Y:S04]  /*c520*/  STL.64 [R1+0x608], R28 ;  /* 0x0006081c01007387 */ /* 0x000fe80000100a00 */
[----:B------:R-:W-:Y:S04]  /*c530*/  STL.64 [R1+0x620], R20 ;  /* 0x0006201401007387 */ /* 0x000fe80000100a00 */
[----:B------:R-:W5:Y:S04]  /*c540*/  LDL.LU.64 R58, [R1+0x158] ;  /* 0x00015800013a7983 */ /* 0x000f680000300a00 */
[----:B------:R-:W-:Y:S04]  /*c550*/  STL.64 [R1+0x638], R12 ;  /* 0x0006380c01007387 */ /* 0x000fe80000100a00 */
[----:B------:R-:W5:Y:S04]  /*c560*/  LDL.LU.64 R56, [R1+0x170] ;  /* 0x0001700001387983 */ /* 0x000f680000300a00 */
[----:B------:R-:W-:Y:S04]  /*c570*/  STL.64 [R1+0x40], R26 ;  /* 0x0000401a01007387 */ /* 0x000fe80000100a00 */
[----:B------:R-:W5:Y:S01]  /*c580*/  LDL.LU.64 R104, [R1+0x168] ;  /* 0x0001680001687983 */ /* 0x000f620000300a00 */
[----:B-1----:R-:W-:-:S02]  /*c590*/  VIADD R3, R8, 0xffffff07 ;  /* 0xffffff0708037836 */ /* 0x002fc40000000000 */
[----:B------:R-:W1:Y:S01]  /*c5a0*/  LDC R8, c[0x0][0x3a0] ;  /* 0x0000e800ff087b82 */ /* 0x000e620000000800 */
[----:B------:R-:W-:Y:S01]  /*c5b0*/  IMAD.WIDE R18, R134, 0x4, R18 ;  /* 0x0000000486127825 */ /* 0x000fe200078e0212 */
[----:B------:R-:W5:Y:S01]  /*c5c0*/  LDL.LU.64 R102, [R1+0x160] ;  /* 0x0001600001667983 */ /* 0x000f620000300a00 */
[----:B------:R-:W-:Y:S02]  /*c5d0*/  ISETP.GE.U32.AND P4, PT, R3, 0x7ffffe88, PT ;  /* 0x7ffffe880300780c */ /* 0x000fe40003f86070 */
[----:B------:R-:W-:Y:S01]  /*c5e0*/  VIADD R3, R6, 0xffffff06 ;  /* 0xffffff0606037836 */ /* 0x000fe20000000000 */
[----:B------:R-:W5:Y:S02]  /*c5f0*/  LDL.LU.64 R100, [R1+0x178] ;  /* 0x0001780001647983 */ /* 0x000f640000300a00 */
[----:B------:R-:W1:Y:S02]  /*c600*/  LDC R6, c[0x0][0x3a0] ;  /* 0x0000e800ff067b82 */ /* 0x000e640000000800 */
[----:B------:R-:W-:Y:S01]  /*c610*/  ISETP.GE.U32.AND P5, PT, R3, 0x7ffffe87, PT ;  /* 0x7ffffe870300780c */ /* 0x000fe20003fa6070 */
[----:B------:R-:W-:Y:S01]  /*c620*/  VIADD R3, R5, 0xffffff05 ;  /* 0xffffff0505037836 */ /* 0x000fe20000000000 */
[----:B------:R-:W-:Y:S04]  /*c630*/  LDGSTS.E [R133+0x101dc], desc[UR22][R244.64], !P6 ;  /* 0x101dc000f4857fae */ /* 0x000fe8000f1a1016 */
[----:B------:R-:W1:Y:S01]  /*c640*/  LDC R5, c[0x0][0x3a0] ;  /* 0x0000e800ff057b82 */ /* 0x000e620000000800 */
[----:B------:R-:W-:Y:S01]  /*c650*/  ISETP.GE.U32.AND P1, PT, R3, 0x7ffffe86, PT ;  /* 0x7ffffe860300780c */ /* 0x000fe20003f26070 */
[----:B------:R-:W-:Y:S01]  /*c660*/  VIADD R3, R4, 0xffffff04 ;  /* 0xffffff0404037836 */ /* 0x000fe20000000000 */
[----:B------:R-:W-:Y:S04]  /*c670*/  STL.64 [R1+0x50], R18 ;  /* 0x0000501201007387 */ /* 0x000fe80000100a00 */
[----:B------:R-:W5:Y:S01]  /*c680*/  LDL.LU.64 R98, [R1+0x180] ;  /* 0x0001800001627983 */ /* 0x000f620000300a00 */
[----:B------:R-:W-:-:S03]  /*c690*/  ISETP.GE.U32.AND P6, PT, R3, 0x7ffffe85, PT ;  /* 0x7ffffe850300780c */ /* 0x000fc60003fc6070 */
[----:B------:R-:W5:Y:S01]  /*c6a0*/  LDL.LU.64 R96, [R1+0x188] ;  /* 0x0001880001607983 */ /* 0x000f620000300a00 */
[----:B-1----:R-:W-:-:S03]  /*c6b0*/  VIADD R3, R8, 0xffffff03 ;  /* 0xffffff0308037836 */ /* 0x002fc60000000000 */
[----:B------:R-:W5:Y:S04]  /*c6c0*/  LDL.LU.64 R94, [R1+0x190] ;  /* 0x00019000015e7983 */ /* 0x000f680000300a00 */
[----:B------:R-:W5:Y:S04]  /*c6d0*/  LDL.LU.64 R92, [R1+0x198] ;  /* 0x00019800015c7983 */ /* 0x000f680000300a00 */
[----:B------:R-:W5:Y:S01]  /*c6e0*/  LDL.LU.64 R90, [R1+0x1a0] ;  /* 0x0001a000015a7983 */ /* 0x000f620000300a00 */
[----:B------:R-:W-:-:S03]  /*c6f0*/  IMAD.WIDE R236, R132, 0x4, R236 ;  /* 0x0000000484ec7825 */ /* 0x000fc600078e02ec */
[----:B------:R-:W-:Y:S01]  /*c700*/  LDGSTS.E [R133+0x101e0], desc[UR22][R242.64], !P4 ;  /* 0x101e0000f2857fae */ /* 0x000fe2000e1a1016 */
[----:B------:R-:W-:Y:S01]  /*c710*/  ISETP.GE.U32.AND P4, PT, R3, 0x7ffffe84, PT ;  /* 0x7ffffe840300780c */ /* 0x000fe20003f86070 */
[----:B------:R-:W-:Y:S02]  /*c720*/  VIADD R3, R6, 0xffffff02 ;  /* 0xffffff0206037836 */ /* 0x000fe40000000000 */
[C---:B------:R-:W-:Y:S01]  /*c730*/  IMAD.WIDE R224, R134.reuse, 0x4, R72 ;  /* 0x0000000486e07825 */ /* 0x040fe200078e0248 */
[----:B------:R-:W-:Y:S03]  /*c740*/  LDGSTS.E [R133+0x101e4], desc[UR22][R236.64], !P5 ;  /* 0x101e4000ec857fae */ /* 0x000fe6000e9a1016 */
[----:B------:R-:W-:Y:S01]  /*c750*/  IMAD.WIDE R220, R134, 0x4, R70 ;  /* 0x0000000486dc7825 */ /* 0x000fe200078e0246 */
[----:B------:R-:W-:-:S03]  /*c760*/  ISETP.GE.U32.AND P5, PT, R3, 0x7ffffe83, PT ;  /* 0x7ffffe830300780c */ /* 0x000fc60003fa6070 */
[----:B------:R-:W-:Y:S02]  /*c770*/  VIADD R3, R5, 0xffffff01 ;  /* 0xffffff0105037836 */ /* 0x000fe40000000000 */
[----:B------:R-:W-:-:S04]  /*c780*/  IMAD.WIDE R6, R134, 0x4, R138 ;  /* 0x0000000486067825 */ /* 0x000fc800078e028a */
[----:B--2---:R-:W-:-:S05]  /*c790*/  IMAD.WIDE R10, R134, 0x4, R10 ;  /* 0x00000004860a7825 */ /* 0x004fca00078e020a */
[----:B------:R-:W-:Y:S04]  /*c7a0*/  STL.64 [R1+0x58], R10 ;  /* 0x0000580a01007387 */ /* 0x000fe80000100a00 */
[----:B------:R-:W2:Y:S04]  /*c7b0*/  LDL.LU.64 R88, [R1+0x1a8] ;  /* 0x0001a80001587983 */ /* 0x000ea80000300a00 */
[----:B------:R-:W2:Y:S04]  /*c7c0*/  LDL.LU.64 R86, [R1+0x1b8] ;  /* 0x0001b80001567983 */ /* 0x000ea80000300a00 */
[----:B------:R-:W2:Y:S04]  /*c7d0*/  LDL.LU.64 R84, [R1+0x1c0] ;  /* 0x0001c00001547983 */ /* 0x000ea80000300a00 */
[----:B------:R-:W2:Y:S04]  /*c7e0*/  LDL.LU.64 R82, [R1+0x1c8] ;  /* 0x0001c80001527983 */ /* 0x000ea80000300a00 */
[----:B------:R-:W2:Y:S04]  /*c7f0*/  LDL.LU.64 R80, [R1+0x1d0] ;  /* 0x0001d00001507983 */ /* 0x000ea80000300a00 */
[----:B------:R-:W2:Y:S01]  /*c800*/  LDL.LU.64 R78, [R1+0x1d8] ;  /* 0x0001d800014e7983 */ /* 0x000ea20000300a00 */
[----:B---3--:R-:W-:-:S03]  /*c810*/  IMAD.WIDE R206, R134, 0x4, R68 ;  /* 0x0000000486ce7825 */ /* 0x008fc600078e0244 */
[----:B------:R-:W3:Y:S01]  /*c820*/  LDL.LU.64 R76, [R1+0x1e0] ;  /* 0x0001e000014c7983 */ /* 0x000ee20000300a00 */
[----:B----4-:R-:W-:-:S03]  /*c830*/  IMAD.WIDE R204, R134, 0x4, R66 ;  /* 0x0000000486cc7825 */ /* 0x010fc600078e0242 */
[----:B------:R-:W4:Y:S01]  /*c840*/  LDL.LU.64 R74, [R1+0x1f0] ;  /* 0x0001f000014a7983 */ /* 0x000f220000300a00 */
[----:B-----5:R-:W-:-:S03]  /*c850*/  IMAD.WIDE R192, R134, 0x4, R64 ;  /* 0x0000000486c07825 */ /* 0x020fc600078e0240 */
[----:B------:R-:W5:Y:S01]  /*c860*/  LDL.LU.64 R72, [R1+0x1f8] ;  /* 0x0001f80001487983 */ /* 0x000f620000300a00 */
[----:B------:R-:W-:-:S03]  /*c870*/  IMAD.WIDE R190, R134, 0x4, R62 ;  /* 0x0000000486be7825 */ /* 0x000fc600078e023e */
[----:B------:R-:W2:Y:S01]  /*c880*/  LDL.LU.64 R70, [R1+0x200] ;  /* 0x0002000001467983 */ /* 0x000ea20000300a00 */
[----:B------:R-:W-:-:S03]  /*c890*/  IMAD.WIDE R188, R134, 0x4, R60 ;  /* 0x0000000486bc7825 */ /* 0x000fc600078e023c */
[----:B------:R-:W2:Y:S04]  /*c8a0*/  LDL.LU.64 R68, [R1+0x208] ;  /* 0x0002080001447983 */ /* 0x000ea80000300a00 */
[----:B------:R-:W2:Y:S04]  /*c8b0*/  LDL.LU.64 R66, [R1+0x210] ;  /* 0x0002100001427983 */ /* 0x000ea80000300a00 */
[----:B------:R-:W2:Y:S01]  /*c8c0*/  LDL.LU.64 R64, [R1+0x218] ;  /* 0x0002180001407983 */ /* 0x000ea20000300a00 */
[----:B------:R-:W-:-:S03]  /*c8d0*/  IMAD.WIDE R186, R134, 0x4, R58 ;  /* 0x0000000486ba7825 */ /* 0x000fc600078e023a */
[----:B------:R-:W2:Y:S01]  /*c8e0*/  LDL.LU.64 R62, [R1+0x228] ;  /* 0x00022800013e7983 */ /* 0x000ea20000300a00 */
[----:B------:R-:W-:-:S03]  /*c8f0*/  IMAD.WIDE R4, R134, 0x4, R56 ;  /* 0x0000000486047825 */ /* 0x000fc600078e0238 */
[----:B------:R-:W2:Y:S04]  /*c900*/  LDL.LU.64 R60, [R1+0x230] ;  /* 0x00023000013c7983 */ /* 0x000ea80000300a00 */
[----:B------:R-:W2:Y:S01]  /*c910*/  LDL.LU.64 R58, [R1+0x238] ;  /* 0x00023800013a7983 */ /* 0x000ea20000300a00 */
[----:B------:R-:W-:-:S03]  /*c920*/  IMAD.WIDE R8, R134, 0x4, R104 ;  /* 0x0000000486087825 */ /* 0x000fc600078e0268 */
[----:B------:R-:W2:Y:S04]  /*c930*/  LDL.LU.64 R56, [R1+0x240] ;  /* 0x0002400001387983 */ /* 0x000ea80000300a00 */
[----:B------:R1:W-:Y:S04]  /*c940*/  STL.64 [R1+0x38], R4 ;  /* 0x0000380401007387 */ /* 0x0003e80000100a00 */
[----:B------:R1:W-:Y:S04]  /*c950*/  STL.64 [R1+0x48], R8 ;  /* 0x0000480801007387 */ /* 0x0003e80000100a00 */
[----:B------:R-:W2:Y:S01]  /*c960*/  LDL.LU.64 R138, [R1+0x7a0] ;  /* 0x0007a000018a7983 */ /* 0x000ea20000300a00 */
[----:B------:R-:W-:-:S03]  /*c970*/  IMAD.WIDE R156, R134, 0x4, R136 ;  /* 0x00000004869c7825 */ /* 0x000fc600078e0288 */
[----:B------:R1:W-:Y:S01]  /*c980*/  STL.64 [R1+0x30], R6 ;  /* 0x0000300601007387 */ /* 0x0003e20000100a00 */
[----:B------:R-:W-:-:S03]  /*c990*/  IMAD.WIDE R194, R134, 0x4, R140 ;  /* 0x0000000486c27825 */ /* 0x000fc600078e028c */
[----:B------:R-:W3:Y:S01]  /*c9a0*/  LDL.LU.64 R136, [R1+0x798] ;  /* 0x0007980001887983 */ /* 0x000ee20000300a00 */
[----:B------:R-:W-:Y:S01]  /*c9b0*/  UIADD3 UR5, UPT, UPT, UR6, -0x100, URZ ;  /* 0xffffff0006057890 */ /* 0x000fe2000fffe0ff */
[----:B------:R-:W-:-:S03]  /*c9c0*/  IMAD.WIDE R238, R132, 0x4, R238 ;  /* 0x0000000484ee7825 */ /* 0x000fc600078e02ee */
[----:B------:R-:W-:Y:S01]  /*c9d0*/  UISETP.GE.U32.AND UP1, UPT, UR5, 0x7ffffe81, UPT ;  /* 0x7ffffe810500788c */ /* 0x000fe2000bf26070 */
[----:B------:R-:W-:Y:S01]  /*c9e0*/  IMAD.WIDE R240, R132, 0x4, R240 ;  /* 0x0000000484f07825 */ /* 0x000fe200078e02f0 */
[----:B------:R-:W-:Y:S01]  /*c9f0*/  LDGSTS.E [R133+0x101e8], desc[UR22][R238.64], !P1 ;  /* 0x101e8000ee857fae */ /* 0x000fe2000c9a1016 */
[----:B------:R-:W-:Y:S02]  /*ca00*/  ISETP.GE.U32.AND P1, PT, R3, 0x7ffffe82, PT ;  /* 0x7ffffe820300780c */ /* 0x000fe40003f26070 */
[C---:B------:R-:W-:Y:S01]  /*ca10*/  IMAD.WIDE R184, R134.reuse, 0x4, R102 ;  /* 0x0000000486b87825 */ /* 0x040fe200078e0266 */
[----:B------:R-:W-:Y:S01]  /*ca20*/  LDGSTS.E [R133+0x101ec], desc[UR22][R240.64], !P6 ;  /* 0x101ec000f0857fae */ /* 0x000fe2000f1a1016 */
[----:B------:R-:W-:Y:S01]  /*ca30*/  PLOP3.LUT P6, PT, PT, PT, UP1, 0x80, 0x8 ;  /* 0x000000000008781c */ /* 0x000fe20003fcf018 */
[----:B------:R-:W1:Y:S01]  /*ca40*/  LDC R3, c[0x0][0x3a0] ;  /* 0x0000e800ff037b82 */ /* 0x000e620000000800 */
[----:B--2---:R-:W-:Y:S02]  /*ca50*/  IMAD.WIDE R142, R134, 0x4, R138 ;  /* 0x00000004868e7825 */ /* 0x004fe400078e028a */
[----:B------:R-:W2:Y:S04]  /*ca60*/  LDL.LU.64 R138, [R1+0x790] ;  /* 0x00079000018a7983 */ /* 0x000ea80000300a00 */
[----:B------:R-:W2:Y:S01]  /*ca70*/  LDL.LU.64 R140, [R1+0x788] ;  /* 0x00078800018c7983 */ /* 0x000ea20000300a00 */
[----:B------:R-:W-:-:S04]  /*ca80*/  IMAD.WIDE R202, R132, 0x4, R62 ;  /* 0x0000000484ca7825 */ /* 0x000fc800078e023e */
[C---:B------:R-:W-:Y:S01]  /*ca90*/  IMAD.WIDE R200, R132.reuse, 0x4, R60 ;  /* 0x0000000484c87825 */ /* 0x040fe200078e023c */
[----:B------:R-:W-:Y:S03]  /*caa0*/  LDGSTS.E [R133+0x101f0], desc[UR22][R202.64], !P4 ;  /* 0x101f0000ca857fae */ /* 0x000fe6000e1a1016 */
[C---:B------:R-:W-:Y:S01]  /*cab0*/  IMAD.WIDE R198, R132.reuse, 0x4, R58 ;  /* 0x0000000484c67825 */ /* 0x040fe200078e023a */
[----:B------:R-:W-:Y:S03]  /*cac0*/  LDGSTS.E [R133+0x101f4], desc[UR22][R200.64], !P5 ;  /* 0x101f4000c8857fae */ /* 0x000fe6000e9a1016 */
[----:B------:R-:W-:Y:S01]  /*cad0*/  IMAD.WIDE R196, R132, 0x4, R56 ;  /* 0x0000000484c47825 */ /* 0x000fe200078e0238 */
[----:B------:R-:W-:Y:S04]  /*cae0*/  LDGSTS.E [R133+0x101f8], desc[UR22][R198.64], !P1 ;  /* 0x101f8000c6857fae */ /* 0x000fe8000c9a1016 */
[----:B------:R-:W-:Y:S01]  /*caf0*/  LDGSTS.E [R133+0x101fc], desc[UR22][R196.64], !P6 ;  /* 0x101fc000c4857fae */ /* 0x000fe2000f1a1016 */
[----:B------:R-:W-:-:S03]  /*cb00*/  IMAD.WIDE R170, R134, 0x4, R88 ;  /* 0x0000000486aa7825 */ /* 0x000fc600078e0258 */
[----:B------:R-:W0:Y:S01]  /*cb10*/  LDGDEPBAR ;  /* 0x00000000000079af */ /* 0x000e220000000000 */
[----:B----4-:R-:W-:-:S03]  /*cb20*/  IMAD.WIDE R154, R134, 0x4, R74 ;  /* 0x00000004869a7825 */ /* 0x010fc600078e024a */
[----:B------:R-:W-:Y:S04]  /*cb30*/  LDGSTS.E [R252+0x28000], desc[UR22][R54.64], P3 ;  /* 0x2800000036fc7fae */ /* 0x000fe800099a1016 */
[----:B------:R-:W-:Y:S04]  /*cb40*/  LDGSTS.E [R252+0x28400], desc[UR22][R234.64], P3 ;  /* 0x28400000eafc7fae */ /* 0x000fe800099a1016 */
[----:B------:R-:W-:Y:S04]  /*cb50*/  LDGSTS.E [R252+0x28800], desc[UR22][R232.64], P3 ;  /* 0x28800000e8fc7fae */ /* 0x000fe800099a1016 */
[----:B------:R-:W-:Y:S04]  /*cb60*/  LDGSTS.E [R252+0x28c00], desc[UR22][R226.64], P3 ;  /* 0x28c00000e2fc7fae */ /* 0x000fe800099a1016 */
[----:B------:R-:W-:Y:S01]  /*cb70*/  LDGSTS.E [R252+0x29000], desc[UR22][R206.64], P3 ;  /* 0x29000000cefc7fae */ /* 0x000fe200099a1016 */
[----:B------:R-:W-:-:S03]  /*cb80*/  IMAD.WIDE R182, R134, 0x4, R100 ;  /* 0x0000000486b67825 */ /* 0x000fc600078e0264 */
[----:B------:R-:W-:Y:S01]  /*cb90*/  LDGSTS.E [R252+0x29400], desc[UR22][R184.64], P3 ;  /* 0x29400000b8fc7fae */ /* 0x000fe200099a1016 */
[----:B------:R-:W-:-:S03]  /*cba0*/  IMAD.WIDE R168, R134, 0x4, R86 ;  /* 0x0000000486a87825 */ /* 0x000fc600078e0256 */
[----:B------:R-:W-:Y:S01]  /*cbb0*/  LDGSTS.E [R252+0x29800], desc[UR22][R170.64], P3 ;  /* 0x29800000aafc7fae */ /* 0x000fe200099a1016 */
[----:B-----5:R-:W-:-:S03]  /*cbc0*/  IMAD.WIDE R152, R134, 0x4, R72 ;  /* 0x0000000486987825 */ /* 0x020fc600078e0248 */
[----:B------:R-:W-:Y:S01]  /*cbd0*/  LDGSTS.E [R252+0x29c00], desc[UR22][R154.64], P3 ;  /* 0x29c000009afc7fae */ /* 0x000fe200099a1016 */
[----:B------:R-:W-:-:S04]  /*cbe0*/  IMAD.WIDE R180, R134, 0x4, R98 ;  /* 0x0000000486b47825 */ /* 0x000fc800078e0262 */
        /* <DEDUP_REMOVED lines=12> */
[----:B---3--:R-:W-:-:S04]  /*ccb0*/  IMAD.WIDE R158, R134, 0x4, R76 ;  /* 0x00000004869e7825 */ /* 0x008fc800078e024c */
[----:B-1----:R-:W-:Y:S01]  /*ccc0*/  VIADD R3, R3, 0xfffffefd ;  /* 0xfffffefd03037836 */ /* 0x002fe20000000000 */
[----:B--2---:R-:W-:Y:S04]  /*ccd0*/  LDGSTS.E [R141+0x28080], desc[UR22][R52.64], P3 ;  /* 0x28080000348d7fae */ /* 0x004fe800099a1016 */
[----:B------:R-:W-:Y:S04]  /*cce0*/  LDGSTS.E [R141+0x28480], desc[UR22][R50.64], P3 ;  /* 0x28480000328d7fae */ /* 0x000fe800099a1016 */
        /* <DEDUP_REMOVED lines=42> */
[----:B------:R1:W-:Y:S04]  /*cf90*/  LDGSTS.E [R136+0x29300], desc[UR22][R4.64], P3 ;  /* 0x2930000004887fae */ /* 0x0003e800099a1016 */
[----:B------:R2:W-:Y:S04]  /*cfa0*/  LDGSTS.E [R136+0x29700], desc[UR22][R172.64], P3 ;  /* 0x29700000ac887fae */ /* 0x0005e800099a1016 */
[----:B------:R2:W-:Y:S04]  /*cfb0*/  LDGSTS.E [R136+0x29b00], desc[UR22][R158.64], P3 ;  /* 0x29b000009e887fae */ /* 0x0005e800099a1016 */
[----:B------:R2:W-:Y:S01]  /*cfc0*/  LDGSTS.E [R136+0x29f00], desc[UR22][R142.64], P3 ;  /* 0x29f000008e887fae */ /* 0x0005e200099a1016 */
[----:B-1----:R-:W1:Y:S03]  /*cfd0*/  LDC R4, c[0x0][0x3a0] ;  /* 0x0000e800ff047b82 */ /* 0x002e660000000800 */
[----:B------:R2:W-:Y:S04]  /*cfe0*/  LDGSTS.E [R135+0x28380], desc[UR22][R16.64], P3 ;  /* 0x2838000010877fae */ /* 0x0005e800099a1016 */
[----:B------:R2:W-:Y:S04]  /*cff0*/  LDGSTS.E [R135+0x28780], desc[UR22][R14.64], P3 ;  /* 0x287800000e877fae */ /* 0x0005e800099a1016 */
[----:B------:R2:W-:Y:S04]  /*d000*/  LDGSTS.E [R135+0x28b80], desc[UR22][R12.64], P3 ;  /* 0x28b800000c877fae */ /* 0x0005e800099a1016 */
[----:B------:R2:W-:Y:S04]  /*d010*/  LDGSTS.E [R135+0x28f80], desc[UR22][R10.64], P3 ;  /* 0x28f800000a877fae */ /* 0x0005e800099a1016 */
[----:B------:R2:W-:Y:S04]  /*d020*/  LDGSTS.E [R135+0x29380], desc[UR22][R8.64], P3 ;  /* 0x2938000008877fae */ /* 0x0005e800099a1016 */
[----:B------:R2:W-:Y:S04]  /*d030*/  LDGSTS.E [R135+0x29780], desc[UR22][R6.64], P3 ;  /* 0x2978000006877fae */ /* 0x0005e800099a1016 */
[----:B------:R2:W-:Y:S04]  /*d040*/  LDGSTS.E [R135+0x29b80], desc[UR22][R156.64], P3 ;  /* 0x29b800009c877fae */ /* 0x0005e800099a1016 */
[----:B------:R2:W-:Y:S04]  /*d050*/  LDGSTS.E [R135+0x29f80], desc[UR22][R194.64], P3 ;  /* 0x29f80000c2877fae */ /* 0x0005e800099a1016 */
[----:B------:R-:W0:Y:S01]  /*d060*/  LDGDEPBAR ;  /* 0x00000000000079af */ /* 0x000e220000000000 */
[----:B-1----:R-:W-:Y:S01]  /*d070*/  VIADD R4, R4, 0xfffffefe ;  /* 0xfffffefe04047836 */ /* 0x002fe20000000000 */
[----:B------:R-:W-:-:S04]  /*d080*/  ISETP.GE.U32.AND P3, PT, R3, 0x7ffffe7e, PT ;  /* 0x7ffffe7e0300780c */ /* 0x000fc80003f66070 */
[----:B------:R-:W-:Y:S01]  /*d090*/  ISETP.GE.U32.AND P1, PT, R4, 0x7ffffe7f, PT ;  /* 0x7ffffe7f0400780c */ /* 0x000fe20003f26070 */
[----:B------:R-:W-:-:S04]  /*d0a0*/  DEPBAR.LE SB0, 0x2 ;  /* 0x000080800000791a */ /* 0x000fc80000000000 */
[----:B------:R-:W-:Y:S06]  /*d0b0*/  BAR.SYNC.DEFER_BLOCKING 0x0 ;  /* 0x0000000000007b1d */ /* 0x000fec0000010000 */
[----:B--2---:R-:W-:Y:S05]  /*d0c0*/  @!P0 BRA `(.L_x_6) ;  /* 0x0000000000848947 */ /* 0x004fea0003800000 */
[----:B------:R-:W-:Y:S04]  /*d0d0*/  LDS.128 R4, [R133] ;  /* 0x0000000085047984 */ /* 0x000fe80000000c00 */
[----:B------:R-:W-:Y:S04]  /*d0e0*/  LDS.128 R8, [R133+0x10] ;  /* 0x0000100085087984 */ /* 0x000fe80000000c00 */
        /* <DEDUP_REMOVED lines=29> */
[----:B------:R-:W1:Y:S02]  /*d2c0*/  LDS.128 R128, [R133+0x1f0] ;  /* 0x0001f00085807984 */ /* 0x000e640000000c00 */
[----:B-1----:R1:W-:Y:S02]  /*d2d0*/  STTM.x128 tmem[UR11+0x40], R4 ;  /* 0x00004004000079ed */ /* 0x0023e400083c000b */
.L_x_6:
[----:B-1----:R-:W2:Y:S01]  /*d2e0*/  LDL.LU.64 R10, [R1+0x5c0] ;  /* 0x0005c000010a7983 */ /* 0x002ea20000300a00 */
[----:B------:R-:W1:Y:S03]  /*d2f0*/  LDC R5, c[0x0][0x3a0] ;  /* 0x0000e800ff057b82 */ /* 0x000e660000000800 */
[----:B------:R-:W3:Y:S04]  /*d300*/  LDL.LU.64 R8, [R1+0x5b8] ;  /* 0x0005b80001087983 */ /* 0x000ee80000300a00 */
[----:B------:R-:W4:Y:S01]  /*d310*/  LDL.LU.64 R6, [R1+0x5b0] ;  /* 0x0005b00001067983 */ /* 0x000f220000300a00 */
[C---:B------:R-:W-:Y:S01]  /*d320*/  IMAD.SHL.U32 R3, R132.reuse, 0x4, RZ ;  /* 0x0000000484037824 */ /* 0x040fe200078e00ff */
[----:B------:R-:W-:Y:S01]  /*d330*/  SHF.R.S32.HI R4, RZ, 0x1f, R132 ;  /* 0x0000001fff047819 */ /* 0x000fe20000011484 */
[----:B------:R-:W-:Y:S01]  /*d340*/  UIADD3 UR6, UPT, UPT, UR6, -0x101, URZ ;  /* 0xfffffeff06067890 */ /* 0x000fe2000fffe0ff */
[----:B------:R-:W5:Y:S01]  /*d350*/  FENCE.VIEW.ASYNC.T ;  /* 0x00000000000073c6 */ /* 0x000f620000000200 */
[----:B------:R-:W-:Y:S01]  /*d360*/  UIADD3 UR12, UPT, UPT, UR10, 0x40, URZ ;  /* 0x000000400a0c7890 */ /* 0x000fe2000fffe0ff */
[----:B------:R-:W-:Y:S01]  /*d370*/  SHF.L.U64.HI R132, R132, 0x2, R4 ;  /* 0x0000000284847819 */ /* 0x000fe20000010204 */
[----:B------:R-:W-:Y:S01]  /*d380*/  UISETP.GE.U32.AND UP1, UPT, UR6, 0x7ffffe80, UPT ;  /* 0x7ffffe800600788c */ /* 0x000fe2000bf26070 */
[----:B-----5:R-:W-:Y:S05]  /*d390*/  BAR.SYNC.DEFER_BLOCKING 0x0 ;  /* 0x0000000000007b1d */ /* 0x020fea0000010000 */
[----:B------:R-:W-:Y:S01]  /*d3a0*/  PLOP3.LUT P6, PT, PT, PT, UP1, 0x80, 0x8 ;  /* 0x000000000008781c */ /* 0x000fe20003fcf018 */
[----:B-1----:R-:W-:Y:S01]  /*d3b0*/  VIADD R5, R5, 0x7f ;  /* 0x0000007f05057836 */ /* 0x002fe20000000000 */
[----:B--2---:R-:W-:-:S02]  /*d3c0*/  IADD3 R218, P0, PT, R10, R3, RZ ;  /* 0x000000030ada7210 */ /* 0x004fc40007f1e0ff */
[-C--:B---3--:R-:W-:Y:S02]  /*d3d0*/  IADD3 R216, P4, PT, R8, R3.reuse, RZ ;  /* 0x0000000308d87210 */ /* 0x088fe40007f9e0ff */
[----:B------:R-:W-:Y:S02]  /*d3e0*/  IADD3.X R219, PT, PT, R11, R132, RZ, P0, !PT ;  /* 0x000000840bdb7210 */ /* 0x000fe400007fe4ff */
[----:B------:R-:W-:Y:S01]  /*d3f0*/  ISETP.NE.U32.AND P0, PT, RZ, UR8, PT ;  /* 0x00000008ff007c0c */ /* 0x000fe2000bf05070 */
[----:B------:R-:W-:Y:S01]  /*d400*/  IMAD.X R217, R9, 0x1, R132, P4 ;  /* 0x0000000109d97824 */ /* 0x000fe200020e0684 */
[----:B----4-:R-:W-:Y:S02]  /*d410*/  IADD3 R214, P5, PT, R6, R3, RZ ;  /* 0x0000000306d67210 */ /* 0x010fe40007fbe0ff */
[----:B------:R-:W-:-:S03]  /*d420*/  ISETP.LT.OR P4, PT, R5, 0x80, P0 ;  /* 0x000000800500780c */ /* 0x000fc60000781670 */
[----:B------:R-:W-:-:S10]  /*d430*/  IMAD.X R215, R7, 0x1, R132, P5 ;  /* 0x0000000107d77824 */ /* 0x000fd400028e0684 */
[----:B------:R-:W-:Y:S05]  /*d440*/  @P4 BRA `(.L_x_7) ;  /* 0x0000000400444947 */ /* 0x000fea0003800000 */
[----:B------:R-:W-:Y:S01]  /*d450*/  UIADD3 UR18, UPT, UPT, UR9, 0x20000, URZ ;  /* 0x0002000009127890 */ /* 0x000fe2000fffe0ff */
[----:B------:R-:W-:Y:S01]  /*d460*/  UMOV UR20, URZ ;  /* 0x000000ff00147c82 */ /* 0x000fe20008000000 */
[----:B------:R-:W-:Y:S02]  /*d470*/  UIADD3 UR38, UPT, UPT, UR10, 0x48, URZ ;  /* 0x000000480a267890 */ /* 0x000fe4000fffe0ff */
[----:B------:R-:W-:Y:S02]  /*d480*/  USHF.R.U32.HI UR70, URZ, 0x4, UR18 ;  /* 0x00000004ff467899 */ /* 0x000fe40008011612 */
[----:B------:R-:W-:Y:S02]  /*d490*/  UIADD3 UR60, UPT, UPT, UR10, 0x50, URZ ;  /* 0x000000500a3c7890 */ /* 0x000fe4000fffe0ff */
[----:B------:R-:W-:Y:S02]  /*d4a0*/  USGXT.U32 UR70, UR70, 0xe ;  /* 0x0000000e4646789a */ /* 0x000fe40008000000 */
[----:B------:R-:W-:-:S02]  /*d4b0*/  UIADD3 UR75, UPT, UPT, UR10, 0x58, URZ ;  /* 0x000000580a4b7890 */ /* 0x000fc4000fffe0ff */
[----:B------:R-:W-:Y:S02]  /*d4c0*/  UIADD3 UR24, UP1, UPT, UR70, 0x2, URZ ;  /* 0x0000000246187890 */ /* 0x000fe4000ff3e0ff */
[----:B------:R-:W-:Y:S02]  /*d4d0*/  UIADD3 UR13, UPT, UPT, UR10, 0x60, URZ ;  /* 0x000000600a0d7890 */ /* 0x000fe4000fffe0ff */
[----:B------:R-:W-:Y:S02]  /*d4e0*/  UIADD3.X UR25, UPT, UPT, UR20, 0x40004040, URZ, UP1, !UPT ;  /* 0x4000404014197890 */ /* 0x000fe40008ffe4ff */
[----:B------:R-:W-:Y:S02]  /*d4f0*/  UIADD3 UR6, UPT, UPT, UR10, 0x68, URZ ;  /* 0x000000680a067890 */ /* 0x000fe4000fffe0ff */
[----:B------:R-:W-:Y:S02]  /*d500*/  UIADD3.64 UR58, UPT, UPT, UR24, 0x2, URZ ;  /* 0x00000002183a7897 */ /* 0x000fe4000fffe0ff */
[----:B------:R-:W-:-:S02]  /*d510*/  UIADD3.64 UR54, UPT, UPT, UR24, 0x4, URZ ;  /* 0x0000000418367897 */ /* 0x000fc4000fffe0ff */
[----:B------:R-:W-:Y:S02]  /*d520*/  UIADD3.64 UR52, UPT, UPT, UR24, 0x1fe, URZ ;  /* 0x000001fe18347897 */ /* 0x000fe4000fffe0ff */
[----:B------:R-:W-:Y:S01]  /*d530*/  UIADD3.64 UR50, UPT, UPT, UR24, 0x200, URZ ;  /* 0x0000020018327897 */ /* 0x000fe2000fffe0ff */
[----:B------:R-:W-:Y:S01]  /*d540*/  UMOV UR72, 0x0 ;  /* 0x0000000000487882 */ /* 0x000fe20000000000 */
[----:B------:R-:W-:Y:S01]  /*d550*/  UMOV UR73, 0x8100910 ;  /* 0x0810091000497882 */ /* 0x000fe20000000000 */
[----:B------:R-:W-:Y:S02]  /*d560*/  UIADD3 UR7, UPT, UPT, UR10, 0x70, URZ ;  /* 0x000000700a077890 */ /* 0x000fe4000fffe0ff */
[----:B------:R-:W-:Y:S01]  /*d570*/  UIADD3.64 UR48, UPT, UPT, UR24, 0x202, URZ ;  /* 0x0000020218307897 */ /* 0x000fe2000fffe0ff */
[----:B------:R-:W-:Y:S01]  /*d580*/  UMOV UR71, 0x40004040 ;  /* 0x4000404000477882 */ /* 0x000fe20000000000 */
[----:B------:R-:W-:Y:S01]  /*d590*/  UMOV UR66, 0x0 ;  /* 0x0000000000427882 */ /* 0x000fe20000000000 */
[----:B------:R-:W-:Y:S01]  /*d5a0*/  UMOV UR67, 0x8100910 ;  /* 0x0810091000437882 */ /* 0x000fe20000000000 */
[----:B------:R-:W-:-:S02]  /*d5b0*/  UIADD3 UR8, UPT, UPT, UR10, 0x78, URZ ;  /* 0x000000780a087890 */ /* 0x000fc4000fffe0ff */
[----:B------:R-:W-:Y:S01]  /*d5c0*/  UTCHMMA tmem[UR12], gdesc[UR70], tmem[UR10], tmem[UR72], idesc[UR73], !UPT ;  /* 0x00ff48460c0079ea */ /* 0x000fe2000f80000a */
[----:B------:R-:W-:Y:S02]  /*d5d0*/  UIADD3.64 UR46, UPT, UPT, UR24, 0x204, URZ ;  /* 0x00000204182e7897 */ /* 0x000fe4000fffe0ff */
[----:B------:R1:W-:Y:S01]  /*d5e0*/  UTCHMMA tmem[UR38], gdesc[UR24], tmem[UR10], tmem[UR66], idesc[UR67], UPT ;  /* 0x00ff4218260079ea */ /* 0x0003e2000b80000a */
[----:B------:R-:W-:Y:S01]  /*d5f0*/  UIADD3 UR14, UPT, UPT, UR10, 0x80, URZ ;  /* 0x000000800a0e7890 */ /* 0x000fe2000fffe0ff */
[----:B------:R-:W-:Y:S01]  /*d600*/  UMOV UR34, UR4 ;  /* 0x0000000400227c82 */ /* 0x000fe20008000000 */
[----:B------:R-:W-:Y:S01]  /*d610*/  UMOV UR35, URZ ;  /* 0x000000ff00237c82 */ /* 0x000fe20008000000 */
[----:B------:R-:W-:Y:S01]  /*d620*/  UIADD3.64 UR44, UPT, UPT, UR24, 0x3fe, URZ ;  /* 0x000003fe182c7897 */ /* 0x000fe2000fffe0ff */
[----:B------:R-:W-:Y:S01]  /*d630*/  UMOV UR56, 0x0 ;  /* 0x0000000000387882 */ /* 0x000fe20000000000 */
[----:B------:R-:W-:Y:S01]  /*d640*/  UMOV UR57, 0x8100910 ;  /* 0x0810091000397882 */ /* 0x000fe20000000000 */
[----:B------:R-:W-:-:S02]  /*d650*/  UIADD3 UR15, UPT, UPT, UR10, 0x88, URZ ;  /* 0x000000880a0f7890 */ /* 0x000fc4000fffe0ff */
[----:B------:R2:W-:Y:S01]  /*d660*/  UTCHMMA tmem[UR60], gdesc[UR58], tmem[UR10], tmem[UR56], idesc[UR57], UPT ;  /* 0x00ff383a3c0079ea */ /* 0x0005e2000b80000a */
[----:B------:R-:W-:Y:S01]  /*d670*/  UIADD3.64 UR42, UPT, UPT, UR24, 0x400, URZ ;  /* 0x00000400182a7897 */ /* 0x000fe2000fffe0ff */
[----:B------:R-:W-:Y:S01]  /*d680*/  UMOV UR28, 0x0 ;  /* 0x00000000001c7882 */ /* 0x000fe20000000000 */
[----:B------:R-:W-:Y:S01]  /*d690*/  UMOV UR29, 0x8100910 ;  /* 0x08100910001d7882 */ /* 0x000fe20000000000 */
[----:B------:R-:W-:Y:S02]  /*d6a0*/  UIADD3 UR16, UPT, UPT, UR10, 0x90, URZ ;  /* 0x000000900a107890 */ /* 0x000fe4000fffe0ff */
[----:B------:R3:W-:Y:S01]  /*d6b0*/  UTCHMMA tmem[UR75], gdesc[UR54], tmem[UR10], tmem[UR28], idesc[UR29], UPT ;  /* 0x00ff1c364b0079ea */ /* 0x0007e2000b80000a */
[----:B------:R-:W-:Y:S01]  /*d6c0*/  UMOV UR74, UR34 ;  /* 0x00000022004a7c82 */ /* 0x000fe20008000000 */
[----:B-1----:R-:W-:Y:S01]  /*d6d0*/  UIADD3.64 UR38, UPT, UPT, UR24, 0x402, URZ ;  /* 0x0000040218267897 */ /* 0x002fe2000fffe0ff */
[----:B------:R3:W-:Y:S01]  /*d6e0*/  UTCHMMA tmem[UR13], gdesc[UR52], tmem[UR10], tmem[UR72], idesc[UR73], UPT ;  /* 0x00ff48340d0079ea */ /* 0x0007e2000b80000a */
[----:B------:R-:W-:-:S02]  /*d6f0*/  UIADD3 UR17, UPT, UPT, UR10, 0x98, URZ ;  /* 0x000000980a117890 */ /* 0x000fc4000fffe0ff */
[----:B------:R-:W-:Y:S02]  /*d700*/  UIADD3.64 UR34, UPT, UPT, UR24, 0x404, URZ ;  /* 0x0000040418227897 */ /* 0x000fe4000fffe0ff */
[----:B------:R-:W-:Y:S02]  /*d710*/  UIADD3 UR18, UPT, UPT, UR10, 0xa0, URZ ;  /* 0x000000a00a127890 */ /* 0x000fe4000fffe0ff */
[----:B--2---:R-:W-:Y:S01]  /*d720*/  UIADD3.64 UR60, UPT, UPT, UR24, 0x5fe, URZ ;  /* 0x000005fe183c7897 */ /* 0x004fe2000fffe0ff */
[----:B------:R-:W-:Y:S01]  /*d730*/  UMOV UR58, 0x0 ;  /* 0x00000000003a7882 */ /* 0x000fe20000000000 */
[----:B------:R-:W-:Y:S01]  /*d740*/  UMOV UR59, 0x8100910 ;  /* 0x08100910003b7882 */ /* 0x000fe20000000000 */
[----:B------:R-:W-:Y:S02]  /*d750*/  UIADD3 UR19, UPT, UPT, UR10, 0xa8, URZ ;  /* 0x000000a80a137890 */ /* 0x000fe4000fffe0ff */
[----:B------:R3:W-:Y:S01]  /*d760*/  UTCHMMA tmem[UR6], gdesc[UR50], tmem[UR10], tmem[UR58], idesc[UR59], UPT ;  /* 0x00ff3a32060079ea */ /* 0x0007e2000b80000a */
[----:B------:R-:W-:Y:S01]  /*d770*/  UIADD3.64 UR62, UPT, UPT, UR24, 0x600, URZ ;  /* 0x00000600183e7897 */ /* 0x000fe2000fffe0ff */
[----:B------:R3:W-:Y:S01]  /*d780*/  UTCHMMA tmem[UR7], gdesc[UR48], tmem[UR10], tmem[UR56], idesc[UR57], UPT ;  /* 0x00ff3830070079ea */ /* 0x0007e2000b80000a */
[----:B------:R-:W-:-:S02]  /*d790*/  UIADD3 UR64, UPT, UPT, UR10, 0xb0, URZ ;  /* 0x000000b00a407890 */ /* 0x000fc4000fffe0ff */
[----:B------:R3:W-:Y:S01]  /*d7a0*/  UTCHMMA tmem[UR8], gdesc[UR46], tmem[UR10], tmem[UR66], idesc[UR67], UPT ;  /* 0x00ff422e080079ea */ /* 0x0007e2000b80000a */
[----:B------:R-:W-:Y:S01]  /*d7b0*/  UIADD3.64 UR68, UPT, UPT, UR24, 0x602, URZ ;  /* 0x0000060218447897 */ /* 0x000fe2000fffe0ff */
[----:B------:R3:W-:Y:S01]  /*d7c0*/  UTCHMMA tmem[UR14], gdesc[UR44], tmem[UR10], tmem[UR72], idesc[UR73], UPT ;  /* 0x00ff482c0e0079ea */ /* 0x0007e2000b80000a */
[----:B------:R-:W-:Y:S02]  /*d7d0*/  UIADD3 UR65, UPT, UPT, UR10, 0xb8, URZ ;  /* 0x000000b80a417890 */ /* 0x000fe4000fffe0ff */
[----:B------:R-:W-:Y:S01]  /*d7e0*/  UIADD3.64 UR70, UPT, UPT, UR24, 0x604, URZ ;  /* 0x0000060418467897 */ /* 0x000fe2000fffe0ff */
[----:B------:R-:W-:Y:S01]  /*d7f0*/  UMOV UR76, 0x0 ;  /* 0x00000000004c7882 */ /* 0x000fe20000000000 */
[----:B------:R-:W-:Y:S01]  /*d800*/  UMOV UR77, 0x8100910 ;  /* 0x08100910004d7882 */ /* 0x000fe20000000000 */
[----:B------:R-:W-:Y:S01]  /*d810*/  UMOV UR40, 0x0 ;  /* 0x0000000000287882 */ /* 0x000fe20000000000 */
[----:B------:R-:W-:Y:S01]  /*d820*/  UMOV UR41, 0x8100910 ;  /* 0x0810091000297882 */ /* 0x000fe20000000000 */
[----:B------:R-:W-:Y:S01]  /*d830*/  UMOV UR36, 0x0 ;  /* 0x0000000000247882 */ /* 0x000fe20000000000 */
[----:B------:R-:W-:Y:S01]  /*d840*/  UMOV UR37, 0x8100910 ;  /* 0x0810091000257882 */ /* 0x000fe20000000000 */
[----:B------:R3:W-:Y:S01]  /*d850*/  UTCHMMA tmem[UR15], gdesc[UR42], tmem[UR10], tmem[UR76], idesc[UR77], UPT ;  /* 0x00ff4c2a0f0079ea */ /* 0x0007e2000b80000a */
        /* <DEDUP_REMOVED lines=12> */
[----:B------:R3:W-:Y:S01]  /*d920*/  UTCHMMA tmem[UR64], gdesc[UR68], tmem[UR10], tmem[UR26], idesc[UR27], UPT ;  /* 0x00ff1a44400079ea */ /* 0x0007e2000b80000a */
[----:B------:R3:W-:Y:S01]  /*d930*/  UTCHMMA tmem[UR65], gdesc[UR70], tmem[UR10], tmem[UR20], idesc[UR21], UPT ;  /* 0x00ff1446410079ea */ /* 0x0007e2000b80000a */
[----:B------:R3:W-:Y:S01]  /*d940*/  UTCBAR [UR74], URZ ;  /* 0x000000ff4a0073e9 */ /* 0x0007e200080000ff */
[----:B------:R-:W-:Y:S01]  /*d950*/  NOP ;  /* 0x0000000000007918 */ /* 0x000fe20000000000 */
.L_x_7:
[----:B------:R-:W2:Y:S01]  /*d960*/  LDL.LU.64 R18, [R1+0x5a8] ;  /* 0x0005a80001127983 */ /* 0x000ea20000300a00 */
[----:B------:R-:W1:Y:S03]  /*d970*/  LDC R4, c[0x0][0x3a0] ;  /* 0x0000e800ff047b82 */ /* 0x000e660000000800 */
[----:B------:R-:W4:Y:S04]  /*d980*/  LDL.LU.64 R16, [R1+0x5a0] ;  /* 0x0005a00001107983 */ /* 0x000f280000300a00 */
[----:B------:R-:W5:Y:S01]  /*d990*/  LDL.LU.64 R14, [R1+0x598] ;  /* 0x00059800010e7983 */ /* 0x000f620000300a00 */
[----:B------:R-:W3:Y:S03]  /*d9a0*/  LDC R6, c[0x0][0x3a0] ;  /* 0x0000e800ff067b82 */ /* 0x000ee60000000800 */
[----:B------:R-:W5:Y:S04]  /*d9b0*/  LDL.LU.64 R12, [R1+0x590] ;  /* 0x00059000010c7983 */ /* 0x000f680000300a00 */
[----:B------:R-:W5:Y:S01]  /*d9c0*/  LDL.LU.64 R10, [R1+0x588] ;  /* 0x00058800010a7983 */ /* 0x000f620000300a00 */
[----:B------:R-:W3:Y:S03]  /*d9d0*/  LDC R5, c[0x0][0x3a0] ;  /* 0x0000e800ff057b82 */ /* 0x000ee60000000800 */
[----:B------:R-:W5:Y:S04]  /*d9e0*/  LDL.LU.64 R8, [R1+0x580] ;  /* 0x0005800001087983 */ /* 0x000f680000300a00 */
[----:B------:R-:W-:Y:S01]  /*d9f0*/  STL.64 [R1+0x7b8], R160 ;  /* 0x0007b8a001007387 */ /* 0x000fe20000100a00 */
[----:B-1----:R-:W-:Y:S01]  /*da00*/  VIADD R4, R4, 0xfffffefc ;  /* 0xfffffefc04047836 */ /* 0x002fe20000000000 */
[----:B------:R-:W1:Y:S02]  /*da10*/  LDC R0, c[0x0][0x3a0] ;  /* 0x0000e800ff007b82 */ /* 0x000e640000000800 */
[----:B------:R-:W-:Y:S06]  /*da20*/  STL.64 [R1+0x7b0], R144 ;  /* 0x0007b09001007387 */ /* 0x000fec0000100a00 */
[----:B------:R-:W-:Y:S01]  /*da30*/  BAR.SYNC.DEFER_BLOCKING 0x0 ;  /* 0x0000000000007b1d */ /* 0x000fe20000010000 */
[----:B------:R-:W-:Y:S01]  /*da40*/  ISETP.GE.U32.AND P4, PT, R4, 0x7ffffe7d, PT ;  /* 0x7ffffe7d0400780c */ /* 0x000fe20003f86070 */
[----:B---3--:R-:W-:-:S06]  /*da50*/  VIADD R4, R6, 0xfffffefa ;  /* 0xfffffefa06047836 */ /* 0x008fcc0000000000 */
[----:B------:R-:W3:Y:S01]  /*da60*/  LDC R6, c[0x0][0x3a0] ;  /* 0x0000e800ff067b82 */ /* 0x000ee20000000800 */
[----:B------:R-:W-:Y:S01]  /*da70*/  STL.64 [R1+0x7a8], R172 ;  /* 0x0007a8ac01007387 */ /* 0x000fe20000100a00 */
[----:B------:R-:W-:-:S03]  /*da80*/  VIADD R5, R5, 0xfffffefb ;  /* 0xfffffefb05057836 */ /* 0x000fc60000000000 */
[----:B------:R1:W-:Y:S04]  /*da90*/  STL.64 [R1+0x7a0], R158 ;  /* 0x0007a09e01007387 */ /* 0x0003e80000100a00 */
[----:B------:R1:W-:Y:S04]  /*daa0*/  STL.64 [R1+0x798], R142 ;  /* 0x0007988e01007387 */ /* 0x0003e80000100a00 */
[----:B------:R1:W-:Y:S04]  /*dab0*/  STL.64 [R1+0x790], R156 ;  /* 0x0007909c01007387 */ /* 0x0003e80000100a00 */
[----:B------:R1:W-:Y:S04]  /*dac0*/  STL.64 [R1+0x788], R194 ;  /* 0x000788c201007387 */ /* 0x0003e80000100a00 */
[----:B------:R-:W-:Y:S01]  /*dad0*/  @!PT LDS RZ, [RZ] ;  /* 0x00000000fffff984 */ /* 0x000fe20000000800 */
[----:B------:R-:W-:Y:S01]  /*dae0*/  @!PT LDS RZ, [RZ] ;  /* 0x00000000fffff984 */ /* 0x000fe20000000800 */
[----:B------:R-:W-:Y:S01]  /*daf0*/  @!PT LDS RZ, [RZ] ;  /* 0x00000000fffff984 */ /* 0x000fe20000000800 */
[----:B------:R-:W-:Y:S04]  /*db00*/  LDGSTS.E [R133], desc[UR22][R218.64], !P6 ;  /* 0x00000000da857fae */ /* 0x000fe8000f1a1016 */
[----:B------:R-:W-:Y:S01]  /*db10*/  LDGSTS.E [R133+0x4], desc[UR22][R216.64], !P1 ;  /* 0x00004000d8857fae */ /* 0x000fe2000c9a1016 */
[----:B------:R-:W-:-:S02]  /*db20*/  ISETP.GE.U32.AND P1, PT, R4, 0x7ffffe7b, PT ;  /* 0x7ffffe7b0400780c */ /* 0x000fc40003f26070 */
[----:B------:R-:W1:Y:S01]  /*db30*/  LDC R4, c[0x0][0x3a0] ;  /* 0x0000e800ff047b82 */ /* 0x000e620000000800 */
[----:B------:R-:W-:Y:S01]  /*db40*/  LDGSTS.E [R133+0x8], desc[UR22][R214.64], !P3 ;  /* 0x00008000d6857fae */ /* 0x000fe2000d9a1016 */
[----:B------:R-:W-:-:S06]  /*db50*/  ISETP.GE.U32.AND P3, PT, R5, 0x7ffffe7c, PT ;  /* 0x7ffffe7c0500780c */ /* 0x000fcc0003f66070 */
[----:B------:R-:W1:Y:S01]  /*db60*/  LDC R5, c[0x0][0x3a0] ;  /* 0x0000e800ff057b82 */ /* 0x000e620000000800 */
[----:B--2---:R-:W-:-:S05]  /*db70*/  IADD3 R212, P5, PT, R18, R3, RZ ;  /* 0x0000000312d47210 */ /* 0x004fca0007fbe0ff */
[--C-:B------:R-:W-:Y:S01]  /*db80*/  IMAD.X R213, R19, 0x1, R132.reuse, P5 ;  /* 0x0000000113d57824 */ /* 0x100fe200028e0684 */
[-C--:B----4-:R-:W-:Y:S01]  /*db90*/  IADD3 R210, P5, PT, R16, R3.reuse, RZ ;  /* 0x0000000310d27210 */ /* 0x090fe20007fbe0ff */
[----:B------:R-:W2:Y:S04]  /*dba0*/  LDL.LU.64 R18, [R1+0x578] ;  /* 0x0005780001127983 */ /* 0x000ea80000300a00 */
[--C-:B------:R-:W-:Y:S01]  /*dbb0*/  IMAD.X R211, R17, 0x1, R132.reuse, P5 ;  /* 0x0000000111d37824 */ /* 0x100fe200028e0684 */
[-C--:B-----5:R-:W-:Y:S01]  /*dbc0*/  IADD3 R130, P5, PT, R14, R3.reuse, RZ ;  /* 0x000000030e827210 */ /* 0x0a0fe20007fbe0ff */
[----:B------:R-:W4:Y:S04]  /*dbd0*/  LDL.LU.64 R16, [R1+0x570] ;  /* 0x0005700001107983 */ /* 0x000f280000300a00 */
[--C-:B------:R-:W-:Y:S01]  /*dbe0*/  IMAD.X R131, R15, 0x1, R132.reuse, P5 ;  /* 0x000000010f837824 */ /* 0x100fe200028e0684 */
[-C--:B------:R-:W-:Y:S01]  /*dbf0*/  IADD3 R126, P5, PT, R12, R3.reuse, RZ ;  /* 0x000000030c7e7210 */ /* 0x080fe20007fbe0ff */
[----:B------:R-:W5:Y:S04]  /*dc00*/  LDL.LU.64 R14, [R1+0x568] ;  /* 0x00056800010e7983 */ /* 0x000f680000300a00 */
[--C-:B------:R-:W-:Y:S01]  /*dc10*/  IMAD.X R127, R13, 0x1, R132.reuse, P5 ;  /* 0x000000010d7f7824 */ /* 0x100fe200028e0684 */
[-C--:B------:R-:W-:Y:S01]  /*dc20*/  IADD3 R122, P5, PT, R10, R3.reuse, RZ ;  /* 0x000000030a7a7210 */ /* 0x080fe20007fbe0ff */
[----:B------:R-:W3:Y:S04]  /*dc30*/  LDL.LU.64 R12, [R1+0x560] ;  /* 0x00056000010c7983 */ /* 0x000ee80000300a00 */
[--C-:B------:R-:W-:Y:S01]  /*dc40*/  IMAD.X R123, R11, 0x1, R132.reuse, P5 ;  /* 0x000000010b7b7824 */ /* 0x100fe200028e0684 */
[----:B------:R-:W-:Y:S01]  /*dc50*/  IADD3 R118, P5, PT, R8, R3, RZ ;  /* 0x0000000308767210 */ /* 0x000fe20007fbe0ff */
[----:B------:R-:W3:Y:S04]  /*dc60*/  LDL.LU.64 R10, [R1+0x558] ;  /* 0x00055800010a7983 */ /* 0x000ee80000300a00 */
[----:B------:R-:W-:Y:S01]  /*dc70*/  IMAD.X R119, R9, 0x1, R132, P5 ;  /* 0x0000000109777824 */ /* 0x000fe200028e0684 */
[----:B------:R-:W-:Y:S04]  /*dc80*/  LDGSTS.E [R133+0xc], desc[UR22][R212.64], !P4 ;  /* 0x0000c000d4857fae */ /* 0x000fe8000e1a1016 */
[----:B------:R-:W3:Y:S01]  /*dc90*/  LDL.LU.64 R8, [R1+0x550] ;  /* 0x0005500001087983 */ /* 0x000ee20000300a00 */
[----:B-1----:R-:W-:-:S03]  /*dca0*/  VIADD R4, R4, 0xfffffef9 ;  /* 0xfffffef904047836 */ /* 0x002fc60000000000 */
[----:B------:R-:W-:Y:S01]  /*dcb0*/  LDGSTS.E [R133+0x10], desc[UR22][R210.64], !P3 ;  /* 0x00010000d2857fae */ /* 0x000fe2000d9a1016 */
[----:B--2---:R-:W-:-:S03]  /*dcc0*/  IADD3 R114, P5, PT, R18, R3, RZ ;  /* 0x0000000312727210 */ /* 0x004fc60007fbe0ff */
[----:B------:R-:W-:Y:S02]  /*dcd0*/  LDGSTS.E [R133+0x14], desc[UR22][R130.64], !P1 ;  /* 0x0001400082857fae */ /* 0x000fe4000c9a1016 */
[--C-:B------:R-:W-:Y:S01]  /*dce0*/  IMAD.X R115, R19, 0x1, R132.reuse, P5 ;  /* 0x0000000113737824 */ /* 0x100fe200028e0684 */
[-C--:B----4-:R-:W-:Y:S01]  /*dcf0*/  IADD3 R110, P5, PT, R16, R3.reuse, RZ ;  /* 0x00000003106e7210 */ /* 0x090fe20007fbe0ff */
[----:B------:R-:W2:Y:S04]  /*dd00*/  LDL.LU.64 R18, [R1+0x548] ;  /* 0x0005480001127983 */ /* 0x000ea80000300a00 */
[--C-:B------:R-:W-:Y:S01]  /*dd10*/  IMAD.X R111, R17, 0x1, R132.reuse, P5 ;  /* 0x00000001116f7824 */ /* 0x100fe200028e0684 */
[-C--:B-----5:R-:W-:Y:S01]  /*dd20*/  IADD3 R106, P5, PT, R14, R3.reuse, RZ ;  /* 0x000000030e6a7210 */ /* 0x0a0fe20007fbe0ff */
[----:B------:R-:W4:Y:S04]  /*dd30*/  LDL.LU.64 R16, [R1+0x540] ;  /* 0x0005400001107983 */ /* 0x000f280000300a00 */
[--C-:B------:R-:W-:Y:S01]  /*dd40*/  IMAD.X R107, R15, 0x1, R132.reuse, P5 ;  /* 0x000000010f6b7824 */ /* 0x100fe200028e0684 */
[-C--:B---3--:R-:W-:Y:S01]  /*dd50*/  IADD3 R102, P5, PT, R12, R3.reuse, RZ ;  /* 0x000000030c667210 */ /* 0x088fe20007fbe0ff */
[----:B------:R-:W3:Y:S04]  /*dd60*/  LDL.LU.64 R14, [R1+0x538] ;  /* 0x00053800010e7983 */ /* 0x000ee80000300a00 */
[--C-:B------:R-:W-:Y:S01]  /*dd70*/  IMAD.X R103, R13, 0x1, R132.reuse, P5 ;  /* 0x000000010d677824 */ /* 0x100fe200028e0684 */
[----:B------:R-:W-:Y:S01]  /*dd80*/  IADD3 R98, P5, PT, R10, R3, RZ ;  /* 0x000000030a627210 */ /* 0x000fe20007fbe0ff */
[----:B------:R-:W5:Y:S04]  /*dd90*/  LDL.LU.64 R12, [R1+0x530] ;  /* 0x00053000010c7983 */ /* 0x000f680000300a00 */
[----:B------:R-:W-:-:S02]  /*dda0*/  IMAD.X R99, R11, 0x1, R132, P5 ;  /* 0x000000010b637824 */ /* 0x000fc400028e0684 */
[----:B------:R-:W5:Y:S01]  /*ddb0*/  LDL.LU.64 R10, [R1+0x528] ;  /* 0x00052800010a7983 */ /* 0x000f620000300a00 */
[----:B------:R-:W-:-:S05]  /*ddc0*/  IADD3 R94, P5, PT, R8, R3, RZ ;  /* 0x00000003085e7210 */ /* 0x000fca0007fbe0ff */
[----:B------:R-:W-:Y:S02]  /*ddd0*/  IMAD.X R95, R9, 0x1, R132, P5 ;  /* 0x00000001095f7824 */ /* 0x000fe400028e0684 */
[----:B------:R-:W5:Y:S01]  /*dde0*/  LDL.LU.64 R8, [R1+0x520] ;  /* 0x0005200001087983 */ /* 0x000f620000300a00 */
[----:B--2---:R-:W-:-:S05]  /*ddf0*/  IADD3 R90, P5, PT, R18, R3, RZ ;  /* 0x00000003125a7210 */ /* 0x004fca0007fbe0ff */
[--C-:B------:R-:W-:Y:S01]  /*de00*/  IMAD.X R91, R19, 0x1, R132.reuse, P5 ;  /* 0x00000001135b7824 */ /* 0x100fe200028e0684 */
[-C--:B----4-:R-:W-:Y:S01]  /*de10*/  IADD3 R86, P5, PT, R16, R3.reuse, RZ ;  /* 0x0000000310567210 */ /* 0x090fe20007fbe0ff */
[----:B------:R-:W2:Y:S04]  /*de20*/  LDL.LU.64 R18, [R1+0x518] ;  /* 0x0005180001127983 */ /* 0x000ea80000300a00 */
[--C-:B------:R-:W-:Y:S01]  /*de30*/  IMAD.X R87, R17, 0x1, R132.reuse, P5 ;  /* 0x0000000111577824 */ /* 0x100fe200028e0684 */
[-C--:B---3--:R-:W-:Y:S01]  /*de40*/  IADD3 R82, P5, PT, R14, R3.reuse, RZ ;  /* 0x000000030e527210 */ /* 0x088fe20007fbe0ff */
[----:B------:R-:W3:Y:S04]  /*de50*/  LDL.LU.64 R16, [R1+0x510] ;  /* 0x0005100001107983 */ /* 0x000ee80000300a00 */
[--C-:B------:R-:W-:Y:S01]  /*de60*/  IMAD.X R83, R15, 0x1, R132.reuse, P5 ;  /* 0x000000010f537824 */ /* 0x100fe200028e0684 */
[-C--:B-----5:R-:W-:Y:S01]  /*de70*/  IADD3 R78, P5, PT, R12, R3.reuse, RZ ;  /* 0x000000030c4e7210 */ /* 0x0a0fe20007fbe0ff */
[----:B------:R-:W4:Y:S04]  /*de80*/  LDL.LU.64 R14, [R1+0x508] ;  /* 0x00050800010e7983 */ /* 0x000f280000300a00 */
        /* <DEDUP_REMOVED lines=10> */
[-C--:B---3--:R-:W-:Y:S01]  /*df30*/  IADD3 R62, P5, PT, R16, R3.reuse, RZ ;  /* 0x00000003103e7210 */ /* 0x088fe20007fbe0ff */
[----:B------:R-:W2:Y:S04]  /*df40*/  LDL.LU.64 R18, [R1+0x4e8] ;  /* 0x0004e80001127983 */ /* 0x000ea80000300a00 */
[--C-:B------:R-:W-:Y:S01]  /*df50*/  IMAD.X R63, R17, 0x1, R132.reuse, P5 ;  /* 0x00000001113f7824 */ /* 0x100fe200028e0684 */
[-C--:B----4-:R-:W-:Y:S01]  /*df60*/  IADD3 R58, P5, PT, R14, R3.reuse, RZ ;  /* 0x000000030e3a7210 */ /* 0x090fe20007fbe0ff */
        /* <DEDUP_REMOVED lines=30> */
[----:B------:R-:W-:Y:S02]  /*e150*/  ISETP.GE.U32.AND P4, PT, R4, 0x7ffffe7a, PT ;  /* 0x7ffffe7a0400780c */ /* 0x000fe40003f86070 */
[----:B------:R-:W-:Y:S02]  /*e160*/  IADD3 R4, PT, PT, R6, -0x109, RZ ;  /* 0xfffffef706047810 */ /* 0x000fe40007ffe0ff */
[----:B------:R-:W1:Y:S02]  /*e170*/  LDC R6, c[0x0][0x3a0] ;  /* 0x0000e800ff067b82 */ /* 0x000e640000000800 */
[----:B------:R-:W-:-:S06]  /*e180*/  ISETP.GE.U32.AND P1, PT, R4, 0x7ffffe78, PT ;  /* 0x7ffffe780400780c */ /* 0x000fcc0003f26070 */
[----:B------:R-:W1:Y:S01]  /*e190*/  LDC R4, c[0x0][0x3a0] ;  /* 0x0000e800ff047b82 */ /* 0x000e620000000800 */
[----:B------:R-:W-:Y:S01]  /*e1a0*/  VIADD R5, R5, 0xfffffef8 ;  /* 0xfffffef805057836 */ /* 0x000fe20000000000 */
[----:B------:R-:W-:Y:S04]  /*e1b0*/  LDGSTS.E [R133+0x18], desc[UR22][R126.64], !P4 ;  /* 0x000180007e857fae */ /* 0x000fe8000e1a1016 */
[----:B------:R-:W-:Y:S02]  /*e1c0*/  ISETP.GE.U32.AND P3, PT, R5, 0x7ffffe79, PT ;  /* 0x7ffffe790500780c */ /* 0x000fe40003f66070 */
[----:B------:R-:W1:Y:S11]  /*e1d0*/  LDC R5, c[0x0][0x3a0] ;  /* 0x0000e800ff057b82 */ /* 0x000e760000000800 */
[----:B------:R-:W-:Y:S04]  /*e1e0*/  LDGSTS.E [R133+0x1c], desc[UR22][R122.64], !P3 ;  /* 0x0001c0007a857fae */ /* 0x000fe8000d9a1016 */
[----:B------:R-:W-:Y:S01]  /*e1f0*/  LDGSTS.E [R133+0x20], desc[UR22][R118.64], !P1 ;  /* 0x0002000076857fae */ /* 0x000fe2000c9a1016 */
[----:B-1----:R-:W-:-:S05]  /*e200*/  VIADD R4, R4, 0xfffffef6 ;  /* 0xfffffef604047836 */ /* 0x002fca0000000000 */
[----:B------:R-:W-:Y:S01]  /*e210*/  ISETP.GE.U32.AND P4, PT, R4, 0x7ffffe77, PT ;  /* 0x7ffffe770400780c */ /* 0x000fe20003f86070 */
[----:B------:R-:W-:Y:S02]  /*e220*/  VIADD R4, R6, 0xfffffef4 ;  /* 0xfffffef406047836 */ /* 0x000fe40000000000 */
[----:B------:R-:W1:Y:S03]  /*e230*/  LDC R6, c[0x0][0x3a0] ;  /* 0x0000e800ff067b82 */ /* 0x000e660000000800 */
[----:B------:R-:W-:-:S05]  /*e240*/  ISETP.GE.U32.AND P1, PT, R4, 0x7ffffe75, PT ;  /* 0x7ffffe750400780c */ /* 0x000fca0003f26070 */
[----:B------:R-:W1:Y:S01]  /*e250*/  LDC R4, c[0x0][0x3a0] ;  /* 0x0000e800ff047b82 */ /* 0x000e620000000800 */
[----:B------:R-:W-:Y:S01]  /*e260*/  VIADD R5, R5, 0xfffffef5 ;  /* 0xfffffef505057836 */ /* 0x000fe20000000000 */
[----:B------:R-:W-:Y:S04]  /*e270*/  LDGSTS.E [R133+0x24], desc[UR22][R114.64], !P4 ;  /* 0x0002400072857fae */ /* 0x000fe8000e1a1016 */
[----:B------:R-:W-:Y:S02]  /*e280*/  ISETP.GE.U32.AND P3, PT, R5, 0x7ffffe76, PT ;  /* 0x7ffffe760500780c */ /* 0x000fe40003f66070 */
[----:B------:R-:W2:Y:S11]  /*e290*/  LDC R5, c[0x0][0x3a0] ;  /* 0x0000e800ff057b82 */ /* 0x000eb60000000800 */
[----:B------:R-:W-:Y:S04]  /*e2a0*/  LDGSTS.E [R133+0x28], desc[UR22][R110.64], !P3 ;  /* 0x000280006e857fae */ /* 0x000fe8000d9a1016 */
[----:B------:R-:W-:Y:S01]  /*e2b0*/  LDGSTS.E [R133+0x2c], desc[UR22][R106.64], !P1 ;  /* 0x0002c0006a857fae */ /* 0x000fe2000c9a1016 */
[----:B-1----:R-:W-:-:S05]  /*e2c0*/  VIADD R4, R4, 0xfffffef3 ;  /* 0xfffffef304047836 */ /* 0x002fca0000000000 */
[----:B------:R-:W-:Y:S02]  /*e2d0*/  ISETP.GE.U32.AND P4, PT, R4, 0x7ffffe74, PT ;  /* 0x7ffffe740400780c */ /* 0x000fe40003f86070 */
[----:B------:R-:W-:Y:S02]  /*e2e0*/  IADD3 R4, PT, PT, R6, -0x10f, RZ ;  /* 0xfffffef106047810 */ /* 0x000fe40007ffe0ff */
[----:B------:R-:W1:Y:S02]  /*e2f0*/  LDC R6, c[0x0][0x3a0] ;  /* 0x0000e800ff067b82 */ /* 0x000e640000000800 */
[----:B------:R-:W-:-:S06]  /*e300*/  ISETP.GE.U32.AND P1, PT, R4, 0x7ffffe72, PT ;  /* 0x7ffffe720400780c */ /* 0x000fcc0003f26070 */
[----:B------:R-:W1:Y:S01]  /*e310*/  LDC R4, c[0x0][0x3a0] ;  /* 0x0000e800ff047b82 */ /* 0x000e620000000800 */
[-C--:B--2---:R-:W-:Y:S01]  /*e320*/  IADD3 R32, P5, PT, R18, R3.reuse, RZ ;  /* 0x0000000312207210 */ /* 0x084fe20007fbe0ff */
[----:B------:R-:W-:Y:S01]  /*e330*/  VIADD R5, R5, 0xfffffef2 ;  /* 0xfffffef205057836 */ /* 0x000fe20000000000 */
[----:B------:R-:W-:Y:S03]  /*e340*/  LDGSTS.E [R133+0x30], desc[UR22][R102.64], !P4 ;  /* 0x0003000066857fae */ /* 0x000fe6000e1a1016 */
        /* <DEDUP_REMOVED lines=13> */
[----:B------:R-:W2:Y:S01]  /*e420*/  LDL.LU.64 R10, [R1+0x468] ;  /* 0x00046800010a7983 */ /* 0x000ea20000300a00 */
[----:B------:R-:W-:-:S05]  /*e430*/  IADD3 R22, P5, PT, R8, R3, RZ ;  /* 0x0000000308167210 */ /* 0x000fca0007fbe0ff */
[----:B------:R-:W-:Y:S02]  /*e440*/  IMAD.X R23, R9, 0x1, R132, P5 ;  /* 0x0000000109177824 */ /* 0x000fe400028e0684 */
[----:B------:R-:W2:Y:S04]  /*e450*/  LDL.LU.64 R8, [R1+0x460] ;  /* 0x0004600001087983 */ /* 0x000ea80000300a00 */
[----:B------:R-:W2:Y:S01]  /*e460*/  LDL.LU.64 R68, [R1+0x458] ;  /* 0x0004580001447983 */ /* 0x000ea20000300a00 */
[----:B------:R-:W-:Y:S01]  /*e470*/  ISETP.GE.U32.AND P3, PT, R5, 0x7ffffe73, PT ;  /* 0x7ffffe730500780c */ /* 0x000fe20003f66070 */
[----:B-1----:R-:W-:Y:S01]  /*e480*/  VIADD R4, R4, 0xfffffef0 ;  /* 0xfffffef004047836 */ /* 0x002fe20000000000 */
[----:B------:R-:W1:Y:S01]  /*e490*/  LDC R5, c[0x0][0x3a0] ;  /* 0x0000e800ff057b82 */ /* 0x000e620000000800 */
[----:B------:R-:W2:Y:S03]  /*e4a0*/  LDL.LU.64 R52, [R1+0x450] ;  /* 0x0004500001347983 */ /* 0x000ea60000300a00 */
[----:B------:R-:W-:Y:S01]  /*e4b0*/  ISETP.GE.U32.AND P4, PT, R4, 0x7ffffe71, PT ;  /* 0x7ffffe710400780c */ /* 0x000fe20003f86070 */
[----:B------:R-:W-:Y:S01]  /*e4c0*/  VIADD R4, R6, 0xfffffeee ;  /* 0xfffffeee06047836 */ /* 0x000fe20000000000 */
[----:B------:R-:W3:Y:S02]  /*e4d0*/  LDL.LU.64 R42, [R1+0x448] ;  /* 0x00044800012a7983 */ /* 0x000ee40000300a00 */
[----:B------:R-:W1:Y:S02]  /*e4e0*/  LDC R6, c[0x0][0x3a0] ;  /* 0x0000e800ff067b82 */ /* 0x000e640000000800 */
[----:B------:R-:W4:Y:S04]  /*e4f0*/  LDL.LU.64 R64, [R1+0x440] ;  /* 0x0004400001407983 */ /* 0x000f280000300a00 */
[----:B------:R-:W-:Y:S04]  /*e500*/  LDGSTS.E [R133+0x34], desc[UR22][R98.64], !P3 ;  /* 0x0003400062857fae */ /* 0x000fe8000d9a1016 */
[----:B------:R-:W-:Y:S01]  /*e510*/  LDGSTS.E [R133+0x38], desc[UR22][R94.64], !P1 ;  /* 0x000380005e857fae */ /* 0x000fe2000c9a1016 */
[----:B------:R-:W-:-:S02]  /*e520*/  ISETP.GE.U32.AND P1, PT, R4, 0x7ffffe6f, PT ;  /* 0x7ffffe6f0400780c */ /* 0x000fc40003f26070 */
[----:B------:R-:W1:Y:S01]  /*e530*/  LDC R4, c[0x0][0x3a0] ;  /* 0x0000e800ff047b82 */ /* 0x000e620000000800 */
[----:B------:R-:W-:Y:S01]  /*e540*/  LDGSTS.E [R133+0x3c], desc[UR22][R90.64], !P4 ;  /* 0x0003c0005a857fae */ /* 0x000fe2000e1a1016 */
[----:B-1----:R-:W-:-:S03]  /*e550*/  VIADD R5, R5, 0xfffffeef ;  /* 0xfffffeef05057836 */ /* 0x002fc60000000000 */
[----:B------:R-:W5:Y:S02]  /*e560*/  LDL.LU.64 R56, [R1+0x438] ;  /* 0x0004380001387983 */ /* 0x000f640000300a00 */
[----:B------:R-:W-:Y:S02]  /*e570*/  ISETP.GE.U32.AND P3, PT, R5, 0x7ffffe70, PT ;  /* 0x7ffffe700500780c */ /* 0x000fe40003f66070 */
[----:B------:R-:W5:Y:S01]  /*e580*/  LDL.LU.64 R60, [R1+0x430] ;  /* 0x00043000013c7983 */ /* 0x000f620000300a00 */
[----:B------:R-:W1:Y:S03]  /*e590*/  LDC R5, c[0x0][0x3a0] ;  /* 0x0000e800ff057b82 */ /* 0x000e660000000800 */
[----:B------:R-:W5:Y:S07]  /*e5a0*/  LDL.LU.64 R76, [R1+0x428] ;  /* 0x00042800014c7983 */ /* 0x000f6e0000300a00 */
[----:B------:R-:W-:Y:S01]  /*e5b0*/  LDGSTS.E [R133+0x40], desc[UR22][R86.64], !P3 ;  /* 0x0004000056857fae */ /* 0x000fe2000d9a1016 */
[----:B------:R-:W-:-:S03]  /*e5c0*/  VIADD R4, R4, 0xfffffeed ;  /* 0xfffffeed04047836 */ /* 0x000fc60000000000 */
[----:B------:R-:W-:Y:S02]  /*e5d0*/  LDGSTS.E [R133+0x44], desc[UR22][R82.64], !P1 ;  /* 0x0004400052857fae */ /* 0x000fe4000c9a1016 */
[----:B------:R-:W-:Y:S02]  /*e5e0*/  ISETP.GE.U32.AND P4, PT, R4, 0x7ffffe6e, PT ;  /* 0x7ffffe6e0400780c */ /* 0x000fe40003f86070 */
[----:B------:R-:W-:Y:S02]  /*e5f0*/  IADD3 R4, PT, PT, R6, -0x115, RZ ;  /* 0xfffffeeb06047810 */ /* 0x000fe40007ffe0ff */
[----:B------:R-:W1:Y:S02]  /*e600*/  LDC R6, c[0x0][0x3a0] ;  /* 0x0000e800ff067b82 */ /* 0x000e640000000800 */
[----:B------:R-:W-:-:S06]  /*e610*/  ISETP.GE.U32.AND P1, PT, R4, 0x7ffffe6c, PT ;  /* 0x7ffffe6c0400780c */ /* 0x000fcc0003f26070 */
[----:B------:R-:W1:Y:S02]  /*e620*/  LDC R4, c[0x0][0x3a0] ;  /* 0x0000e800ff047b82 */ /* 0x000e640000000800 */
[----:B-1----:R-:W-:Y:S01]  /*e630*/  VIADD R5, R5, 0xfffffeec ;  /* 0xfffffeec05057836 */ /* 0x002fe20000000000 */
[----:B------:R-:W-:Y:S04]  /*e640*/  LDGSTS.E [R133+0x48], desc[UR22][R78.64], !P4 ;  /* 0x000480004e857fae */ /* 0x000fe8000e1a1016 */
[----:B------:R-:W-:Y:S02]  /*e650*/  ISETP.GE.U32.AND P3, PT, R5, 0x7ffffe6d, PT ;  /* 0x7ffffe6d0500780c */ /* 0x000fe40003f66070 */
[----:B------:R-:W1:Y:S11]  /*e660*/  LDC R5, c[0x0][0x3a0] ;  /* 0x0000e800ff057b82 */ /* 0x000e760000000800 */
[----:B------:R-:W-:Y:S04]  /*e670*/  LDGSTS.E [R133+0x4c], desc[UR22][R74.64], !P3 ;  /* 0x0004c0004a857fae */ /* 0x000fe8000d9a1016 */
[----:B------:R-:W-:Y:S01]  /*e680*/  LDGSTS.E [R133+0x50], desc[UR22][R70.64], !P1 ;  /* 0x0005000046857fae */ /* 0x000fe2000c9a1016 */
[----:B------:R-:W-:-:S05]  /*e690*/  VIADD R4, R4, 0xfffffeea ;  /* 0xfffffeea04047836 */ /* 0x000fca0000000000 */
[----:B------:R-:W-:Y:S01]  /*e6a0*/  ISETP.GE.U32.AND P4, PT, R4, 0x7ffffe6b, PT ;  /* 0x7ffffe6b0400780c */ /* 0x000fe20003f86070 */
[----:B------:R-:W-:Y:S02]  /*e6b0*/  VIADD R4, R6, 0xfffffee8 ;  /* 0xfffffee806047836 */ /* 0x000fe40000000000 */
[----:B------:R-:W1:Y:S03]  /*e6c0*/  LDC R6, c[0x0][0x3a0] ;  /* 0x0000e800ff067b82 */ /* 0x000e660000000800 */
[----:B------:R-:W-:-:S05]  /*e6d0*/  ISETP.GE.U32.AND P1, PT, R4, 0x7ffffe69, PT ;  /* 0x7ffffe690400780c */ /* 0x000fca0003f26070 */
        /* <DEDUP_REMOVED lines=8> */
[----:B------:R-:W-:Y:S02]  /*e760*/  ISETP.GE.U32.AND P4, PT, R4, 0x7ffffe68, PT ;  /* 0x7ffffe680400780c */ /* 0x000fe40003f86070 */
[----:B------:R-:W-:Y:S02]  /*e770*/  IADD3 R4, PT, PT, R6, -0x11b, RZ ;  /* 0xfffffee506047810 */ /* 0x000fe40007ffe0ff */
[----:B------:R-:W2:Y:S02]  /*e780*/  LDC R6, c[0x0][0x3a0] ;  /* 0x0000e800ff067b82 */ /* 0x000ea40000000800 */
[----:B------:R-:W-:-:S06]  /*e790*/  ISETP.GE.U32.AND P1, PT, R4, 0x7ffffe66, PT ;  /* 0x7ffffe660400780c */ /* 0x000fcc0003f26070 */
[----:B------:R-:W2:Y:S01]  /*e7a0*/  LDC R4, c[0x0][0x3a0] ;  /* 0x0000e800ff047b82 */ /* 0x000ea20000000800 */
[----:B-1----:R-:W-:Y:S01]  /*e7b0*/  VIADD R5, R5, 0xfffffee6 ;  /* 0xfffffee605057836 */ /* 0x002fe20000000000 */
[----:B------:R-:W-:Y:S04]  /*e7c0*/  LDGSTS.E [R133+0x60], desc[UR22][R54.64], !P4 ;  /* 0x0006000036857fae */ /* 0x000fe8000e1a1016 */
[----:B------:R-:W-:Y:S02]  /*e7d0*/  ISETP.GE.U32.AND P3, PT, R5, 0x7ffffe67, PT ;  /* 0x7ffffe670500780c */ /* 0x000fe40003f66070 */
[----:B------:R-:W1:Y:S11]  /*e7e0*/  LDC R5, c[0x0][0x3a0] ;  /* 0x0000e800ff057b82 */ /* 0x000e760000000800 */
[----:B------:R-:W-:Y:S04]  /*e7f0*/  LDGSTS.E [R133+0x64], desc[UR22][R50.64], !P3 ;  /* 0x0006400032857fae */ /* 0x000fe8000d9a1016 */
[----:B------:R-:W-:Y:S01]  /*e800*/  LDGSTS.E [R133+0x68], desc[UR22][R48.64], !P1 ;  /* 0x0006800030857fae */ /* 0x000fe2000c9a1016 */
[----:B--2---:R-:W-:-:S05]  /*e810*/  VIADD R4, R4, 0xfffffee4 ;  /* 0xfffffee404047836 */ /* 0x004fca0000000000 */
[----:B------:R-:W-:Y:S01]  /*e820*/  ISETP.GE.U32.AND P4, PT, R4, 0x7ffffe65, PT ;  /* 0x7ffffe650400780c */ /* 0x000fe20003f86070 */
[----:B------:R-:W-:Y:S02]  /*e830*/  VIADD R4, R6, 0xfffffee2 ;  /* 0xfffffee206047836 */ /* 0x000fe40000000000 */
[----:B------:R-:W2:Y:S03]  /*e840*/  LDC R6, c[0x0][0x3a0] ;  /* 0x0000e800ff067b82 */ /* 0x000ea60000000800 */
[----:B------:R-:W-:-:S05]  /*e850*/  ISETP.GE.U32.AND P1, PT, R4, 0x7ffffe63, PT ;  /* 0x7ffffe630400780c */ /* 0x000fca0003f26070 */
[----:B------:R-:W2:Y:S01]  /*e860*/  LDC R4, c[0x0][0x3a0] ;  /* 0x0000e800ff047b82 */ /* 0x000ea20000000800 */
[----:B-1----:R-:W-:Y:S01]  /*e870*/  VIADD R5, R5, 0xfffffee3 ;  /* 0xfffffee305057836 */ /* 0x002fe20000000000 */
[----:B------:R-:W-:Y:S04]  /*e880*/  LDGSTS.E [R133+0x6c], desc[UR22][R46.64], !P4 ;  /* 0x0006c0002e857fae */ /* 0x000fe8000e1a1016 */
[----:B------:R-:W-:Y:S02]  /*e890*/  ISETP.GE.U32.AND P3, PT, R5, 0x7ffffe64, PT ;  /* 0x7ffffe640500780c */ /* 0x000fe40003f66070 */
[----:B------:R-:W1:Y:S11]  /*e8a0*/  LDC R5, c[0x0][0x3a0] ;  /* 0x0000e800ff057b82 */ /* 0x000e760000000800 */
[----:B------:R-:W-:Y:S04]  /*e8b0*/  LDGSTS.E [R133+0x70], desc[UR22][R44.64], !P3 ;  /* 0x000700002c857fae */ /* 0x000fe8000d9a1016 */
[----:B------:R-:W-:Y:S01]  /*e8c0*/  LDGSTS.E [R133+0x74], desc[UR22][R40.64], !P1 ;  /* 0x0007400028857fae */ /* 0x000fe2000c9a1016 */
[----:B------:R-:W-:-:S05]  /*e8d0*/  IADD3 R20, P5, PT, R18, R3, RZ ;  /* 0x0000000312147210 */ /* 0x000fca0007fbe0ff */
[----:B------:R-:W-:Y:S01]  /*e8e0*/  IMAD.X R21, R19, 0x1, R132, P5 ;  /* 0x0000000113157824 */ /* 0x000fe200028e0684 */
[----:B---3--:R-:W-:-:S05]  /*e8f0*/  IADD3 R18, P5, PT, R16, R3, RZ ;  /* 0x0000000310127210 */ /* 0x008fca0007fbe0ff */
[----:B------:R-:W-:Y:S01]  /*e900*/  IMAD.X R19, R17, 0x1, R132, P5 ;  /* 0x0000000111137824 */ /* 0x000fe200028e0684 */
[----:B----4-:R-:W-:-:S05]  /*e910*/  IADD3 R16, P5, PT, R14, R3, RZ ;  /* 0x000000030e107210 */ /* 0x010fca0007fbe0ff */
[----:B------:R-:W-:Y:S01]  /*e920*/  IMAD.X R17, R15, 0x1, R132, P5 ;  /* 0x000000010f117824 */ /* 0x000fe200028e0684 */
[----:B-----5:R-:W-:-:S05]  /*e930*/  IADD3 R14, P5, PT, R12, R3, RZ ;  /* 0x000000030c0e7210 */ /* 0x020fca0007fbe0ff */
[----:B------:R-:W-:Y:S01]  /*e940*/  IMAD.X R15, R13, 0x1, R132, P5 ;  /* 0x000000010d0f7824 */ /* 0x000fe200028e0684 */
[----:B------:R-:W-:-:S05]  /*e950*/  IADD3 R12, P5, PT, R10, R3, RZ ;  /* 0x000000030a0c7210 */ /* 0x000fca0007fbe0ff */
[----:B------:R-:W-:Y:S01]  /*e960*/  IMAD.X R13, R11, 0x1, R132, P5 ;  /* 0x000000010b0d7824 */ /* 0x000fe200028e0684 */
[----:B------:R-:W-:-:S05]  /*e970*/  IADD3 R10, P5, PT, R8, R3, RZ ;  /* 0x00000003080a7210 */ /* 0x000fca0007fbe0ff */
[----:B------:R-:W-:Y:S01]  /*e980*/  IMAD.X R11, R9, 0x1, R132, P5 ;  /* 0x00000001090b7824 */ /* 0x000fe200028e0684 */
[----:B------:R-:W-:-:S05]  /*e990*/  IADD3 R8, P5, PT, R68, R3, RZ ;  /* 0x0000000344087210 */ /* 0x000fca0007fbe0ff */
[----:B------:R-:W-:Y:S02]  /*e9a0*/  IMAD.X R9, R69, 0x1, R132, P5 ;  /* 0x0000000145097824 */ /* 0x000fe400028e0684 */
[----:B------:R-:W3:Y:S04]  /*e9b0*/  LDL.LU.64 R68, [R1+0x420] ;  /* 0x0004200001447983 */ /* 0x000ee80000300a00 */
[----:B------:R-:W4:Y:S01]  /*e9c0*/  LDL.LU.64 R72, [R1+0x418] ;  /* 0x0004180001487983 */ /* 0x000f220000300a00 */
[----:B--2---:R-:W-:Y:S02]  /*e9d0*/  VIADD R4, R4, 0xfffffee1 ;  /* 0xfffffee104047836 */ /* 0x004fe40000000000 */
[----:B-1----:R-:W-:Y:S01]  /*e9e0*/  VIADD R5, R5, 0xfffffee0 ;  /* 0xfffffee005057836 */ /* 0x002fe20000000000 */
[----:B------:R-:W2:Y:S02]  /*e9f0*/  LDL.LU.64 R88, [R1+0x410] ;  /* 0x0004100001587983 */ /* 0x000ea40000300a00 */
[----:B------:R-:W-:-:S02]  /*ea00*/  ISETP.GE.U32.AND P4, PT, R4, 0x7ffffe62, PT ;  /* 0x7ffffe620400780c */ /* 0x000fc40003f86070 */
[----:B------:R-:W-:Y:S01]  /*ea10*/  IADD3 R4, PT, PT, R6, -0x121, RZ ;  /* 0xfffffedf06047810 */ /* 0x000fe20007ffe0ff */
[----:B------:R-:W5:Y:S01]  /*ea20*/  LDL.LU.64 R80, [R1+0x408] ;  /* 0x0004080001507983 */ /* 0x000f620000300a00 */
[----:B------:R-:W1:Y:S02]  /*ea30*/  LDC R6, c[0x0][0x3a0] ;  /* 0x0000e800ff067b82 */ /* 0x000e640000000800 */
[----:B------:R-:W-:Y:S01]  /*ea40*/  ISETP.GE.U32.AND P1, PT, R4, 0x7ffffe60, PT ;  /* 0x7ffffe600400780c */ /* 0x000fe20003f26070 */
[----:B------:R-:W2:Y:S01]  /*ea50*/  LDL.LU.64 R84, [R1+0x400] ;  /* 0x0004000001547983 */ /* 0x000ea20000300a00 */
[----:B------:R-:W-:-:S03]  /*ea60*/  ISETP.GE.U32.AND P3, PT, R5, 0x7ffffe61, PT ;  /* 0x7ffffe610500780c */ /* 0x000fc60003f66070 */
[----:B------:R-:W2:Y:S01]  /*ea70*/  LDL.LU.64 R100, [R1+0x3f8] ;  /* 0x0003f80001647983 */ /* 0x000ea20000300a00 */
[----:B------:R-:W1:Y:S03]  /*ea80*/  LDC R4, c[0x0][0x3a0] ;  /* 0x0000e800ff047b82 */ /* 0x000e660000000800 */
[----:B------:R-:W-:Y:S04]  /*ea90*/  LDGSTS.E [R133+0x78], desc[UR22][R38.64], !P4 ;  /* 0x0007800026857fae */ /* 0x000fe8000e1a1016 */
[----:B------:R-:W2:Y:S01]  /*eaa0*/  LDL.LU.64 R92, [R1+0x3f0] ;  /* 0x0003f000015c7983 */ /* 0x000ea20000300a00 */
[----:B------:R-:W1:Y:S03]  /*eab0*/  LDC R5, c[0x0][0x3a0] ;  /* 0x0000e800ff057b82 */ /* 0x000e660000000800 */
[----:B------:R-:W-:Y:S04]  /*eac0*/  LDGSTS.E [R133+0x7c], desc[UR22][R36.64], !P3 ;  /* 0x0007c00024857fae */ /* 0x000fe8000d9a1016 */
[----:B------:R-:W-:Y:S04]  /*ead0*/  LDGSTS.E [R133+0x80], desc[UR22][R34.64], !P1 ;  /* 0x0008000022857fae */ /* 0x000fe8000c9a1016 */
[----:B------:R-:W2:Y:S04]  /*eae0*/  LDL.LU.64 R96, [R1+0x3e8] ;  /* 0x0003e80001607983 */ /* 0x000ea80000300a00 */
[----:B------:R-:W2:Y:S01]  /*eaf0*/  LDL.LU.64 R112, [R1+0x3e0] ;  /* 0x0003e00001707983 */ /* 0x000ea20000300a00 */
[----:B-1----:R-:W-:-:S03]  /*eb00*/  VIADD R4, R4, 0xfffffede ;  /* 0xfffffede04047836 */ /* 0x002fc60000000000 */
[----:B------:R-:W2:Y:S02]  /*eb10*/  LDL.LU.64 R104, [R1+0x3d8] ;  /* 0x0003d80001687983 */ /* 0x000ea40000300a00 */
[----:B------:R-:W-:Y:S01]  /*eb20*/  ISETP.GE.U32.AND P4, PT, R4, 0x7ffffe5f, PT ;  /* 0x7ffffe5f0400780c */ /* 0x000fe20003f86070 */
[----:B------:R-:W-:Y:S01]  /*eb30*/  VIADD R4, R6, 0xfffffedc ;  /* 0xfffffedc06047836 */ /* 0x000fe20000000000 */
[----:B------:R-:W2:Y:S01]  /*eb40*/  LDL.LU.64 R108, [R1+0x3d0] ;  /* 0x0003d000016c7983 */ /* 0x000ea20000300a00 */
[----:B------:R-:W1:Y:S03]  /*eb50*/  LDC R6, c[0x0][0x3a0] ;  /* 0x0000e800ff067b82 */ /* 0x000e660000000800 */
[----:B------:R-:W-:Y:S01]  /*eb60*/  ISETP.GE.U32.AND P1, PT, R4, 0x7ffffe5d, PT ;  /* 0x7ffffe5d0400780c */ /* 0x000fe20003f26070 */
[----:B------:R-:W-:Y:S01]  /*eb70*/  VIADD R5, R5, 0xfffffedd ;  /* 0xfffffedd05057836 */ /* 0x000fe20000000000 */
[----:B------:R-:W2:Y:S03]  /*eb80*/  LDL.LU.64 R124, [R1+0x3c8] ;  /* 0x0003c800017c7983 */ /* 0x000ea60000300a00 */
[----:B------:R-:W1:Y:S01]  /*eb90*/  LDC R4, c[0x0][0x3a0] ;  /* 0x0000e800ff047b82 */ /* 0x000e620000000800 */
[----:B------:R-:W-:Y:S01]  /*eba0*/  ISETP.GE.U32.AND P3, PT, R5, 0x7ffffe5e, PT ;  /* 0x7ffffe5e0500780c */ /* 0x000fe20003f66070 */
[----:B------:R-:W-:Y:S04]  /*ebb0*/  LDGSTS.E [R133+0x84], desc[UR22][R32.64], !P4 ;  /* 0x0008400020857fae */ /* 0x000fe8000e1a1016 */
[----:B------:R-:W2:Y:S02]  /*ebc0*/  LDL.LU.64 R116, [R1+0x3c0] ;  /* 0x0003c00001747983 */ /* 0x000ea40000300a00 */
[----:B------:R-:W1:Y:S02]  /*ebd0*/  LDC R5, c[0x0][0x3a0] ;  /* 0x0000e800ff057b82 */ /* 0x000e640000000800 */
[----:B------:R-:W2:Y:S04]  /*ebe0*/  LDL.LU.64 R120, [R1+0x3b8] ;  /* 0x0003b80001787983 */ /* 0x000ea80000300a00 */
[----:B------:R-:W-:Y:S04]  /*ebf0*/  LDGSTS.E [R133+0x88], desc[UR22][R30.64], !P3 ;  /* 0x000880001e857fae */ /* 0x000fe8000d9a1016 */
[----:B------:R-:W-:Y:S04]  /*ec00*/  LDGSTS.E [R133+0x8c], desc[UR22][R28.64], !P1 ;  /* 0x0008c0001c857fae */ /* 0x000fe8000c9a1016 */
[----:B------:R-:W2:Y:S01]  /*ec10*/  LDL.LU.64 R158, [R1+0x3b0] ;  /* 0x0003b000019e7983 */ /* 0x000ea20000300a00 */
[----:B-1----:R-:W-:-:S03]  /*ec20*/  VIADD R4, R4, 0xfffffedb ;  /* 0xfffffedb04047836 */ /* 0x002fc60000000000 */
[----:B------:R-:W2:Y:S02]  /*ec30*/  LDL.LU.64 R128, [R1+0x3a8] ;  /* 0x0003a80001807983 */ /* 0x000ea40000300a00 */
[----:B------:R-:W-:Y:S02]  /*ec40*/  ISETP.GE.U32.AND P4, PT, R4, 0x7ffffe5c, PT ;  /* 0x7ffffe5c0400780c */ /* 0x000fe40003f86070 */
[----:B------:R-:W2:Y:S01]  /*ec50*/  LDL.LU.64 R160, [R1+0x3a0] ;  /* 0x0003a00001a07983 */ /* 0x000ea20000300a00 */
[----:B------:R-:W-:Y:S02]  /*ec60*/  IADD3 R4, PT, PT, R6, -0x127, RZ ;  /* 0xfffffed906047810 */ /* 0x000fe40007ffe0ff */
[----:B------:R-:W1:Y:S01]  /*ec70*/  LDC R6, c[0x0][0x3a0] ;  /* 0x0000e800ff067b82 */ /* 0x000e620000000800 */
[----:B------:R-:W-:Y:S01]  /*ec80*/  VIADD R5, R5, 0xfffffeda ;  /* 0xfffffeda05057836 */ /* 0x000fe20000000000 */
[----:B------:R-:W-:Y:S01]  /*ec90*/  ISETP.GE.U32.AND P1, PT, R4, 0x7ffffe5a, PT ;  /* 0x7ffffe5a0400780c */ /* 0x000fe20003f26070 */
[----:B------:R-:W2:Y:S03]  /*eca0*/  LDL.LU.64 R144, [R1+0x398] ;  /* 0x0003980001907983 */ /* 0x000ea60000300a00 */
[----:B------:R-:W-:Y:S01]  /*ecb0*/  ISETP.GE.U32.AND P3, PT, R5, 0x7ffffe5b, PT ;  /* 0x7ffffe5b0500780c */ /* 0x000fe20003f66070 */
[----:B------:R-:W2:Y:S01]  /*ecc0*/  LDL.LU.64 R142, [R1+0x390] ;  /* 0x00039000018e7983 */ /* 0x000ea20000300a00 */
[----:B------:R-:W1:Y:S03]  /*ecd0*/  LDC R4, c[0x0][0x3a0] ;  /* 0x0000e800ff047b82 */ /* 0x000e660000000800 */
[----:B------:R-:W-:Y:S04]  /*ece0*/  LDGSTS.E [R133+0x90], desc[UR22][R26.64], !P4 ;  /* 0x000900001a857fae */ /* 0x000fe8000e1a1016 */
[----:B------:R-:W2:Y:S01]  /*ecf0*/  LDL.LU.64 R172, [R1+0x388] ;  /* 0x0003880001ac7983 */ /* 0x000ea20000300a00 */
[----:B------:R-:W1:Y:S03]  /*ed00*/  LDC R5, c[0x0][0x3a0] ;  /* 0x0000e800ff057b82 */ /* 0x000e660000000800 */
        /* <DEDUP_REMOVED lines=23> */
[----:B------:R-:W3:Y:S11]  /*ee80*/  LDC R5, c[0x0][0x3a0] ;  /* 0x0000e800ff057b82 */ /* 0x000ef60000000800 */
[----:B------:R-:W-:Y:S04]  /*ee90*/  LDGSTS.E [R133+0xac], desc[UR22][R12.64], !P3 ;  /* 0x000ac0000c857fae */ /* 0x000fe8000d9a1016 */
[----:B------:R-:W-:Y:S01]  /*eea0*/  LDGSTS.E [R133+0xb0], desc[UR22][R10.64], !P1 ;  /* 0x000b00000a857fae */ /* 0x000fe2000c9a1016 */
[----:B-1----:R-:W-:-:S05]  /*eeb0*/  VIADD R4, R4, 0xfffffed2 ;  /* 0xfffffed204047836 */ /* 0x002fca0000000000 */
[----:B------:R-:W-:Y:S01]  /*eec0*/  ISETP.GE.U32.AND P4, PT, R4, 0x7ffffe53, PT ;  /* 0x7ffffe530400780c */ /* 0x000fe20003f86070 */
[----:B------:R-:W-:Y:S01]  /*eed0*/  VIADD R4, R6, 0xfffffed0 ;  /* 0xfffffed006047836 */ /* 0x000fe20000000000 */
[-C--:B------:R-:W-:Y:S01]  /*eee0*/  IADD3 R6, P5, PT, R52, R3.reuse, RZ ;  /* 0x0000000334067210 */ /* 0x080fe20007fbe0ff */
[----:B---3--:R-:W-:Y:S01]  /*eef0*/  VIADD R5, R5, 0xfffffed1 ;  /* 0xfffffed105057836 */ /* 0x008fe20000000000 */
[----:B------:R-:W1:Y:S02]  /*ef00*/  LDC R52, c[0x0][0x3a0] ;  /* 0x0000e800ff347b82 */ /* 0x000e640000000800 */
[----:B------:R-:W-:Y:S01]  /*ef10*/  ISETP.GE.U32.AND P1, PT, R4, 0x7ffffe51, PT ;  /* 0x7ffffe510400780c */ /* 0x000fe20003f26070 */
[----:B------:R-:W-:Y:S01]  /*ef20*/  IMAD.X R7, R53, 0x1, R132, P5 ;  /* 0x0000000135077824 */ /* 0x000fe200028e0684 */
[----:B------:R-:W-:-:S04]  /*ef30*/  IADD3 R4, P5, PT, R42, R3, RZ ;  /* 0x000000032a047210 */ /* 0x000fc80007fbe0ff */
[----:B------:R-:W3:Y:S01]  /*ef40*/  LDC R42, c[0x0][0x3a0] ;  /* 0x0000e800ff2a7b82 */ /* 0x000ee20000000800 */
[----:B------:R-:W-:Y:S01]  /*ef50*/  ISETP.GE.U32.AND P3, PT, R5, 0x7ffffe52, PT ;  /* 0x7ffffe520500780c */ /* 0x000fe20003f66070 */
[----:B------:R-:W-:Y:S01]  /*ef60*/  IMAD.X R5, R43, 0x1, R132, P5 ;  /* 0x000000012b057824 */ /* 0x000fe200028e0684 */
[----:B------:R-:W-:Y:S05]  /*ef70*/  LDGSTS.E [R133+0xb4], desc[UR22][R8.64], !P4 ;  /* 0x000b400008857fae */ /* 0x000fea000e1a1016 */
[----:B------:R-:W4:Y:S06]  /*ef80*/  LDC R43, c[0x0][0x3a0] ;  /* 0x0000e800ff2b7b82 */ /* 0x000f2c0000000800 */
[----:B------:R-:W-:Y:S04]  /*ef90*/  LDGSTS.E [R133+0xb8], desc[UR22][R6.64], !P3 ;  /* 0x000b800006857fae */ /* 0x000fe8000d9a1016 */
[----:B------:R-:W-:Y:S01]  /*efa0*/  LDGSTS.E [R133+0xbc], desc[UR22][R4.64], !P1 ;  /* 0x000bc00004857fae */ /* 0x000fe2000c9a1016 */
[----:B---3--:R-:W-:-:S05]  /*efb0*/  VIADD R42, R42, 0xfffffecf ;  /* 0xfffffecf2a2a7836 */ /* 0x008fca0000000000 */
[----:B------:R-:W-:Y:S02]  /*efc0*/  ISETP.GE.U32.AND P4, PT, R42, 0x7ffffe50, PT ;  /* 0x7ffffe502a00780c */ /* 0x000fe40003f86070 */
[----:B-1----:R-:W-:Y:S01]  /*efd0*/  IADD3 R42, PT, PT, R52, -0x133, RZ ;  /* 0xfffffecd342a7810 */ /* 0x002fe20007ffe0ff */
[----:B----4-:R-:W-:-:S03]  /*efe0*/  VIADD R43, R43, 0xfffffece ;  /* 0xfffffece2b2b7836 */ /* 0x010fc60000000000 */
[----:B------:R-:W-:Y:S02]  /*eff0*/  ISETP.GE.U32.AND P1, PT, R42, 0x7ffffe4e, PT ;  /* 0x7ffffe4e2a00780c */ /* 0x000fe40003f26070 */
[-C--:B------:R-:W-:Y:S02]  /*f000*/  IADD3 R42, P5, PT, R64, R3.reuse, RZ ;  /* 0x00000003402a7210 */ /* 0x080fe40007fbe0ff */
[----:B------:R-:W-:Y:S01]  /*f010*/  ISETP.GE.U32.AND P3, PT, R43, 0x7ffffe4f, PT ;  /* 0x7ffffe4f2b00780c */ /* 0x000fe20003f66070 */
[----:B------:R-:W1:Y:S02]  /*f020*/  LDC R64, c[0x0][0x3a0] ;  /* 0x0000e800ff407b82 */ /* 0x000e640000000800 */
[----:B------:R-:W-:Y:S01]  /*f030*/  IMAD.X R43, R65, 0x1, R132, P5 ;  /* 0x00000001412b7824 */ /* 0x000fe200028e0684 */
[----:B------:R-:W-:-:S04]  /*f040*/  IADD3 R52, P5, PT, R56, R3, RZ ;  /* 0x0000000338347210 */ /* 0x000fc80007fbe0ff */
[----:B------:R-:W-:Y:S01]  /*f050*/  LDGSTS.E [R133+0xc0], desc[UR22][R42.64], !P4 ;  /* 0x000c00002a857fae */ /* 0x000fe2000e1a1016 */
[--C-:B------:R-:W-:Y:S01]  /*f060*/  IMAD.X R53, R57, 0x1, R132.reuse, P5 ;  /* 0x0000000139357824 */ /* 0x100fe200028e0684 */
[----:B------:R-:W-:Y:S02]  /*f070*/  IADD3 R56, P5, PT, R60, R3, RZ ;  /* 0x000000033c387210 */ /* 0x000fe40007fbe0ff */
[----:B------:R-:W3:Y:S02]  /*f080*/  LDC R60, c[0x0][0x3a0] ;  /* 0x0000e800ff3c7b82 */ /* 0x000ee40000000800 */
[----:B------:R-:W-:Y:S01]  /*f090*/  LDGSTS.E [R133+0xc4], desc[UR22][R52.64], !P3 ;  /* 0x000c400034857fae */ /* 0x000fe2000d9a1016 */
[----:B------:R-:W-:-:S05]  /*f0a0*/  IMAD.X R57, R61, 0x1, R132, P5 ;  /* 0x000000013d397824 */ /* 0x000fca00028e0684 */
[----:B------:R-:W4:Y:S01]  /*f0b0*/  LDC R61, c[0x0][0x3a0] ;  /* 0x0000e800ff3d7b82 */ /* 0x000f220000000800 */
[----:B------:R-:W-:Y:S01]  /*f0c0*/  LDGSTS.E [R133+0xc8], desc[UR22][R56.64], !P1 ;  /* 0x000c800038857fae */ /* 0x000fe2000c9a1016 */
[----:B---3--:R-:W-:-:S05]  /*f0d0*/  VIADD R60, R60, 0xfffffecc ;  /* 0xfffffecc3c3c7836 */ /* 0x008fca0000000000 */
[----:B------:R-:W-:Y:S01]  /*f0e0*/  ISETP.GE.U32.AND P4, PT, R60, 0x7ffffe4d, PT ;  /* 0x7ffffe4d3c00780c */ /* 0x000fe20003f86070 */
[----:B-1----:R-:W-:Y:S02]  /*f0f0*/  VIADD R60, R64, 0xfffffeca ;  /* 0xfffffeca403c7836 */ /* 0x002fe40000000000 */
        /* <DEDUP_REMOVED lines=16> */
[----:B------:R-:W-:Y:S02]  /*f200*/  ISETP.GE.U32.AND P4, PT, R72, 0x7ffffe4a, PT ;  /* 0x7ffffe4a4800780c */ /* 0x000fe40003f86070 */
[----:B-1----:R-:W-:Y:S01]  /*f210*/  IADD3 R72, PT, PT, R76, -0x139, RZ ;  /* 0xfffffec74c487810 */ /* 0x002fe20007ffe0ff */
[----:B----4-:R-:W-:-:S03]  /*f220*/  VIADD R73, R73, 0xfffffec8 ;  /* 0xfffffec849497836 */ /* 0x010fc60000000000 */
[----:B------:R-:W-:Y:S02]  /*f230*/  ISETP.GE.U32.AND P1, PT, R72, 0x7ffffe48, PT ;  /* 0x7ffffe484800780c */ /* 0x000fe40003f26070 */
[-C--:B--2---:R-:W-:Y:S02]  /*f240*/  IADD3 R72, P5, PT, R88, R3.reuse, RZ ;  /* 0x0000000358487210 */ /* 0x084fe40007fbe0ff */
[----:B------:R-:W-:Y:S01]  /*f250*/  ISETP.GE.U32.AND P3, PT, R73, 0x7ffffe49, PT ;  /* 0x7ffffe494900780c */ /* 0x000fe20003f66070 */
[----:B------:R-:W1:Y:S02]  /*f260*/  LDC R88, c[0x0][0x3a0] ;  /* 0x0000e800ff587b82 */ /* 0x000e640000000800 */
[----:B------:R-:W-:Y:S01]  /*f270*/  IMAD.X R73, R89, 0x1, R132, P5 ;  /* 0x0000000159497824 */ /* 0x000fe200028e0684 */
[----:B-----5:R-:W-:-:S04]  /*f280*/  IADD3 R76, P5, PT, R80, R3, RZ ;  /* 0x00000003504c7210 */ /* 0x020fc80007fbe0ff */
[----:B------:R-:W-:Y:S01]  /*f290*/  LDGSTS.E [R133+0xd8], desc[UR22][R72.64], !P4 ;  /* 0x000d800048857fae */ /* 0x000fe2000e1a1016 */
[--C-:B------:R-:W-:Y:S01]  /*f2a0*/  IMAD.X R77, R81, 0x1, R132.reuse, P5 ;  /* 0x00000001514d7824 */ /* 0x100fe200028e0684 */
[----:B------:R-:W-:Y:S02]  /*f2b0*/  IADD3 R80, P5, PT, R84, R3, RZ ;  /* 0x0000000354507210 */ /* 0x000fe40007fbe0ff */
[----:B------:R-:W2:Y:S02]  /*f2c0*/  LDC R84, c[0x0][0x3a0] ;  /* 0x0000e800ff547b82 */ /* 0x000ea40000000800 */
[----:B------:R-:W-:Y:S01]  /*f2d0*/  LDGSTS.E [R133+0xdc], desc[UR22][R76.64], !P3 ;  /* 0x000dc0004c857fae */ /* 0x000fe2000d9a1016 */
[----:B------:R-:W-:-:S05]  /*f2e0*/  IMAD.X R81, R85, 0x1, R132, P5 ;  /* 0x0000000155517824 */ /* 0x000fca00028e0684 */
[----:B------:R-:W3:Y:S01]  /*f2f0*/  LDC R85, c[0x0][0x3a0] ;  /* 0x0000e800ff557b82 */ /* 0x000ee20000000800 */
[----:B------:R-:W-:Y:S01]  /*f300*/  LDGSTS.E [R133+0xe0], desc[UR22][R80.64], !P1 ;  /* 0x000e000050857fae */ /* 0x000fe2000c9a1016 */
[----:B--2---:R-:W-:-:S05]  /*f310*/  VIADD R84, R84, 0xfffffec6 ;  /* 0xfffffec654547836 */ /* 0x004fca0000000000 */
[----:B------:R-:W-:Y:S01]  /*f320*/  ISETP.GE.U32.AND P4, PT, R84, 0x7ffffe47, PT ;  /* 0x7ffffe475400780c */ /* 0x000fe20003f86070 */
[----:B-1----:R-:W-:Y:S02]  /*f330*/  VIADD R84, R88, 0xfffffec4 ;  /* 0xfffffec458547836 */ /* 0x002fe40000000000 */
[----:B---3--:R-:W-:-:S03]  /*f340*/  VIADD R85, R85, 0xfffffec5 ;  /* 0xfffffec555557836 */ /* 0x008fc60000000000 */
        /* <DEDUP_REMOVED lines=15> */
[----:B------:R-:W-:Y:S02]  /*f440*/  ISETP.GE.U32.AND P4, PT, R96, 0x7ffffe44, PT ;  /* 0x7ffffe446000780c */ /* 0x000fe40003f86070 */
[----:B-1----:R-:W-:Y:S01]  /*f450*/  IADD3 R96, PT, PT, R100, -0x13f, RZ ;  /* 0xfffffec164607810 */ /* 0x002fe20007ffe0ff */
        /* <DEDUP_REMOVED lines=38> */
[----:B------:R-:W-:Y:S02]  /*f6c0*/  IADD3 R120, P5, PT, R158, R3, RZ ;  /* 0x000000039e787210 */ /* 0x000fe40007fbe0ff */
[----:B------:R-:W-:-:S03]  /*f6d0*/  ISETP.GE.U32.AND P3, PT, R121, 0x7ffffe3d, PT ;  /* 0x7ffffe3d7900780c */ /* 0x000fc60003f66070 */
[----:B------:R-:W-:Y:S02]  /*f6e0*/  IMAD.X R121, R159, 0x1, R132, P5 ;  /* 0x000000019f797824 */ /* 0x000fe400028e0684 */
[----:B------:R-:W2:Y:S04]  /*f6f0*/  LDL.LU.64 R158, [R1+0x380] ;  /* 0x00038000019e7983 */ /* 0x000ea80000300a00 */
[----:B------:R-:W3:Y:S04]  /*f700*/  LDL.LU.64 R156, [R1+0x378] ;  /* 0x00037800019c7983 */ /* 0x000ee80000300a00 */
[----:B------:R-:W4:Y:S01]  /*f710*/  LDL.LU.64 R194, [R1+0x370] ;  /* 0x0003700001c27983 */ /* 0x000f220000300a00 */
[----:B------:R-:W-:-:S03]  /*f720*/  IADD3 R124, P5, PT, R128, R3, RZ ;  /* 0x00000003807c7210 */ /* 0x000fc60007fbe0ff */
[----:B------:R-:W-:Y:S02]  /*f730*/  LDGSTS.E [R133+0x108], desc[UR22][R120.64], !P4 ;  /* 0x0010800078857fae */ /* 0x000fe4000e1a1016 */
[--C-:B------:R-:W-:Y:S01]  /*f740*/  IMAD.X R125, R129, 0x1, R132.reuse, P5 ;  /* 0x00000001817d7824 */ /* 0x100fe200028e0684 */
[----:B------:R-:W-:Y:S02]  /*f750*/  IADD3 R128, P5, PT, R160, R3, RZ ;  /* 0x00000003a0807210 */ /* 0x000fe40007fbe0ff */
[----:B------:R-:W1:Y:S02]  /*f760*/  LDC R160, c[0x0][0x3a0] ;  /* 0x0000e800ffa07b82 */ /* 0x000e640000000800 */
[----:B------:R-:W-:Y:S01]  /*f770*/  LDGSTS.E [R133+0x10c], desc[UR22][R124.64], !P3 ;  /* 0x0010c0007c857fae */ /* 0x000fe2000d9a1016 */
[----:B------:R-:W-:-:S05]  /*f780*/  IMAD.X R129, R161, 0x1, R132, P5 ;  /* 0x00000001a1817824 */ /* 0x000fca00028e0684 */
[----:B------:R-:W5:Y:S01]  /*f790*/  LDC R161, c[0x0][0x3a0] ;  /* 0x0000e800ffa17b82 */ /* 0x000f620000000800 */
[----:B------:R-:W-:Y:S01]  /*f7a0*/  VIADD R0, R0, 0xfffffeb8 ;  /* 0xfffffeb800007836 */ /* 0x000fe20000000000 */
[----:B------:R-:W-:Y:S01]  /*f7b0*/  LDGSTS.E [R133+0x110], desc[UR22][R128.64], !P1 ;  /* 0x0011000080857fae */ /* 0x000fe2000c9a1016 */
[----:B-1----:R-:W-:-:S05]  /*f7c0*/  VIADD R160, R160, 0xfffffeb9 ;  /* 0xfffffeb9a0a07836 */ /* 0x002fca0000000000 */
[----:B------:R-:W-:Y:S02]  /*f7d0*/  ISETP.GE.U32.AND P3, PT, R160, 0x7ffffe3a, PT ;  /* 0x7ffffe3aa000780c */ /* 0x000fe40003f66070 */
[----:B------:R-:W-:Y:S01]  /*f7e0*/  IADD3 R160, P5, PT, R144, R3, RZ ;  /* 0x0000000390a07210 */ /* 0x000fe20007fbe0ff */
[----:B-----5:R-:W-:-:S05]  /*f7f0*/  VIADD R161, R161, 0xfffffeba ;  /* 0xfffffebaa1a17836 */ /* 0x020fca0000000000 */
[----:B------:R-:W-:Y:S01]  /*f800*/  ISETP.GE.U32.AND P4, PT, R161, 0x7ffffe3b, PT ;  /* 0x7ffffe3ba100780c */ /* 0x000fe20003f86070 */
[----:B------:R-:W-:Y:S01]  /*f810*/  IMAD.X R161, R145, 0x1, R132, P5 ;  /* 0x0000000191a17824 */ /* 0x000fe200028e0684 */
[----:B------:R-:W-:-:S05]  /*f820*/  IADD3 R144, P5, PT, R142, R3, RZ ;  /* 0x000000038e907210 */ /* 0x000fca0007fbe0ff */
[--C-:B------:R-:W-:Y:S01]  /*f830*/  IMAD.X R145, R143, 0x1, R132.reuse, P5 ;  /* 0x000000018f917824 */ /* 0x100fe200028e0684 */
[----:B------:R-:W-:Y:S02]  /*f840*/  IADD3 R142, P5, PT, R172, R3, RZ ;  /* 0x00000003ac8e7210 */ /* 0x000fe40007fbe0ff */
[----:B------:R-:W-:Y:S01]  /*f850*/  ISETP.GE.U32.AND P1, PT, R0, 0x7ffffe39, PT ;  /* 0x7ffffe390000780c */ /* 0x000fe20003f26070 */
[----:B------:R1:W-:Y:S01]  /*f860*/  STL.64 [R1+0x60], R160 ;  /* 0x000060a001007387 */ /* 0x0003e20000100a00 */
[----:B------:R-:W5:Y:S01]  /*f870*/  LDC R0, c[0x0][0x3a0] ;  /* 0x0000e800ff007b82 */ /* 0x000f620000000800 */
[----:B------:R-:W-:Y:S02]  /*f880*/  IMAD.X R143, R173, 0x1, R132, P5 ;  /* 0x00000001ad8f7824 */ /* 0x000fe400028e0684 */
[----:B------:R1:W-:Y:S04]  /*f890*/  LDGSTS.E [R133+0x114], desc[UR22][R160.64], !P4 ;  /* 0x00114000a0857fae */ /* 0x0003e8000e1a1016 */
[----:B------:R1:W-:Y:S04]  /*f8a0*/  STL.64 [R1+0x68], R144 ;  /* 0x0000689001007387 */ /* 0x0003e80000100a00 */
[----:B------:R-:W-:Y:S04]  /*f8b0*/  LDGSTS.E [R133+0x118], desc[UR22][R144.64], !P3 ;  /* 0x0011800090857fae */ /* 0x000fe8000d9a1016 */
[----:B------:R1:W-:Y:S02]  /*f8c0*/  STL.64 [R1+0x70], R142 ;  /* 0x0000708e01007387 */ /* 0x0003e40000100a00 */
[----:B-1----:R-:W1:Y:S02]  /*f8d0*/  LDC R160, c[0x0][0x3a0] ;  /* 0x0000e800ffa07b82 */ /* 0x002e640000000800 */
[----:B------:R-:W-:Y:S04]  /*f8e0*/  LDGSTS.E [R133+0x11c], desc[UR22][R142.64], !P1 ;  /* 0x0011c0008e857fae */ /* 0x000fe8000c9a1016 */
[----:B------:R-:W4:Y:S02]  /*f8f0*/  LDL.LU.64 R144, [R1+0x368] ;  /* 0x0003680001907983 */ /* 0x000f240000300a00 */
[----:B------:R-:W5:Y:S02]  /*f900*/  LDC R161, c[0x0][0x3a0] ;  /* 0x0000e800ffa17b82 */ /* 0x000f640000000800 */
[----:B------:R-:W4:Y:S04]  /*f910*/  LDL.LU.64 R142, [R1+0x360] ;  /* 0x00036000018e7983 */ /* 0x000f280000300a00 */
[----:B------:R-:W4:Y:S01]  /*f920*/  LDL.LU.64 R172, [R1+0x358] ;  /* 0x0003580001ac7983 */ /* 0x000f220000300a00 */
[----:B-1----:R-:W-:-:S05]  /*f930*/  VIADD R160, R160, 0xfffffeb6 ;  /* 0xfffffeb6a0a07836 */ /* 0x002fca0000000000 */
[----:B------:R-:W-:Y:S01]  /*f940*/  ISETP.GE.U32.AND P3, PT, R160, 0x7ffffe37, PT ;  /* 0x7ffffe37a000780c */ /* 0x000fe20003f66070 */
[----:B-----5:R-:W-:-:S05]  /*f950*/  VIADD R161, R161, 0xfffffeb7 ;  /* 0xfffffeb7a1a17836 */ /* 0x020fca0000000000 */
[----:B------:R-:W-:Y:S02]  /*f960*/  ISETP.GE.U32.AND P4, PT, R161, 0x7ffffe38, PT ;  /* 0x7ffffe38a100780c */ /* 0x000fe40003f86070 */
[----:B------:R-:W-:-:S04]  /*f970*/  IADD3 R0, PT, PT, R0, -0x14b, RZ ;  /* 0xfffffeb500007810 */ /* 0x000fc80007ffe0ff */
[----:B------:R-:W-:Y:S02]  /*f980*/  ISETP.GE.U32.AND P1, PT, R0, 0x7ffffe36, PT ;  /* 0x7ffffe360000780c */ /* 0x000fe40003f26070 */
[----:B------:R-:W1:Y:S01]  /*f990*/  LDC R0, c[0x0][0x3a0] ;  /* 0x0000e800ff007b82 */ /* 0x000e620000000800 */
[----:B--2---:R-:W-:-:S05]  /*f9a0*/  IADD3 R160, P5, PT, R158, R3, RZ ;  /* 0x000000039ea07210 */ /* 0x004fca0007fbe0ff */
[----:B------:R-:W-:Y:S01]  /*f9b0*/  IMAD.X R161, R159, 0x1, R132, P5 ;  /* 0x000000019fa17824 */ /* 0x000fe200028e0684 */
[----:B---3--:R-:W-:-:S04]  /*f9c0*/  IADD3 R158, P5, PT, R156, R3, RZ ;  /* 0x000000039c9e7210 */ /* 0x008fc80007fbe0ff */
[----:B------:R2:W-:Y:S01]  /*f9d0*/  LDGSTS.E [R133+0x120], desc[UR22][R160.64], !P4 ;  /* 0x00120000a0857fae */ /* 0x0005e2000e1a1016 */
[--C-:B------:R-:W-:Y:S01]  /*f9e0*/  IMAD.X R159, R157, 0x1, R132.reuse, P5 ;  /* 0x000000019d9f7824 */ /* 0x100fe200028e0684 */
[----:B----4-:R-:W-:Y:S02]  /*f9f0*/  IADD3 R156, P5, PT, R194, R3, RZ ;  /* 0x00000003c29c7210 */ /* 0x010fe40007fbe0ff */
[----:B------:R2:W-:Y:S03]  /*fa00*/  STL.64 [R1+0x78], R160 ;  /* 0x000078a001007387 */ /* 0x0005e60000100a00 */
[----:B------:R-:W-:Y:S01]  /*fa10*/  IMAD.X R157, R195, 0x1, R132, P5 ;  /* 0x00000001c39d7824 */ /* 0x000fe200028e0684 */
[----:B------:R3:W-:Y:S04]  /*fa20*/  STL.64 [R1+0x80], R158 ;  /* 0x0000809e01007387 */ /* 0x0007e80000100a00 */
[----:B------:R-:W-:Y:S04]  /*fa30*/  LDGSTS.E [R133+0x124], desc[UR22][R158.64], !P3 ;  /* 0x001240009e857fae */ /* 0x000fe8000d9a1016 */
[----:B------:R4:W-:Y:S01]  /*fa40*/  STL.64 [R1+0x88], R156 ;  /* 0x0000889c01007387 */ /* 0x0009e20000100a00 */
[----:B--2---:R-:W2:Y:S03]  /*fa50*/  LDC R160, c[0x0][0x3a0] ;  /* 0x0000e800ffa07b82 */ /* 0x004ea60000000800 */
[----:B------:R-:W-:Y:S04]  /*fa60*/  LDGSTS.E [R133+0x128], desc[UR22][R156.64], !P1 ;  /* 0x001280009c857fae */ /* 0x000fe8000c9a1016 */
[----:B---3--:R-:W3:Y:S01]  /*fa70*/  LDL.LU.64 R158, [R1+0x350] ;  /* 0x00035000019e7983 */ /* 0x008ee20000300a00 */
[----:B------:R-:W5:Y:S03]  /*fa80*/  LDC R161, c[0x0][0x3a0] ;  /* 0x0000e800ffa17b82 */ /* 0x000f660000000800 */
[----:B----4-:R-:W4:Y:S04]  /*fa90*/  LDL.LU.64 R156, [R1+0x348] ;  /* 0x00034800019c7983 */ /* 0x010f280000300a00 */
[----:B------:R-:W4:Y:S01]  /*faa0*/  LDL.LU.64 R194, [R1+0x340] ;  /* 0x0003400001c27983 */ /* 0x000f220000300a00 */
[----:B--2---:R-:W-:-:S05]  /*fab0*/  VIADD R160, R160, 0xfffffeb3 ;  /* 0xfffffeb3a0a07836 */ /* 0x004fca0000000000 */
[----:B------:R-:W-:Y:S01]  /*fac0*/  ISETP.GE.U32.AND P3, PT, R160, 0x7ffffe34, PT ;  /* 0x7ffffe34a000780c */ /* 0x000fe20003f66070 */
[----:B-----5:R-:W-:-:S05]  /*fad0*/  VIADD R161, R161, 0xfffffeb4 ;  /* 0xfffffeb4a1a17836 */ /* 0x020fca0000000000 */
[----:B------:R-:W-:Y:S01]  /*fae0*/  ISETP.GE.U32.AND P4, PT, R161, 0x7ffffe35, PT ;  /* 0x7ffffe35a100780c */ /* 0x000fe20003f86070 */
[----:B-1----:R-:W-:-:S05]  /*faf0*/  VIADD R0, R0, 0xfffffeb2 ;  /* 0xfffffeb200007836 */ /* 0x002fca0000000000 */
[----:B------:R-:W-:Y:S02]  /*fb00*/  ISETP.GE.U32.AND P1, PT, R0, 0x7ffffe33, PT ;  /* 0x7ffffe330000780c */ /* 0x000fe40003f26070 */
[----:B------:R-:W1:Y:S01]  /*fb10*/  LDC R0, c[0x0][0x3a0] ;  /* 0x0000e800ff007b82 */ /* 0x000e620000000800 */
[----:B------:R-:W-:-:S05]  /*fb20*/  IADD3 R160, P5, PT, R144, R3, RZ ;  /* 0x0000000390a07210 */ /* 0x000fca0007fbe0ff */
[----:B------:R-:W-:Y:S01]  /*fb30*/  IMAD.X R161, R145, 0x1, R132, P5 ;  /* 0x0000000191a17824 */ /* 0x000fe200028e0684 */
[----:B------:R-:W-:-:S04]  /*fb40*/  IADD3 R144, P5, PT, R142, R3, RZ ;  /* 0x000000038e907210 */ /* 0x000fc80007fbe0ff */
[----:B------:R2:W-:Y:S01]  /*fb50*/  LDGSTS.E [R133+0x12c], desc[UR22][R160.64], !P4 ;  /* 0x0012c000a0857fae */ /* 0x0005e2000e1a1016 */
[--C-:B------:R-:W-:Y:S01]  /*fb60*/  IMAD.X R145, R143, 0x1, R132.reuse, P5 ;  /* 0x000000018f917824 */ /* 0x100fe200028e0684 */
[----:B------:R-:W-:Y:S02]  /*fb70*/  IADD3 R142, P5, PT, R172, R3, RZ ;  /* 0x00000003ac8e7210 */ /* 0x000fe40007fbe0ff */
[----:B------:R2:W-:Y:S03]  /*fb80*/  STL.64 [R1+0x90], R160 ;  /* 0x000090a001007387 */ /* 0x0005e60000100a00 */
[----:B------:R-:W-:Y:S01]  /*fb90*/  IMAD.X R143, R173, 0x1, R132, P5 ;  /* 0x00000001ad8f7824 */ /* 0x000fe200028e0684 */
[----:B------:R5:W-:Y:S04]  /*fba0*/  STL.64 [R1+0x98], R144 ;  /* 0x0000989001007387 */ /* 0x000be80000100a00 */
[----:B------:R-:W-:Y:S01]  /*fbb0*/  LDGSTS.E [R133+0x130], desc[UR22][R144.64], !P3 ;  /* 0x0013000090857fae */ /* 0x000fe2000d9a1016 */
[----:B--2---:R-:W2:Y:S03]  /*fbc0*/  LDC R160, c[0x0][0x3a0] ;  /* 0x0000e800ffa07b82 */ /* 0x004ea60000000800 */
[----:B------:R1:W-:Y:S04]  /*fbd0*/  STL.64 [R1+0xa0], R142 ;  /* 0x0000a08e01007387 */ /* 0x0003e80000100a00 */
[----:B------:R-:W-:Y:S01]  /*fbe0*/  LDGSTS.E [R133+0x134], desc[UR22][R142.64], !P1 ;  /* 0x001340008e857fae */ /* 0x000fe2000c9a1016 */
[----:B------:R-:W2:Y:S03]  /*fbf0*/  LDC R161, c[0x0][0x3a0] ;  /* 0x0000e800ffa17b82 */ /* 0x000ea60000000800 */
[----:B-----5:R-:W5:Y:S04]  /*fc00*/  LDL.LU.64 R144, [R1+0x338] ;  /* 0x0003380001907983 */ /* 0x020f680000300a00 */
[----:B-1----:R-:W5:Y:S04]  /*fc10*/  LDL.LU.64 R142, [R1+0x330] ;  /* 0x00033000018e7983 */ /* 0x002f680000300a00 */
[----:B------:R-:W5:Y:S01]  /*fc20*/  LDL.LU.64 R172, [R1+0x328] ;  /* 0x0003280001ac7983 */ /* 0x000f620000300a00 */
[----:B--2---:R-:W-:-:S05]  /*fc30*/  VIADD R160, R160, 0xfffffeb0 ;  /* 0xfffffeb0a0a07836 */ /* 0x004fca0000000000 */
[----:B------:R-:W-:Y:S01]  /*fc40*/  ISETP.GE.U32.AND P3, PT, R160, 0x7ffffe31, PT ;  /* 0x7ffffe31a000780c */ /* 0x000fe20003f66070 */
[----:B------:R-:W-:-:S05]  /*fc50*/  VIADD R161, R161, 0xfffffeb1 ;  /* 0xfffffeb1a1a17836 */ /* 0x000fca0000000000 */
[----:B------:R-:W-:Y:S02]  /*fc60*/  ISETP.GE.U32.AND P4, PT, R161, 0x7ffffe32, PT ;  /* 0x7ffffe32a100780c */ /* 0x000fe40003f86070 */
[----:B------:R-:W-:-:S04]  /*fc70*/  IADD3 R0, PT, PT, R0, -0x151, RZ ;  /* 0xfffffeaf00007810 */ /* 0x000fc80007ffe0ff */
[----:B------:R-:W-:Y:S02]  /*fc80*/  ISETP.GE.U32.AND P1, PT, R0, 0x7ffffe30, PT ;  /* 0x7ffffe300000780c */ /* 0x000fe40003f26070 */
[----:B------:R-:W1:Y:S01]  /*fc90*/  LDC R0, c[0x0][0x3a0] ;  /* 0x0000e800ff007b82 */ /* 0x000e620000000800 */
[----:B---3--:R-:W-:-:S05]  /*fca0*/  IADD3 R160, P5, PT, R158, R3, RZ ;  /* 0x000000039ea07210 */ /* 0x008fca0007fbe0ff */
[----:B------:R-:W-:Y:S01]  /*fcb0*/  IMAD.X R161, R159, 0x1, R132, P5 ;  /* 0x000000019fa17824 */ /* 0x000fe200028e0684 */
[----:B----4-:R-:W-:-:S04]  /*fcc0*/  IADD3 R158, P5, PT, R156, R3, RZ ;  /* 0x000000039c9e7210 */ /* 0x010fc80007fbe0ff */
        /* <DEDUP_REMOVED lines=10> */
[----:B------:R-:W1:Y:S03]  /*fd70*/  LDC R161, c[0x0][0x3a0] ;  /* 0x0000e800ffa17b82 */ /* 0x000e660000000800 */
[----:B---3--:R-:W3:Y:S04]  /*fd80*/  LDL.LU.64 R158, [R1+0x320] ;  /* 0x00032000019e7983 */ /* 0x008ee80000300a00 */
[----:B----4-:R-:W4:Y:S04]  /*fd90*/  LDL.LU.64 R156, [R1+0x318] ;  /* 0x00031800019c7983 */ /* 0x010f280000300a00 */
[----:B------:R-:W4:Y:S01]  /*fda0*/  LDL.LU.64 R194, [R1+0x310] ;  /* 0x0003100001c27983 */ /* 0x000f220000300a00 */
[----:B--2---:R-:W-:-:S05]  /*fdb0*/  VIADD R160, R160, 0xfffffead ;  /* 0xfffffeada0a07836 */ /* 0x004fca0000000000 */
[----:B------:R-:W-:Y:S01]  /*fdc0*/  ISETP.GE.U32.AND P3, PT, R160, 0x7ffffe2e, PT ;  /* 0x7ffffe2ea000780c */ /* 0x000fe20003f66070 */
[----:B-1----:R-:W-:-:S05]  /*fdd0*/  VIADD R161, R161, 0xfffffeae ;  /* 0xfffffeaea1a17836 */ /* 0x002fca0000000000 */
[----:B------:R-:W-:Y:S01]  /*fde0*/  ISETP.GE.U32.AND P4, PT, R161, 0x7ffffe2f, PT ;  /* 0x7ffffe2fa100780c */ /* 0x000fe20003f86070 */
[----:B------:R-:W-:-:S05]  /*fdf0*/  VIADD R0, R0, 0xfffffeac ;  /* 0xfffffeac00007836 */ /* 0x000fca0000000000 */
[----:B------:R-:W-:Y:S02]  /*fe00*/  ISETP.GE.U32.AND P1, PT, R0, 0x7ffffe2d, PT ;  /* 0x7ffffe2d0000780c */ /* 0x000fe40003f26070 */
[----:B------:R-:W1:Y:S01]  /*fe10*/  LDC R0, c[0x0][0x3a0] ;  /* 0x0000e800ff007b82 */ /* 0x000e620000000800 */
[----:B-----5:R-:W-:-:S05]  /*fe20*/  IADD3 R160, P5, PT, R144, R3, RZ ;  /* 0x0000000390a07210 */ /* 0x020fca0007fbe0ff */
        /* <DEDUP_REMOVED lines=122> */
[----:B------:R-:W-:Y:S01]  /*105d0*/  LDGSTS.E [R133+0x180], desc[UR22][R160.64], !P4 ;  /* 0x00180000a0857fae */ /* 0x000fe2000e1a1016 */
[--C-:B------:R-:W-:Y:S01]  /*105e0*/  IMAD.X R159, R157, 0x1, R132.reuse, P5 ;  /* 0x000000019d9f7824 */ /* 0x100fe200028e0684 */
[----:B------:R-:W-:Y:S02]  /*105f0*/  IADD3 R156, P5, PT, R194, R3, RZ ;  /* 0x00000003c29c7210 */ /* 0x000fe40007fbe0ff */
[----:B------:R2:W-:Y:S03]  /*10600*/  STL.64 [R1+0x138], R160 ;  /* 0x000138a001007387 */ /* 0x0005e60000100a00 */
[----:B------:R-:W-:Y:S01]  /*10610*/  IMAD.X R157, R195, 0x1, R132, P5 ;  /* 0x00000001c39d7824 */ /* 0x000fe200028e0684 */
[----:B------:R3:W-:Y:S04]  /*10620*/  STL.64 [R1+0x140], R158 ;  /* 0x0001409e01007387 */ /* 0x0007e80000100a00 */
[----:B------:R4:W-:Y:S04]  /*10630*/  STL.64 [R1+0x148], R156 ;  /* 0x0001489c01007387 */ /* 0x0009e80000100a00 */
[----:B--2---:R-:W2:Y:S04]  /*10640*/  LDL.LU.64 R160, [R1+0x288] ;  /* 0x0002880001a07983 */ /* 0x004ea80000300a00 */
[----:B------:R3:W-:Y:S04]  /*10650*/  LDGSTS.E [R133+0x184], desc[UR22][R158.64], !P3 ;  /* 0x001840009e857fae */ /* 0x0007e8000d9a1016 */
[----:B------:R-:W-:Y:S01]  /*10660*/  LDGSTS.E [R133+0x188], desc[UR22][R156.64], !P1 ;  /* 0x001880009c857fae */ /* 0x000fe2000c9a1016 */
[----:B---3--:R-:W3:Y:S03]  /*10670*/  LDC R159, c[0x0][0x3a0] ;  /* 0x0000e800ff9f7b82 */ /* 0x008ee60000000800 */
[----:B----4-:R-:W4:Y:S04]  /*10680*/  LDL.LU.64 R156, [R1+0x280] ;  /* 0x00028000019c7983 */ /* 0x010f280000300a00 */
[----:B------:R-:W4:Y:S01]  /*10690*/  LDL.LU.64 R194, [R1+0x278] ;  /* 0x0002780001c27983 */ /* 0x000f220000300a00 */
[----:B------:R-:W1:Y:S01]  /*106a0*/  LDC R158, c[0x0][0x3a0] ;  /* 0x0000e800ff9e7b82 */ /* 0x000e620000000800 */
[----:B---3--:R-:W-:-:S05]  /*106b0*/  VIADD R159, R159, 0xfffffe9c ;  /* 0xfffffe9c9f9f7836 */ /* 0x008fca0000000000 */
[----:B------:R-:W-:Y:S01]  /*106c0*/  ISETP.GE.U32.AND P4, PT, R159, 0x7ffffe1d, PT ;  /* 0x7ffffe1d9f00780c */ /* 0x000fe20003f86070 */
[----:B-1----:R-:W-:-:S05]  /*106d0*/  VIADD R158, R158, 0xfffffe9b ;  /* 0xfffffe9b9e9e7836 */ /* 0x002fca0000000000 */
[----:B------:R-:W-:Y:S02]  /*106e0*/  ISETP.GE.U32.AND P3, PT, R158, 0x7ffffe1c, PT ;  /* 0x7ffffe1c9e00780c */ /* 0x000fe40003f66070 */
[----:B-----5:R-:W-:-:S05]  /*106f0*/  IADD3 R158, P5, PT, R144, R3, RZ ;  /* 0x00000003909e7210 */ /* 0x020fca0007fbe0ff */
[----:B------:R-:W-:Y:S01]  /*10700*/  IMAD.X R159, R145, 0x1, R132, P5 ;  /* 0x00000001919f7824 */ /* 0x000fe200028e0684 */
[----:B------:R-:W-:Y:S01]  /*10710*/  IADD3 R144, P5, PT, R142, R3, RZ ;  /* 0x000000038e907210 */ /* 0x000fe20007fbe0ff */
[----:B------:R-:W-:-:S03]  /*10720*/  VIADD R0, R0, 0xfffffe9a ;  /* 0xfffffe9a00007836 */ /* 0x000fc60000000000 */
[----:B------:R1:W-:Y:S04]  /*10730*/  STL.64 [R1+0x150], R158 ;  /* 0x0001509e01007387 */ /* 0x0003e80000100a00 */
[----:B------:R1:W-:Y:S01]  /*10740*/  LDGSTS.E [R133+0x18c], desc[UR22][R158.64], !P4 ;  /* 0x0018c0009e857fae */ /* 0x0003e2000e1a1016 */
[--C-:B------:R-:W-:Y:S01]  /*10750*/  IMAD.X R145, R143, 0x1, R132.reuse, P5 ;  /* 0x000000018f917824 */ /* 0x100fe200028e0684 */
[----:B------:R-:W-:Y:S02]  /*10760*/  IADD3 R142, P5, PT, R172, R3, RZ ;  /* 0x00000003ac8e7210 */ /* 0x000fe40007fbe0ff */
[----:B------:R-:W-:Y:S01]  /*10770*/  ISETP.GE.U32.AND P1, PT, R0, 0x7ffffe1b, PT ;  /* 0x7ffffe1b0000780c */ /* 0x000fe20003f26070 */
[----:B------:R-:W3:Y:S01]  /*10780*/  LDC R172, c[0x0][0x3a0] ;  /* 0x0000e800ffac7b82 */ /* 0x000ee20000000800 */
[----:B------:R-:W-:Y:S07]  /*10790*/  LDGSTS.E [R133+0x190], desc[UR22][R144.64], !P3 ;  /* 0x0019000090857fae */ /* 0x000fee000d9a1016 */
[----:B-1----:R-:W1:Y:S01]  /*107a0*/  LDC R158, c[0x0][0x3a0] ;  /* 0x0000e800ff9e7b82 */ /* 0x002e620000000800 */
[----:B------:R-:W-:Y:S01]  /*107b0*/  IMAD.X R143, R173, 0x1, R132, P5 ;  /* 0x00000001ad8f7824 */ /* 0x000fe200028e0684 */
[----:B------:R5:W-:Y:S04]  /*107c0*/  STL.64 [R1+0x158], R144 ;  /* 0x0001589001007387 */ /* 0x000be80000100a00 */
[----:B------:R5:W-:Y:S02]  /*107d0*/  STL.64 [R1+0x160], R142 ;  /* 0x0001608e01007387 */ /* 0x000be40000100a00 */
[----:B------:R-:W2:Y:S02]  /*107e0*/  LDC R0, c[0x0][0x3a0] ;  /* 0x0000e800ff007b82 */ /* 0x000ea40000000800 */
[----:B------:R-:W-:Y:S04]  /*107f0*/  LDGSTS.E [R133+0x194], desc[UR22][R142.64], !P1 ;  /* 0x001940008e857fae */ /* 0x000fe8000c9a1016 */
[----:B-----5:R-:W5:Y:S04]  /*10800*/  LDL.LU.64 R144, [R1+0x270] ;  /* 0x0002700001907983 */ /* 0x020f680000300a00 */
[----:B------:R-:W5:Y:S01]  /*10810*/  LDL.LU.64 R142, [R1+0x268] ;  /* 0x00026800018e7983 */ /* 0x000f620000300a00 */
[----:B-1----:R-:W-:-:S03]  /*10820*/  VIADD R173, R158, 0xfffffe99 ;  /* 0xfffffe999ead7836 */ /* 0x002fc60000000000 */
[----:B------:R-:W5:Y:S01]  /*10830*/  LDL.LU.64 R158, [R1+0x260] ;  /* 0x00026000019e7983 */ /* 0x000f620000300a00 */
[----:B---3--:R-:W-:-:S05]  /*10840*/  VIADD R172, R172, 0xfffffe98 ;  /* 0xfffffe98acac7836 */ /* 0x008fca0000000000 */
[----:B------:R-:W-:Y:S02]  /*10850*/  ISETP.GE.U32.AND P3, PT, R172, 0x7ffffe19, PT ;  /* 0x7ffffe19ac00780c */ /* 0x000fe40003f66070 */
[----:B------:R-:W-:Y:S02]  /*10860*/  ISETP.GE.U32.AND P4, PT, R173, 0x7ffffe1a, PT ;  /* 0x7ffffe1aad00780c */ /* 0x000fe40003f86070 */
[----:B--2---:R-:W-:-:S05]  /*10870*/  IADD3 R172, P5, PT, R160, R3, RZ ;  /* 0x00000003a0ac7210 */ /* 0x004fca0007fbe0ff */
[----:B------:R-:W-:Y:S01]  /*10880*/  IMAD.X R173, R161, 0x1, R132, P5 ;  /* 0x00000001a1ad7824 */ /* 0x000fe200028e0684 */
[----:B----4-:R-:W-:-:S05]  /*10890*/  IADD3 R160, P5, PT, R156, R3, RZ ;  /* 0x000000039ca07210 */ /* 0x010fca0007fbe0ff */
[----:B------:R-:W-:Y:S01]  /*108a0*/  LDGSTS.E [R133+0x198], desc[UR22][R172.64], !P4 ;  /* 0x00198000ac857fae */ /* 0x000fe2000e1a1016 */
[--C-:B------:R-:W-:Y:S01]  /*108b0*/  IMAD.X R161, R157, 0x1, R132.reuse, P5 ;  /* 0x000000019da17824 */ /* 0x100fe200028e0684 */
[----:B------:R-:W-:Y:S02]  /*108c0*/  IADD3 R156, P5, PT, R194, R3, RZ ;  /* 0x00000003c29c7210 */ /* 0x000fe40007fbe0ff */
[----:B------:R1:W-:Y:S03]  /*108d0*/  STL.64 [R1+0x168], R172 ;  /* 0x000168ac01007387 */ /* 0x0003e60000100a00 */
[----:B------:R-:W-:Y:S01]  /*108e0*/  IMAD.X R157, R195, 0x1, R132, P5 ;  /* 0x00000001c39d7824 */ /* 0x000fe200028e0684 */
[----:B------:R2:W-:Y:S04]  /*108f0*/  STL.64 [R1+0x170], R160 ;  /* 0x000170a001007387 */ /* 0x0005e80000100a00 */
[----:B------:R3:W-:Y:S04]  /*10900*/  STL.64 [R1+0x178], R156 ;  /* 0x0001789c01007387 */ /* 0x0007e80000100a00 */
[----:B------:R-:W4:Y:S04]  /*10910*/  LDL.LU.64 R194, [R1+0x258] ;  /* 0x0002580001c27983 */ /* 0x000f280000300a00 */
[----:B-1----:R-:W4:Y:S04]  /*10920*/  LDL.LU.64 R172, [R1+0x250] ;  /* 0x0002500001ac7983 */ /* 0x002f280000300a00 */
[----:B------:R-:W-:Y:S04]  /*10930*/  LDGSTS.E [R133+0x19c], desc[UR22][R160.64], !P3 ;  /* 0x0019c000a0857fae */ /* 0x000fe8000d9a1016 */
[----:B--2---:R-:W2:Y:S01]  /*10940*/  LDL.LU.64 R160, [R1+0x28] ;  /* 0x0000280001a07983 */ /* 0x004ea20000300a00 */
[----:B------:R-:W-:-:S04]  /*10950*/  IADD3 R0, PT, PT, R0, -0x169, RZ ;  /* 0xfffffe9700007810 */ /* 0x000fc80007ffe0ff */
[----:B------:R-:W-:Y:S02]  /*10960*/  ISETP.GE.U32.AND P1, PT, R0, 0x7ffffe18, PT ;  /* 0x7ffffe180000780c */ /* 0x000fe40003f26070 */
[----:B------:R-:W1:Y:S11]  /*10970*/  LDC R0, c[0x0][0x3a0] ;  /* 0x0000e800ff007b82 */ /* 0x000e760000000800 */
[----:B------:R3:W-:Y:S02]  /*10980*/  LDGSTS.E [R133+0x1a0], desc[UR22][R156.64], !P1 ;  /* 0x001a00009c857fae */ /* 0x0007e4000c9a1016 */
[----:B---3--:R-:W3:Y:S08]  /*10990*/  LDC R156, c[0x0][0x3a0] ;  /* 0x0000e800ff9c7b82 */ /* 0x008ef00000000800 */
[----:B------:R-:W1:Y:S01]  /*109a0*/  LDC R157, c[0x0][0x3a0] ;  /* 0x0000e800ff9d7b82 */ /* 0x000e620000000800 */
[----:B---3--:R-:W-:-:S05]  /*109b0*/  VIADD R156, R156, 0xfffffe95 ;  /* 0xfffffe959c9c7836 */ /* 0x008fca0000000000 */
[----:B------:R-:W-:Y:S02]  /*109c0*/  ISETP.GE.U32.AND P3, PT, R156, 0x7ffffe16, PT ;  /* 0x7ffffe169c00780c */ /* 0x000fe40003f66070 */
[----:B-----5:R-:W-:Y:S01]  /*109d0*/  IADD3 R156, P5, PT, R144, R3, RZ ;  /* 0x00000003909c7210 */ /* 0x020fe20007fbe0ff */
[----:B-1----:R-:W-:-:S05]  /*109e0*/  VIADD R157, R157, 0xfffffe96 ;  /* 0xfffffe969d9d7836 */ /* 0x002fca0000000000 */
[----:B------:R-:W-:Y:S01]  /*109f0*/  ISETP.GE.U32.AND P4, PT, R157, 0x7ffffe17, PT ;  /* 0x7ffffe179d00780c */ /* 0x000fe20003f86070 */
[----:B------:R-:W-:Y:S01]  /*10a00*/  IMAD.X R157, R145, 0x1, R132, P5 ;  /* 0x00000001919d7824 */ /* 0x000fe200028e0684 */
[----:B------:R-:W-:Y:S01]  /*10a10*/  IADD3 R144, P5, PT, R142, R3, RZ ;  /* 0x000000038e907210 */ /* 0x000fe20007fbe0ff */
[----:B------:R-:W-:-:S04]  /*10a20*/  VIADD R0, R0, 0xfffffe94 ;  /* 0xfffffe9400007836 */ /* 0x000fc80000000000 */
[--C-:B------:R-:W-:Y:S01]  /*10a30*/  IMAD.X R145, R143, 0x1, R132.reuse, P5 ;  /* 0x000000018f917824 */ /* 0x100fe200028e0684 */
[----:B------:R-:W-:Y:S02]  /*10a40*/  IADD3 R142, P5, PT, R158, R3, RZ ;  /* 0x000000039e8e7210 */ /* 0x000fe40007fbe0ff */
[----:B------:R-:W-:Y:S01]  /*10a50*/  ISETP.GE.U32.AND P1, PT, R0, 0x7ffffe15, PT ;  /* 0x7ffffe150000780c */ /* 0x000fe20003f26070 */
[----:B------:R1:W-:Y:S01]  /*10a60*/  STL.64 [R1+0x180], R156 ;  /* 0x0001809c01007387 */ /* 0x0003e20000100a00 */
[----:B------:R-:W3:Y:S01]  /*10a70*/  LDC R0, c[0x0][0x3a0] ;  /* 0x0000e800ff007b82 */ /* 0x000ee20000000800 */
[----:B------:R-:W-:Y:S02]  /*10a80*/  IMAD.X R143, R159, 0x1, R132, P5 ;  /* 0x000000019f8f7824 */ /* 0x000fe400028e0684 */
[----:B------:R-:W-:Y:S04]  /*10a90*/  STL.64 [R1+0x188], R144 ;  /* 0x0001889001007387 */ /* 0x000fe80000100a00 */
[----:B------:R5:W-:Y:S04]  /*10aa0*/  STL.64 [R1+0x190], R142 ;  /* 0x0001908e01007387 */ /* 0x000be80000100a00 */
[----:B------:R-:W3:Y:S04]  /*10ab0*/  LDL.LU.64 R158, [R1+0x20] ;  /* 0x00002000019e7983 */ /* 0x000ee80000300a00 */
[----:B------:R1:W-:Y:S04]  /*10ac0*/  LDGSTS.E [R133+0x1a4], desc[UR22][R156.64], !P4 ;  /* 0x001a40009c857fae */ /* 0x0003e8000e1a1016 */
[----:B------:R-:W-:Y:S04]  /*10ad0*/  LDGSTS.E [R133+0x1a8], desc[UR22][R144.64], !P3 ;  /* 0x001a800090857fae */ /* 0x000fe8000d9a1016 */
[----:B------:R-:W-:Y:S01]  /*10ae0*/  LDGSTS.E [R133+0x1ac], desc[UR22][R142.64], !P1 ;  /* 0x001ac0008e857fae */ /* 0x000fe2000c9a1016 */
[----:B-1----:R-:W1:Y:S03]  /*10af0*/  LDC R156, c[0x0][0x3a0] ;  /* 0x0000e800ff9c7b82 */ /* 0x002e660000000800 */
[----:B-----5:R-:W5:Y:S05]  /*10b00*/  LDL.LU.64 R142, [R1+0x18] ;  /* 0x00001800018e7983 */ /* 0x020f6a0000300a00 */
[----:B------:R-:W1:Y:S01]  /*10b10*/  LDC R157, c[0x0][0x3a0] ;  /* 0x0000e800ff9d7b82 */ /* 0x000e620000000800 */
[----:B------:R-:W5:Y:S01]  /*10b20*/  LDL.LU.64 R144, [R1+0x10] ;  /* 0x0000100001907983 */ /* 0x000f620000300a00 */
[----:B-1----:R-:W-:-:S05]  /*10b30*/  VIADD R156, R156, 0xfffffe92 ;  /* 0xfffffe929c9c7836 */ /* 0x002fca0000000000 */
[----:B------:R-:W-:Y:S01]  /*10b40*/  ISETP.GE.U32.AND P3, PT, R156, 0x7ffffe13, PT ;  /* 0x7ffffe139c00780c */ /* 0x000fe20003f66070 */
[----:B------:R-:W-:-:S05]  /*10b50*/  VIADD R157, R157, 0xfffffe93 ;  /* 0xfffffe939d9d7836 */ /* 0x000fca0000000000 */
[----:B------:R-:W-:Y:S02]  /*10b60*/  ISETP.GE.U32.AND P4, PT, R157, 0x7ffffe14, PT ;  /* 0x7ffffe149d00780c */ /* 0x000fe40003f86070 */
[----:B----4-:R-:W-:-:S05]  /*10b70*/  IADD3 R156, P5, PT, R194, R3, RZ ;  /* 0x00000003c29c7210 */ /* 0x010fca0007fbe0ff */
[----:B------:R-:W-:Y:S01]  /*10b80*/  IMAD.X R157, R195, 0x1, R132, P5 ;  /* 0x00000001c39d7824 */ /* 0x000fe200028e0684 */
[----:B------:R-:W-:-:S05]  /*10b90*/  IADD3 R194, P5, PT, R172, R3, RZ ;  /* 0x00000003acc27210 */ /* 0x000fca0007fbe0ff */
[----:B------:R-:W-:Y:S01]  /*10ba0*/  LDGSTS.E [R133+0x1b0], desc[UR22][R156.64], !P4 ;  /* 0x001b00009c857fae */ /* 0x000fe2000e1a1016 */
[----:B------:R-:W-:-:S03]  /*10bb0*/  IMAD.X R195, R173, 0x1, R132, P5 ;  /* 0x00000001adc37824 */ /* 0x000fc600028e0684 */
[----:B------:R1:W-:Y:S04]  /*10bc0*/  STL.64 [R1+0x198], R156 ;  /* 0x0001989c01007387 */ /* 0x0003e80000100a00 */
[----:B------:R-:W-:Y:S01]  /*10bd0*/  LDGSTS.E [R133+0x1b4], desc[UR22][R194.64], !P3 ;  /* 0x001b4000c2857fae */ /* 0x000fe2000d9a1016 */
[----:B--2---:R-:W-:-:S05]  /*10be0*/  IADD3 R172, P5, PT, R160, R3, RZ ;  /* 0x00000003a0ac7210 */ /* 0x004fca0007fbe0ff */
[----:B------:R-:W-:Y:S02]  /*10bf0*/  IMAD.X R173, R161, 0x1, R132, P5 ;  /* 0x00000001a1ad7824 */ /* 0x000fe400028e0684 */
[----:B------:R-:W2:Y:S04]  /*10c00*/  LDL.LU.64 R160, [R1+0x7b8] ;  /* 0x0007b80001a07983 */ /* 0x000ea80000300a00 */
[----:B------:R4:W-:Y:S04]  /*10c10*/  STL.64 [R1+0x1a0], R194 ;  /* 0x0001a0c201007387 */ /* 0x0009e80000100a00 */
[----:B-1----:R-:W2:Y:S04]  /*10c20*/  LDL.LU.64 R156, [R1+0x8] ;  /* 0x00000800019c7983 */ /* 0x002ea80000300a00 */
[----:B------:R1:W-:Y:S04]  /*10c30*/  STL.64 [R1+0x1a8], R172 ;  /* 0x0001a8ac01007387 */ /* 0x0003e80000100a00 */
[----:B----4-:R-:W4:Y:S01]  /*10c40*/  LDL.LU.64 R194, [R1] ;  /* 0x0000000001c27983 */ /* 0x010f220000300a00 */
[----:B---3--:R-:W-:-:S04]  /*10c50*/  IADD3 R0, PT, PT, R0, -0x16f, RZ ;  /* 0xfffffe9100007810 */ /* 0x008fc80007ffe0ff */
[----:B------:R-:W-:Y:S02]  /*10c60*/  ISETP.GE.U32.AND P1, PT, R0, 0x7ffffe12, PT ;  /* 0x7ffffe120000780c */ /* 0x000fe40003f26070 */
[----:B------:R-:W3:Y:S11]  /*10c70*/  LDC R0, c[0x0][0x3a0] ;  /* 0x0000e800ff007b82 */ /* 0x000ef60000000800 */
[----:B------:R1:W-:Y:S02]  /*10c80*/  LDGSTS.E [R133+0x1b8], desc[UR22][R172.64], !P1 ;  /* 0x001b8000ac857fae */ /* 0x0003e4000c9a1016 */
[----:B-1----:R-:W1:Y:S08]  /*10c90*/  LDC R172, c[0x0][0x3a0] ;  /* 0x0000e800ffac7b82 */ /* 0x002e700000000800 */
[----:B------:R-:W3:Y:S02]  /*10ca0*/  LDC R173, c[0x0][0x3a0] ;  /* 0x0000e800ffad7b82 */ /* 0x000ee40000000800 */
[----:B---3--:R-:W-:-:S02]  /*10cb0*/  VIADD R0, R0, 0xfffffe8e ;  /* 0xfffffe8e00007836 */ /* 0x008fc40000000000 */
[----:B-1----:R-:W-:-:S05]  /*10cc0*/  VIADD R172, R172, 0xfffffe8f ;  /* 0xfffffe8facac7836 */ /* 0x002fca0000000000 */
[----:B------:R-:W-:Y:S01]  /*10cd0*/  ISETP.GE.U32.AND P3, PT, R172, 0x7ffffe10, PT ;  /* 0x7ffffe10ac00780c */ /* 0x000fe20003f66070 */
[----:B------:R-:W-:Y:S01]  /*10ce0*/  VIADD R173, R173, 0xfffffe90 ;  /* 0xfffffe90adad7836 */ /* 0x000fe20000000000 */
[----:B------:R-:W-:-:S04]  /*10cf0*/  IADD3 R172, P5, PT, R158, R3, RZ ;  /* 0x000000039eac7210 */ /* 0x000fc80007fbe0ff */
[----:B------:R-:W-:Y:S01]  /*10d00*/  ISETP.GE.U32.AND P4, PT, R173, 0x7ffffe11, PT ;  /* 0x7ffffe11ad00780c */ /* 0x000fe20003f86070 */
[----:B------:R-:W-:Y:S01]  /*10d10*/  IMAD.X R173, R159, 0x1, R132, P5 ;  /* 0x000000019fad7824 */ /* 0x000fe200028e0684 */
[----:B------:R-:W-:Y:S02]  /*10d20*/  ISETP.GE.U32.AND P1, PT, R0, 0x7ffffe0f, PT ;  /* 0x7ffffe0f0000780c */ /* 0x000fe40003f26070 */
[----:B------:R-:W1:Y:S02]  /*10d30*/  LDC R0, c[0x0][0x3a0] ;  /* 0x0000e800ff007b82 */ /* 0x000e640000000800 */
[----:B------:R3:W-:Y:S07]  /*10d40*/  STL.64 [R1+0x1b0], R172 ;  /* 0x0001b0ac01007387 */ /* 0x0007ee0000100a00 */
[----:B------:R-:W-:Y:S01]  /*10d50*/  LDGSTS.E [R133+0x1bc], desc[UR22][R172.64], !P4 ;  /* 0x001bc000ac857fae */ /* 0x000fe2000e1a1016 */
[----:B-----5:R-:W-:-:S05]  /*10d60*/  IADD3 R158, P5, PT, R142, R3, RZ ;  /* 0x000000038e9e7210 */ /* 0x020fca0007fbe0ff */
[----:B------:R-:W-:Y:S01]  /*10d70*/  IMAD.X R159, R143, 0x1, R132, P5 ;  /* 0x000000018f9f7824 */ /* 0x000fe200028e0684 */
[----:B------:R-:W-:-:S04]  /*10d80*/  IADD3 R142, P5, PT, R144, R3, RZ ;  /* 0x00000003908e7210 */ /* 0x000fc80007fbe0ff */
[----:B------:R-:W-:Y:S01]  /*10d90*/  LDGSTS.E [R133+0x1c0], desc[UR22][R158.64], !P3 ;  /* 0x001c00009e857fae */ /* 0x000fe2000d9a1016 */
[----:B------:R-:W-:-:S03]  /*10da0*/  IMAD.X R143, R145, 0x1, R132, P5 ;  /* 0x00000001918f7824 */ /* 0x000fc600028e0684 */
[----:B------:R-:W5:Y:S04]  /*10db0*/  LDL.LU.64 R144, [R1+0x7b0] ;  /* 0x0007b00001907983 */ /* 0x000f680000300a00 */
[----:B---3--:R-:W3:Y:S04]  /*10dc0*/  LDL.LU.64 R172, [R1+0x7a8] ;  /* 0x0007a80001ac7983 */ /* 0x008ee80000300a00 */
[----:B------:R1:W-:Y:S04]  /*10dd0*/  STL.64 [R1+0x1b8], R158 ;  /* 0x0001b89e01007387 */ /* 0x0003e80000100a00 */
[----:B------:R1:W-:Y:S04]  /*10de0*/  LDGSTS.E [R133+0x1c4], desc[UR22][R142.64], !P1 ;  /* 0x001c40008e857fae */ /* 0x0003e8000c9a1016 */
[----:B-1----:R-:W3:Y:S04]  /*10df0*/  LDL.LU.64 R158, [R1+0x7a0] ;  /* 0x0007a000019e7983 */ /* 0x002ee80000300a00 */
[----:B------:R1:W-:Y:S02]  /*10e00*/  STL.64 [R1+0x1c0], R142 ;  /* 0x0001c08e01007387 */ /* 0x0003e40000100a00 */
[----:B-1----:R-:W1:Y:S08]  /*10e10*/  LDC R142, c[0x0][0x3a0] ;  /* 0x0000e800ff8e7b82 */ /* 0x002e700000000800 */
[----:B------:R-:W1:Y:S02]  /*10e20*/  LDC R143, c[0x0][0x3a0] ;  /* 0x0000e800ff8f7b82 */ /* 0x000e640000000800 */
[----:B-1----:R-:W-:-:S04]  /*10e30*/  IADD3 R142, PT, PT, R142, -0x175, RZ ;  /* 0xfffffe8b8e8e7810 */ /* 0x002fc80007ffe0ff */
[----:B------:R-:W-:Y:S01]  /*10e40*/  ISETP.GE.U32.AND P1, PT, R142, 0x7ffffe0c, PT ;  /* 0x7ffffe0c8e00780c */ /* 0x000fe20003f26070 */
[----:B------:R-:W-:-:S05]  /*10e50*/  VIADD R143, R143, 0xfffffe8c ;  /* 0xfffffe8c8f8f7836 */ /* 0x000fca0000000000 */
[----:B------:R-:W-:Y:S01]  /*10e60*/  ISETP.GE.U32.AND P3, PT, R143, 0x7ffffe0d, PT ;  /* 0x7ffffe0d8f00780c */ /* 0x000fe20003f66070 */
[----:B------:R-:W-:-:S05]  /*10e70*/  VIADD R0, R0, 0xfffffe8d ;  /* 0xfffffe8d00007836 */ /* 0x000fca0000000000 */
[----:B------:R-:W-:Y:S02]  /*10e80*/  ISETP.GE.U32.AND P4, PT, R0, 0x7ffffe0e, PT ;  /* 0x7ffffe0e0000780c */ /* 0x000fe40003f86070 */
[----:B--2---:R-:W-:-:S05]  /*10e90*/  IADD3 R142, P5, PT, R156, R3, RZ ;  /* 0x000000039c8e7210 */ /* 0x004fca0007fbe0ff */
[----:B------:R-:W-:Y:S01]  /*10ea0*/  IMAD.X R143, R157, 0x1, R132, P5 ;  /* 0x000000019d8f7824 */ /* 0x000fe200028e0684 */
[----:B----4-:R-:W-:-:S05]  /*10eb0*/  IADD3 R156, P5, PT, R194, R3, RZ ;  /* 0x00000003c29c7210 */ /* 0x010fca0007fbe0ff */
[----:B------:R-:W-:Y:S01]  /*10ec0*/  LDGSTS.E [R133+0x1c8], desc[UR22][R142.64], !P4 ;  /* 0x001c80008e857fae */ /* 0x000fe2000e1a1016 */
[--C-:B------:R-:W-:Y:S01]  /*10ed0*/  IMAD.X R157, R195, 0x1, R132.reuse, P5 ;  /* 0x00000001c39d7824 */ /* 0x100fe200028e0684 */
[----:B------:R-:W-:Y:S02]  /*10ee0*/  IADD3 R194, P5, PT, R250, R3, RZ ;  /* 0x00000003fac27210 */ /* 0x000fe40007fbe0ff */
[----:B------:R-:W1:Y:S02]  /*10ef0*/  LDC R250, c[0x0][0x3a0] ;  /* 0x0000e800fffa7b82 */ /* 0x000e640000000800 */
[----:B------:R-:W-:Y:S01]  /*10f00*/  LDGSTS.E [R133+0x1cc], desc[UR22][R156.64], !P3 ;  /* 0x001cc0009c857fae */ /* 0x000fe2000d9a1016 */
[----:B------:R-:W-:-:S05]  /*10f10*/  IMAD.X R195, R251, 0x1, R132, P5 ;  /* 0x00000001fbc37824 */ /* 0x000fca00028e0684 */
[----:B------:R-:W2:Y:S01]  /*10f20*/  LDC R251, c[0x0][0x3a0] ;  /* 0x0000e800fffb7b82 */ /* 0x000ea20000000800 */
[----:B------:R-:W-:Y:S01]  /*10f30*/  LDGSTS.E [R133+0x1d0], desc[UR22][R194.64], !P1 ;  /* 0x001d0000c2857fae */ /* 0x000fe2000c9a1016 */
[----:B-1----:R-:W-:-:S05]  /*10f40*/  VIADD R250, R250, 0xfffffe8a ;  /* 0xfffffe8afafa7836 */ /* 0x002fca0000000000 */
[----:B------:R-:W-:Y:S02]  /*10f50*/  ISETP.GE.U32.AND P4, PT, R250, 0x7ffffe0b, PT ;  /* 0x7ffffe0bfa00780c */ /* 0x000fe40003f86070 */
[----:B------:R-:W1:Y:S01]  /*10f60*/  LDC R250, c[0x0][0x3a0] ;  /* 0x0000e800fffa7b82 */ /* 0x000e620000000800 */
[----:B--2---:R-:W-:Y:S01]  /*10f70*/  VIADD R251, R251, 0xfffffe89 ;  /* 0xfffffe89fbfb7836 */ /* 0x004fe20000000000 */
[----:B------:R2:W-:Y:S04]  /*10f80*/  STL.64 [R1+0x1c8], R142 ;  /* 0x0001c88e01007387 */ /* 0x0005e80000100a00 */
[----:B------:R-:W-:Y:S01]  /*10f90*/  ISETP.GE.U32.AND P3, PT, R251, 0x7ffffe0a, PT ;  /* 0x7ffffe0afb00780c */ /* 0x000fe20003f66070 */
[----:B--2---:R-:W2:Y:S01]  /*10fa0*/  LDL.LU.64 R142, [R1+0x798] ;  /* 0x00079800018e7983 */ /* 0x004ea20000300a00 */
[----:B-1----:R-:W-:-:S05]  /*10fb0*/  VIADD R250, R250, 0xfffffe88 ;  /* 0xfffffe88fafa7836 */ /* 0x002fca0000000000 */
[----:B------:R-:W-:Y:S02]  /*10fc0*/  ISETP.GE.U32.AND P1, PT, R250, 0x7ffffe09, PT ;  /* 0x7ffffe09fa00780c */ /* 0x000fe40003f26070 */
[-C--:B------:R-:W-:Y:S01]  /*10fd0*/  IADD3 R250, P5, PT, R248, R3.reuse, RZ ;  /* 0x00000003f8fa7210 */ /* 0x080fe20007fbe0ff */
[----:B------:R1:W-:Y:S04]  /*10fe0*/  STL.64 [R1+0x1d0], R156 ;  /* 0x0001d09c01007387 */ /* 0x0003e80000100a00 */
[----:B------:R-:W-:Y:S01]  /*10ff0*/  IMAD.X R251, R249, 0x1, R132, P5 ;  /* 0x00000001f9fb7824 */ /* 0x000fe200028e0684 */
[----:B------:R-:W-:Y:S01]  /*11000*/  IADD3 R248, P5, PT, R246, R3, RZ ;  /* 0x00000003f6f87210 */ /* 0x000fe20007fbe0ff */
[----:B------:R-:W-:Y:S01]  /*11010*/  IMAD.MOV.U32 R246, RZ, RZ, R250 ;  /* 0x000000fffff67224 */ /* 0x000fe200078e00fa */
[----:B-1----:R-:W4:Y:S03]  /*11020*/  LDL.LU.64 R156, [R1+0x790] ;  /* 0x00079000019c7983 */ /* 0x002f260000300a00 */
[----:B------:R-:W-:Y:S01]  /*11030*/  IMAD.X R249, R247, 0x1, R132, P5 ;  /* 0x00000001f7f97824 */ /* 0x000fe200028e0684 */
[----:B------:R1:W-:Y:S01]  /*11040*/  STL.64 [R1+0x1d8], R194 ;  /* 0x0001d8c201007387 */ /* 0x0003e20000100a00 */
[----:B------:R-:W-:-:S05]  /*11050*/  IMAD.MOV.U32 R247, RZ, RZ, R251 ;  /* 0x000000fffff77224 */ /* 0x000fca00078e00fb */
[----:B------:R5:W-:Y:S04]  /*11060*/  LDGSTS.E [R133+0x1d4], desc[UR22][R246.64], !P4 ;  /* 0x001d4000f6857fae */ /* 0x000be8000e1a1016 */
[----:B------:R-:W-:Y:S04]  /*11070*/  LDGSTS.E [R133+0x1d8], desc[UR22][R248.64], !P3 ;  /* 0x001d8000f8857fae */ /* 0x000fe8000d9a1016 */
[----:B-1----:R-:W2:Y:S04]  /*11080*/  LDL.LU.64 R194, [R1+0x788] ;  /* 0x0007880001c27983 */ /* 0x002ea80000300a00 */
[----:B------:R1:W-:Y:S01]  /*11090*/  STL.64 [R1+0x1e0], R250 ;  /* 0x0001e0fa01007387 */ /* 0x0003e20000100a00 */
[----:B-----5:R-:W5:Y:S01]  /*110a0*/  LDC R246, c[0x0][0x3a0] ;  /* 0x0000e800fff67b82 */ /* 0x020f620000000800 */
[----:B-1----:R-:W-:-:S07]  /*110b0*/  IADD3 R250, P5, PT, R244, R3, RZ ;  /* 0x00000003f4fa7210 */ /* 0x002fce0007fbe0ff */
[----:B------:R-:W1:Y:S01]  /*110c0*/  LDC R244, c[0x0][0x3a0] ;  /* 0x0000e800fff47b82 */ /* 0x000e620000000800 */
[----:B------:R-:W-:-:S07]  /*110d0*/  IMAD.X R251, R245, 0x1, R132, P5 ;  /* 0x00000001f5fb7824 */ /* 0x000fce00028e0684 */
[----:B------:R-:W3:Y:S01]  /*110e0*/  LDC R245, c[0x0][0x3a0] ;  /* 0x0000e800fff57b82 */ /* 0x000ee20000000800 */
[----:B------:R-:W-:Y:S04]  /*110f0*/  STL.64 [R1+0x1e8], R248 ;  /* 0x0001e8f801007387 */ /* 0x000fe80000100a00 */
[----:B------:R1:W-:Y:S04]  /*11100*/  STL.64 [R1+0x1f0], R250 ;  /* 0x0001f0fa01007387 */ /* 0x0003e80000100a00 */
[----:B------:R1:W-:Y:S02]  /*11110*/  LDGSTS.E [R133+0x1dc], desc[UR22][R250.64], !P1 ;  /* 0x001dc000fa857fae */ /* 0x0003e4000c9a1016 */
[----:B-1----:R-:W-:-:S04]  /*11120*/  IADD3 R244, PT, PT, R244, -0x179, RZ ;  /* 0xfffffe87f4f47810 */ /* 0x002fc80007ffe0ff */
[----:B------:R-:W-:Y:S01]  /*11130*/  ISETP.GE.U32.AND P4, PT, R244, 0x7ffffe08, PT ;  /* 0x7ffffe08f400780c */ /* 0x000fe20003f86070 */
[----:B-----5:R-:W-:Y:S01]  /*11140*/  VIADD R244, R246, 0xfffffe85 ;  /* 0xfffffe85f6f47836 */ /* 0x020fe20000000000 */
[----:B------:R-:W-:Y:S01]  /*11150*/  IADD3 R246, P5, PT, R242, R3, RZ ;  /* 0x00000003f2f67210 */ /* 0x000fe20007fbe0ff */
[----:B---3--:R-:W-:-:S04]  /*11160*/  VIADD R245, R245, 0xfffffe86 ;  /* 0xfffffe86f5f57836 */ /* 0x008fc80000000000 */
[--C-:B------:R-:W-:Y:S01]  /*11170*/  IMAD.X R247, R243, 0x1, R132.reuse, P5 ;  /* 0x00000001f3f77824 */ /* 0x100fe200028e0684 */
[-C--:B------:R-:W-:Y:S02]  /*11180*/  IADD3 R250, P5, PT, R236, R3.reuse, RZ ;  /* 0x00000003ecfa7210 */ /* 0x080fe40007fbe0ff */
[----:B------:R-:W-:Y:S02]  /*11190*/  ISETP.GE.U32.AND P3, PT, R245, 0x7ffffe07, PT ;  /* 0x7ffffe07f500780c */ /* 0x000fe40003f66070 */
[----:B------:R-:W-:Y:S01]  /*111a0*/  ISETP.GE.U32.AND P1, PT, R244, 0x7ffffe06, PT ;  /* 0x7ffffe06f400780c */ /* 0x000fe20003f26070 */
[--C-:B------:R-:W-:Y:S01]  /*111b0*/  IMAD.X R251, R237, 0x1, R132.reuse, P5 ;  /* 0x00000001edfb7824 */ /* 0x100fe200028e0684 */
[-C--:B------:R-:W-:Y:S01]  /*111c0*/  IADD3 R248, P5, PT, R238, R3.reuse, RZ ;  /* 0x00000003eef87210 */ /* 0x080fe20007fbe0ff */
[----:B------:R-:W-:Y:S01]  /*111d0*/  STL.64 [R1+0x1f8], R246 ;  /* 0x0001f8f601007387 */ /* 0x000fe20000100a00 */
[----:B------:R-:W1:Y:S03]  /*111e0*/  LDC R245, c[0x0][0x3a0] ;  /* 0x0000e800fff57b82 */ /* 0x000e660000000800 */
[--C-:B------:R-:W-:Y:S01]  /*111f0*/  IMAD.X R249, R239, 0x1, R132.reuse, P5 ;  /* 0x00000001eff97824 */ /* 0x100fe200028e0684 */
[----:B------:R-:W-:Y:S04]  /*11200*/  LDGSTS.E [R133+0x1e0], desc[UR22][R246.64], !P4 ;  /* 0x001e0000f6857fae */ /* 0x000fe8000e1a1016 */
[----:B------:R3:W-:Y:S01]  /*11210*/  STL.64 [R1+0x200], R250 ;  /* 0x000200fa01007387 */ /* 0x0007e20000100a00 */
[----:B------:R-:W5:Y:S03]  /*11220*/  LDC R244, c[0x0][0x3a0] ;  /* 0x0000e800fff47b82 */ /* 0x000f660000000800 */
[----:B------:R3:W-:Y:S04]  /*11230*/  LDGSTS.E [R133+0x1e4], desc[UR22][R250.64], !P3 ;  /* 0x001e4000fa857fae */ /* 0x0007e8000d9a1016 */
[----:B------:R1:W-:Y:S04]  /*11240*/  STL.64 [R1+0x208], R248 ;  /* 0x000208f801007387 */ /* 0x0003e80000100a00 */
[----:B------:R-:W-:Y:S01]  /*11250*/  LDGSTS.E [R133+0x1e8], desc[UR22][R248.64], !P1 ;  /* 0x001e8000f8857fae */ /* 0x000fe2000c9a1016 */
[-C--:B------:R-:W-:Y:S01]  /*11260*/  IADD3 R242, P4, PT, R240, R3.reuse, RZ ;  /* 0x00000003f0f27210 */ /* 0x080fe20007f9e0ff */
[----:B-1----:R-:W-:Y:S01]  /*11270*/  VIADD R236, R245, 0xfffffe83 ;  /* 0xfffffe83f5ec7836 */ /* 0x002fe20000000000 */
[----:B------:R-:W1:Y:S01]  /*11280*/  S2R R0, SR_TID.X ;  /* 0x0000000000007919 */ /* 0x000e620000002100 */
[----:B---3--:R-:W3:Y:S01]  /*11290*/  LDC R251, c[0x0][0x3a0] ;  /* 0x0000e800fffb7b82 */ /* 0x008ee20000000800 */
[----:B------:R-:W2:Y:S01]  /*112a0*/  LDL.LU.64 R248, [R1+0x5d8] ;  /* 0x0005d80001f87983 */ /* 0x000ea20000300a00 */
[----:B------:R-:W-:Y:S01]  /*112b0*/  IMAD.X R243, R241, 0x1, R132, P4 ;  /* 0x00000001f1f37824 */ /* 0x000fe200020e0684 */
[----:B------:R-:W-:Y:S01]  /*112c0*/  IADD3 R238, P4, PT, R202, R3, RZ ;  /* 0x00000003caee7210 */ /* 0x000fe20007f9e0ff */
[----:B-----5:R-:W-:Y:S01]  /*112d0*/  VIADD R237, R244, 0xfffffe84 ;  /* 0xfffffe84f4ed7836 */ /* 0x020fe20000000000 */
[----:B------:R-:W-:-:S03]  /*112e0*/  ISETP.GE.U32.AND P1, PT, R236, 0x7ffffe04, PT ;  /* 0x7ffffe04ec00780c */ /* 0x000fc60003f26070 */
[----:B------:R-:W5:Y:S01]  /*112f0*/  LDC R202, c[0x0][0x3a0] ;  /* 0x0000e800ffca7b82 */ /* 0x000f620000000800 */
[----:B------:R-:W-:Y:S01]  /*11300*/  IMAD.X R239, R203, 0x1, R132, P4 ;  /* 0x00000001cbef7824 */ /* 0x000fe200020e0684 */
[----:B------:R-:W-:-:S06]  /*11310*/  ISETP.GE.U32.AND P3, PT, R237, 0x7ffffe05, PT ;  /* 0x7ffffe05ed00780c */ /* 0x000fcc0003f66070 */
[----:B------:R-:W1:Y:S08]  /*11320*/  LDC R203, c[0x0][0x3a0] ;  /* 0x0000e800ffcb7b82 */ /* 0x000e700000000800 */
[----:B------:R-:W3:Y:S01]  /*11330*/  LDC R236, c[0x0][0x3a0] ;  /* 0x0000e800ffec7b82 */ /* 0x000ee20000000800 */
[----:B------:R-:W-:Y:S04]  /*11340*/  STL.64 [R1+0x210], R242 ;  /* 0x000210f201007387 */ /* 0x000fe80000100a00 */
[----:B------:R-:W-:Y:S04]  /*11350*/  LDGSTS.E [R133+0x1ec], desc[UR22][R242.64], !P3 ;  /* 0x001ec000f2857fae */ /* 0x000fe8000d9a1016 */
[----:B------:R1:W-:Y:S04]  /*11360*/  STL.64 [R1+0x218], R238 ;  /* 0x000218ee01007387 */ /* 0x0003e80000100a00 */
[----:B------:R1:W-:Y:S01]  /*11370*/  LDGSTS.E [R133+0x1f0], desc[UR22][R238.64], !P1 ;  /* 0x001f0000ee857fae */ /* 0x0003e2000c9a1016 */
[----:B------:R-:W-:Y:S01]  /*11380*/  IADD3 R240, P4, PT, R200, R3, RZ ;  /* 0x00000003c8f07210 */ /* 0x000fe20007f9e0ff */
[----:B-----5:R-:W-:-:S02]  /*11390*/  VIADD R202, R202, 0xfffffe81 ;  /* 0xfffffe81caca7836 */ /* 0x020fc40000000000 */
[----:B-1----:R-:W-:Y:S01]  /*113a0*/  VIADD R203, R203, 0xfffffe82 ;  /* 0xfffffe82cbcb7836 */ /* 0x002fe20000000000 */
[----:B------:R-:W-:Y:S01]  /*113b0*/  IADD3 R238, P5, PT, R198, R3, RZ ;  /* 0x00000003c6ee7210 */ /* 0x000fe20007fbe0ff */
[----:B---3--:R-:W-:-:S04]  /*113c0*/  VIADD R237, R236, 0xfffffe80 ;  /* 0xfffffe80eced7836 */ /* 0x008fc80000000000 */
[--C-:B------:R-:W-:Y:S01]  /*113d0*/  IMAD.X R239, R199, 0x1, R132.reuse, P5 ;  /* 0x00000001c7ef7824 */ /* 0x100fe200028e0684 */
[----:B------:R-:W-:Y:S02]  /*113e0*/  IADD3 R200, P5, PT, R196, R3, RZ ;  /* 0x00000003c4c87210 */ /* 0x000fe40007fbe0ff */
[----:B------:R-:W-:Y:S02]  /*113f0*/  IADD3.X R241, PT, PT, R201, R132, RZ, P4, !PT ;  /* 0x00000084c9f17210 */ /* 0x000fe400027fe4ff */
[----:B------:R-:W-:Y:S01]  /*11400*/  ISETP.GE.U32.AND P3, PT, R203, 0x7ffffe03, PT ;  /* 0x7ffffe03cb00780c */ /* 0x000fe20003f66070 */
[----:B------:R-:W-:Y:S01]  /*11410*/  IMAD.X R201, R197, 0x1, R132, P5 ;  /* 0x00000001c5c97824 */ /* 0x000fe200028e0684 */
[----:B------:R-:W-:Y:S02]  /*11420*/  ISETP.GE.U32.AND P1, PT, R202, 0x7ffffe02, PT ;  /* 0x7ffffe02ca00780c */ /* 0x000fe40003f26070 */
[----:B------:R-:W-:Y:S01]  /*11430*/  ISETP.GE.U32.AND P4, PT, R237, 0x7ffffe01, PT ;  /* 0x7ffffe01ed00780c */ /* 0x000fe20003f86070 */
[----:B------:R-:W-:Y:S04]  /*11440*/  STL.64 [R1+0x220], R240 ;  /* 0x000220f001007387 */ /* 0x000fe80000100a00 */
[----:B------:R-:W-:Y:S04]  /*11450*/  STL.64 [R1+0x228], R238 ;  /* 0x000228ee01007387 */ /* 0x000fe80000100a00 */
[----:B------:R1:W-:Y:S04]  /*11460*/  STL.64 [R1+0x230], R200 ;  /* 0x000230c801007387 */ /* 0x0003e80000100a00 */
[----:B------:R-:W3:Y:S01]  /*11470*/  LDL.LU.64 R242, [R1+0x5e8] ;  /* 0x0005e80001f27983 */ /* 0x000ee20000300a00 */
[----:B------:R-:W-:-:S03]  /*11480*/  LOP3.LUT R0, R0, 0x7f, RZ, 0xc0, !PT ;  /* 0x0000007f00007812 */ /* 0x000fc600078ec0ff */
[----:B------:R-:W-:Y:S04]  /*11490*/  LDGSTS.E [R133+0x1f4], desc[UR22][R240.64], !P3 ;  /* 0x001f4000f0857fae */ /* 0x000fe8000d9a1016 */
[----:B------:R-:W5:Y:S01]  /*114a0*/  LDL.LU.64 R246, [R1+0x5c8] ;  /* 0x0005c80001f67983 */ /* 0x000f620000300a00 */
[----:B------:R-:W-:-:S03]  /*114b0*/  VIADD R251, R251, 0x7f ;  /* 0x0000007ffbfb7836 */ /* 0x000fc60000000000 */
[----:B------:R-:W-:Y:S01]  /*114c0*/  LDGSTS.E [R133+0x1f8], desc[UR22][R238.64], !P1 ;  /* 0x001f8000ee857fae */ /* 0x000fe2000c9a1016 */
[----:B------:R-:W-:-:S03]  /*114d0*/  ISETP.GE.AND P3, PT, R0, UR5, PT ;  /* 0x0000000500007c0c */ /* 0x000fc6000bf66270 */
[----:B------:R1:W-:Y:S01]  /*114e0*/  LDGSTS.E [R133+0x1fc], desc[UR22][R200.64], !P4 ;  /* 0x001fc000c8857fae */ /* 0x0003e2000e1a1016 */
[----:B------:R-:W-:Y:S02]  /*114f0*/  ISETP.GT.AND P1, PT, R251, 0x17f, PT ;  /* 0x0000017ffb00780c */ /* 0x000fe40003f24270 */
[----:B------:R-:W-:Y:S01]  /*11500*/  SEL R196, RZ, 0x4, P3 ;  /* 0x00000004ffc47807 */ /* 0x000fe20001800000 */
[----:B------:R-:W0:Y:S01]  /*11510*/  LDGDEPBAR ;  /* 0x00000000000079af */ /* 0x000e220000000000 */
[----:B-1----:R-:W-:-:S04]  /*11520*/  SHF.R.S32.HI R133, RZ, 0x1f, R134 ;  /* 0x0000001fff857819 */ /* 0x002fc80000011486 */
[C---:B------:R-:W-:Y:S01]  /*11530*/  SHF.L.U64.HI R133, R134.reuse, 0x2, R133 ;  /* 0x0000000286857819 */ /* 0x040fe20000010285 */
[----:B------:R-:W-:Y:S01]  /*11540*/  IMAD.SHL.U32 R134, R134, 0x4, RZ ;  /* 0x0000000486867824 */ /* 0x000fe200078e00ff */
[----:B------:R-:W-:-:S04]  /*11550*/  SEL R196, R196, RZ, P1 ;  /* 0x000000ffc4c47207 */ /* 0x000fc80000800000 */
[----:B------:R-:W-:Y:S02]  /*11560*/  ISETP.NE.U32.AND P1, PT, R196, RZ, PT ;  /* 0x000000ffc400720c */ /* 0x000fe40003f25070 */
[----:B--2---:R-:W-:-:S05]  /*11570*/  IADD3 R198, P3, PT, R248, R134, RZ ;  /* 0x00000086f8c67210 */ /* 0x004fca0007f7e0ff */
[----:B------:R-:W-:Y:S01]  /*11580*/  IMAD.X R199, R249, 0x1, R133, P3 ;  /* 0x00000001f9c77824 */ /* 0x000fe200018e0685 */
[----:B------:R-:W-:-:S05]  /*11590*/  IADD3 R196, P3, PT, R234, R134, RZ ;  /* 0x00000086eac47210 */ /* 0x000fca0007f7e0ff */
[----:B------:R1:W-:Y:S01]  /*115a0*/  LDGSTS.E [R252+0x30000], desc[UR22][R198.64], P1 ;  /* 0x30000000c6fc7fae */ /* 0x0003e200089a1016 */
[--C-:B------:R-:W-:Y:S01]  /*115b0*/  IMAD.X R197, R235, 0x1, R133.reuse, P3 ;  /* 0x00000001ebc57824 */ /* 0x100fe200018e0685 */
[-C--:B------:R-:W-:Y:S02]  /*115c0*/  IADD3 R200, P3, PT, R232, R134.reuse, RZ ;  /* 0x00000086e8c87210 */ /* 0x080fe40007f7e0ff */
[----:B------:R1:W-:Y:S03]  /*115d0*/  STL.64 [R1+0x238], R198 ;  /* 0x000238c601007387 */ /* 0x0003e60000100a00 */
[----:B------:R-:W-:Y:S01]  /*115e0*/  IMAD.X R201, R233, 0x1, R133, P3 ;  /* 0x00000001e9c97824 */ /* 0x000fe200018e0685 */
[----:B------:R2:W-:Y:S04]  /*115f0*/  STL.64 [R1+0x278], R196 ;  /* 0x000278c401007387 */ /* 0x0005e80000100a00 */
[----:B------:R2:W-:Y:S01]  /*11600*/  LDGSTS.E [R252+0x30400], desc[UR22][R196.64], P1 ;  /* 0x30400000c4fc7fae */ /* 0x0005e200089a1016 */
[----:B-1----:R-:W-:-:S03]  /*11610*/  IADD3 R198, P3, PT, R226, R134, RZ ;  /* 0x00000086e2c67210 */ /* 0x002fc60007f7e0ff */
[----:B------:R1:W-:Y:S02]  /*11620*/  STL.64 [R1+0x2f8], R200 ;  /* 0x0002f8c801007387 */ /* 0x0003e40000100a00 */
[----:B------:R-:W-:Y:S02]  /*11630*/  IMAD.X R199, R227, 0x1, R133, P3 ;  /* 0x00000001e3c77824 */ /* 0x000fe400018e0685 */
[----:B------:R1:W-:Y:S01]  /*11640*/  LDGSTS.E [R252+0x30800], desc[UR22][R200.64], P1 ;  /* 0x30800000c8fc7fae */ /* 0x0003e200089a1016 */
[----:B--2---:R-:W-:-:S03]  /*11650*/  IADD3 R196, P3, PT, R206, R134, RZ ;  /* 0x00000086cec47210 */ /* 0x004fc60007f7e0ff */
[----:B------:R2:W-:Y:S02]  /*11660*/  STL.64 [R1+0x338], R198 ;  /* 0x000338c601007387 */ /* 0x0005e40000100a00 */
[----:B------:R-:W-:Y:S02]  /*11670*/  IMAD.X R197, R207, 0x1, R133, P3 ;  /* 0x00000001cfc57824 */ /* 0x000fe400018e0685 */
[----:B------:R2:W-:Y:S04]  /*11680*/  LDGSTS.E [R252+0x30c00], desc[UR22][R198.64], P1 ;  /* 0x30c00000c6fc7fae */ /* 0x0005e800089a1016 */
[----:B------:R4:W-:Y:S04]  /*11690*/  STL.64 [R1+0x378], R196 ;  /* 0x000378c401007387 */ /* 0x0009e80000100a00 */
[----:B------:R-:W5:Y:S01]  /*116a0*/  LDL.LU.64 R248, [R1+0x600] ;  /* 0x0006000001f87983 */ /* 0x000f620000300a00 */
[----:B-1----:R-:W-:-:S03]  /*116b0*/  IADD3 R200, P3, PT, R184, R134, RZ ;  /* 0x00000086b8c87210 */ /* 0x002fc60007f7e0ff */
[----:B------:R4:W-:Y:S02]  /*116c0*/  LDGSTS.E [R252+0x31000], desc[UR22][R196.64], P1 ;  /* 0x31000000c4fc7fae */ /* 0x0009e400089a1016 */
[----:B------:R-:W-:Y:S01]  /*116d0*/  IMAD.X R201, R185, 0x1, R133, P3 ;  /* 0x00000001b9c97824 */ /* 0x000fe200018e0685 */
[----:B--2---:R-:W-:-:S04]  /*116e0*/  IADD3 R198, P3, PT, R170, R134, RZ ;  /* 0x00000086aac67210 */ /* 0x004fc80007f7e0ff */
[----:B------:R-:W-:Y:S01]  /*116f0*/  IADD3.X R199, PT, PT, R171, R133, RZ, P3, !PT ;  /* 0x00000085abc77210 */ /* 0x000fe20001ffe4ff */
[----:B------:R-:W-:Y:S01]  /*11700*/  LDGSTS.E [R252+0x31400], desc[UR22][R200.64], P1 ;  /* 0x31400000c8fc7fae */ /* 0x000fe200089a1016 */
[----:B----4-:R-:W-:-:S03]  /*11710*/  IADD3 R196, P3, PT, R154, R134, RZ ;  /* 0x000000869ac47210 */ /* 0x010fc60007f7e0ff */
[----:B------:R-:W-:Y:S02]  /*11720*/  STL.64 [R1+0x3b8], R200 ;  /* 0x0003b8c801007387 */ /* 0x000fe40000100a00 */
[----:B------:R-:W-:Y:S02]  /*11730*/  IMAD.X R197, R155, 0x1, R133, P3 ;  /* 0x000000019bc57824 */ /* 0x000fe400018e0685 */
[----:B------:R-:W-:Y:S01]  /*11740*/  STL.64 [R1+0x3f8], R198 ;  /* 0x0003f8c601007387 */ /* 0x000fe20000100a00 */
[----:B---3--:R-:W-:-:S03]  /*11750*/  IADD3 R170, P3, PT, R242, R134, RZ ;  /* 0x00000086f2aa7210 */ /* 0x008fc60007f7e0ff */
[----:B------:R-:W2:Y:S02]  /*11760*/  LDL.LU.64 R238, [R1+0x5e0] ;  /* 0x0005e00001ee7983 */ /* 0x000ea40000300a00 */
[----:B------:R-:W-:Y:S02]  /*11770*/  IMAD.X R171, R243, 0x1, R133, P3 ;  /* 0x00000001f3ab7824 */ /* 0x000fe400018e0685 */
[----:B------:R-:W-:Y:S01]  /*11780*/  LDGSTS.E [R252+0x31800], desc[UR22][R198.64], P1 ;  /* 0x31800000c6fc7fae */ /* 0x000fe200089a1016 */
[----:B-----5:R-:W-:-:S03]  /*11790*/  IADD3 R154, P3, PT, R246, R134, RZ ;  /* 0x00000086f69a7210 */ /* 0x020fc60007f7e0ff */
[----:B------:R-:W-:Y:S02]  /*117a0*/  STL.64 [R1+0x438], R196 ;  /* 0x000438c401007387 */ /* 0x000fe40000100a00 */
[--C-:B------:R-:W-:Y:S01]  /*117b0*/  IMAD.X R155, R247, 0x1, R133.reuse, P3 ;  /* 0x00000001f79b7824 */ /* 0x100fe200018e0685 */
[----:B------:R-:W-:Y:S01]  /*117c0*/  IADD3 R184, P3, PT, R230, R134, RZ ;  /* 0x00000086e6b87210 */ /* 0x000fe20007f7e0ff */
[----:B------:R-:W-:Y:S04]  /*117d0*/  LDGSTS.E [R252+0x31c00], desc[UR22][R196.64], P1 ;  /* 0x31c00000c4fc7fae */ /* 0x000fe800089a1016 */
[----:B------:R1:W-:Y:S01]  /*117e0*/  STL.64 [R1+0x240], R170 ;  /* 0x000240aa01007387 */ /* 0x0003e20000100a00 */
[----:B------:R-:W-:-:S03]  /*117f0*/  IMAD.X R185, R231, 0x1, R133, P3 ;  /* 0x00000001e7b97824 */ /* 0x000fc600018e0685 */
[----:B------:R1:W-:Y:S04]  /*11800*/  LDGSTS.E [R141+0x30080], desc[UR22][R170.64], P1 ;  /* 0x30080000aa8d7fae */ /* 0x0003e800089a1016 */
[----:B------:R3:W-:Y:S04]  /*11810*/  STL.64 [R1+0x280], R154 ;  /* 0x0002809a01007387 */ /* 0x0007e80000100a00 */
[----:B------:R3:W-:Y:S01]  /*11820*/  LDGSTS.E [R141+0x30480], desc[UR22][R154.64], P1 ;  /* 0x304800009a8d7fae */ /* 0x0007e200089a1016 */
[----:B-1----:R-:W-:-:S03]  /*11830*/  IADD3 R170, P3, PT, R224, R134, RZ ;  /* 0x00000086e0aa7210 */ /* 0x002fc60007f7e0ff */
[----:B------:R1:W-:Y:S02]  /*11840*/  STL.64 [R1+0x2c0], R184 ;  /* 0x0002c0b801007387 */ /* 0x0003e40000100a00 */
[----:B------:R-:W-:Y:S02]  /*11850*/  IMAD.X R171, R225, 0x1, R133, P3 ;  /* 0x00000001e1ab7824 */ /* 0x000fe400018e0685 */
[----:B------:R1:W-:Y:S01]  /*11860*/  LDGSTS.E [R141+0x30880], desc[UR22][R184.64], P1 ;  /* 0x30880000b88d7fae */ /* 0x0003e200089a1016 */
[----:B---3--:R-:W-:-:S03]  /*11870*/  IADD3 R154, P3, PT, R204, R134, RZ ;  /* 0x00000086cc9a7210 */ /* 0x008fc60007f7e0ff */
[----:B------:R3:W-:Y:S02]  /*11880*/  STL.64 [R1+0x300], R170 ;  /* 0x000300aa01007387 */ /* 0x0007e40000100a00 */
[----:B------:R-:W-:Y:S02]  /*11890*/  IMAD.X R155, R205, 0x1, R133, P3 ;  /* 0x00000001cd9b7824 */ /* 0x000fe400018e0685 */
[----:B------:R3:W-:Y:S01]  /*118a0*/  LDGSTS.E [R141+0x30c80], desc[UR22][R170.64], P1 ;  /* 0x30c80000aa8d7fae */ /* 0x0007e200089a1016 */
[----:B-1----:R-:W-:-:S03]  /*118b0*/  IADD3 R184, P3, PT, R182, R134, RZ ;  /* 0x00000086b6b87210 */ /* 0x002fc60007f7e0ff */
[----:B------:R1:W-:Y:S02]  /*118c0*/  STL.64 [R1+0x340], R154 ;  /* 0x0003409a01007387 */ /* 0x0003e40000100a00 */
[----:B------:R-:W-:Y:S02]  /*118d0*/  IMAD.X R185, R183, 0x1, R133, P3 ;  /* 0x00000001b7b97824 */ /* 0x000fe400018e0685 */
[----:B------:R1:W-:Y:S01]  /*118e0*/  LDGSTS.E [R141+0x31080], desc[UR22][R154.64], P1 ;  /* 0x310800009a8d7fae */ /* 0x0003e200089a1016 */
[----:B---3--:R-:W-:-:S03]  /*118f0*/  IADD3 R170, P3, PT, R168, R134, RZ ;  /* 0x00000086a8aa7210 */ /* 0x008fc60007f7e0ff */
[----:B------:R-:W-:Y:S02]  /*11900*/  STL.64 [R1+0x380], R184 ;  /* 0x000380b801007387 */ /* 0x000fe40000100a00 */
[----:B------:R-:W-:Y:S02]  /*11910*/  IMAD.X R171, R169, 0x1, R133, P3 ;  /* 0x00000001a9ab7824 */ /* 0x000fe400018e0685 */
[----:B------:R-:W-:Y:S01]  /*11920*/  LDGSTS.E [R141+0x31480], desc[UR22][R184.64], P1 ;  /* 0x31480000b88d7fae */ /* 0x000fe200089a1016 */
[----:B-1----:R-:W-:-:S03]  /*11930*/  IADD3 R154, P3, PT, R152, R134, RZ ;  /* 0x00000086989a7210 */ /* 0x002fc60007f7e0ff */
[----:B------:R-:W-:Y:S04]  /*11940*/  STL.64 [R1+0x3c0], R170 ;  /* 0x0003c0aa01007387 */ /* 0x000fe80000100a00 */
[----:B------:R-:W3:Y:S01]  /*11950*/  LDL.LU.64 R242, [R1+0x618] ;  /* 0x0006180001f27983 */ /* 0x000ee20000300a00 */
[----:B------:R-:W-:-:S03]  /*11960*/  IMAD.X R155, R153, 0x1, R133, P3 ;  /* 0x00000001999b7824 */ /* 0x000fc600018e0685 */
[----:B------:R-:W-:Y:S04]  /*11970*/  LDGSTS.E [R141+0x31880], desc[UR22][R170.64], P1 ;  /* 0x31880000aa8d7fae */ /* 0x000fe800089a1016 */
[----:B------:R1:W-:Y:S04]  /*11980*/  STL.64 [R1+0x400], R154 ;  /* 0x0004009a01007387 */ /* 0x0003e80000100a00 */
[----:B------:R1:W-:Y:S04]  /*11990*/  LDGSTS.E [R141+0x31c80], desc[UR22][R154.64], P1 ;  /* 0x31c800009a8d7fae */ /* 0x0003e800089a1016 */
[----:B------:R-:W4:Y:S01]  /*119a0*/  LDL.LU.64 R246, [R1+0x5f8] ;  /* 0x0005f80001f67983 */ /* 0x000f220000300a00 */
[----:B-1----:R-:W-:-:S05]  /*119b0*/  IADD3 R154, P3, PT, R248, R134, RZ ;  /* 0x00000086f89a7210 */ /* 0x002fca0007f7e0ff */
[----:B------:R-:W-:Y:S02]  /*119c0*/  IMAD.X R155, R249, 0x1, R133, P3 ;  /* 0x00000001f99b7824 */ /* 0x000fe400018e0685 */
[----:B------:R-:W5:Y:S04]  /*119d0*/  LDL.LU.64 R248, [R1+0x5d0] ;  /* 0x0005d00001f87983 */ /* 0x000f680000300a00 */
[----:B------:R1:W-:Y:S04]  /*119e0*/  STL.64 [R1+0x248], R154 ;  /* 0x0002489a01007387 */ /* 0x0003e80000100a00 */
[----:B------:R1:W-:Y:S01]  /*119f0*/  LDGSTS.E [R140+0x30100], desc[UR22][R154.64], P1 ;  /* 0x301000009a8c7fae */ /* 0x0003e200089a1016 */
[----:B--2---:R-:W-:-:S05]  /*11a00*/  IADD3 R152, P3, PT, R238, R134, RZ ;  /* 0x00000086ee987210 */ /* 0x004fca0007f7e0ff */
[----:B------:R-:W-:Y:S01]  /*11a10*/  IMAD.X R153, R239, 0x1, R133, P3 ;  /* 0x00000001ef997824 */ /* 0x000fe200018e0685 */
[----:B------:R-:W-:-:S04]  /*11a20*/  IADD3 R168, P3, PT, R228, R134, RZ ;  /* 0x00000086e4a87210 */ /* 0x000fc80007f7e0ff */
[----:B------:R-:W-:Y:S01]  /*11a30*/  IADD3.X R169, PT, PT, R229, R133, RZ, P3, !PT ;  /* 0x00000085e5a97210 */ /* 0x000fe20001ffe4ff */
[----:B------:R2:W-:Y:S01]  /*11a40*/  LDGSTS.E [R140+0x30500], desc[UR22][R152.64], P1 ;  /* 0x30500000988c7fae */ /* 0x0005e200089a1016 */
[----:B-1----:R-:W-:-:S03]  /*11a50*/  IADD3 R154, P3, PT, R222, R134, RZ ;  /* 0x00000086de9a7210 */ /* 0x002fc60007f7e0ff */
[----:B------:R2:W-:Y:S02]  /*11a60*/  STL.64 [R1+0x288], R152 ;  /* 0x0002889801007387 */ /* 0x0005e40000100a00 */
[----:B------:R-:W-:Y:S02]  /*11a70*/  IMAD.X R155, R223, 0x1, R133, P3 ;  /* 0x00000001df9b7824 */ /* 0x000fe400018e0685 */
[----:B------:R1:W-:Y:S04]  /*11a80*/  STL.64 [R1+0x2c8], R168 ;  /* 0x0002c8a801007387 */ /* 0x0003e80000100a00 */
[----:B------:R1:W-:Y:S01]  /*11a90*/  LDGSTS.E [R140+0x30900], desc[UR22][R168.64], P1 ;  /* 0x30900000a88c7fae */ /* 0x0003e200089a1016 */
[----:B--2---:R-:W-:-:S03]  /*11aa0*/  IADD3 R152, P3, PT, R192, R134, RZ ;  /* 0x00000086c0987210 */ /* 0x004fc60007f7e0ff */
[----:B------:R2:W-:Y:S02]  /*11ab0*/  STL.64 [R1+0x308], R154 ;  /* 0x0003089a01007387 */ /* 0x0005e40000100a00 */
[----:B------:R-:W-:Y:S02]  /*11ac0*/  IMAD.X R153, R193, 0x1, R133, P3 ;  /* 0x00000001c1997824 */ /* 0x000fe400018e0685 */
[----:B------:R2:W-:Y:S01]  /*11ad0*/  LDGSTS.E [R140+0x30d00], desc[UR22][R154.64], P1 ;  /* 0x30d000009a8c7fae */ /* 0x0005e200089a1016 */
[----:B-1----:R-:W-:-:S03]  /*11ae0*/  IADD3 R168, P3, PT, R180, R134, RZ ;  /* 0x00000086b4a87210 */ /* 0x002fc60007f7e0ff */
[----:B------:R1:W-:Y:S02]  /*11af0*/  STL.64 [R1+0x348], R152 ;  /* 0x0003489801007387 */ /* 0x0003e40000100a00 */
[----:B------:R-:W-:Y:S02]  /*11b00*/  IMAD.X R169, R181, 0x1, R133, P3 ;  /* 0x00000001b5a97824 */ /* 0x000fe400018e0685 */
[----:B------:R1:W-:Y:S01]  /*11b10*/  LDGSTS.E [R140+0x31100], desc[UR22][R152.64], P1 ;  /* 0x31100000988c7fae */ /* 0x0003e200089a1016 */
[----:B--2---:R-:W-:-:S03]  /*11b20*/  IADD3 R154, P3, PT, R166, R134, RZ ;  /* 0x00000086a69a7210 */ /* 0x004fc60007f7e0ff */
[----:B------:R-:W-:Y:S02]  /*11b30*/  STL.64 [R1+0x388], R168 ;  /* 0x000388a801007387 */ /* 0x000fe40000100a00 */
[----:B------:R-:W-:Y:S02]  /*11b40*/  IMAD.X R155, R167, 0x1, R133, P3 ;  /* 0x00000001a79b7824 */ /* 0x000fe400018e0685 */
[----:B------:R-:W-:Y:S01]  /*11b50*/  LDGSTS.E [R140+0x31500], desc[UR22][R168.64], P1 ;  /* 0x31500000a88c7fae */ /* 0x000fe200089a1016 */
[----:B-1----:R-:W-:-:S03]  /*11b60*/  IADD3 R152, P3, PT, R150, R134, RZ ;  /* 0x0000008696987210 */ /* 0x002fc60007f7e0ff */
[----:B------:R-:W-:Y:S02]  /*11b70*/  STL.64 [R1+0x3c8], R154 ;  /* 0x0003c89a01007387 */ /* 0x000fe40000100a00 */
[----:B------:R-:W-:Y:S02]  /*11b80*/  IMAD.X R153, R151, 0x1, R133, P3 ;  /* 0x0000000197997824 */ /* 0x000fe400018e0685 */
[----:B------:R-:W2:Y:S04]  /*11b90*/  LDL.LU.64 R244, [R1+0x630] ;  /* 0x0006300001f47983 */ /* 0x000ea80000300a00 */
[----:B------:R5:W-:Y:S04]  /*11ba0*/  STL.64 [R1+0x408], R152 ;  /* 0x0004089801007387 */ /* 0x000be80000100a00 */
[----:B------:R-:W2:Y:S04]  /*11bb0*/  LDL.LU.64 R238, [R1+0x610] ;  /* 0x0006100001ee7983 */ /* 0x000ea80000300a00 */
[----:B------:R-:W-:Y:S01]  /*11bc0*/  LDGSTS.E [R140+0x31900], desc[UR22][R154.64], P1 ;  /* 0x319000009a8c7fae */ /* 0x000fe200089a1016 */
[----:B---3--:R-:W-:-:S03]  /*11bd0*/  IADD3 R150, P3, PT, R242, R134, RZ ;  /* 0x00000086f2967210 */ /* 0x008fc60007f7e0ff */
[----:B------:R4:W-:Y:S02]  /*11be0*/  LDGSTS.E [R140+0x31d00], desc[UR22][R152.64], P1 ;  /* 0x31d00000988c7fae */ /* 0x0009e400089a1016 */
[----:B------:R-:W-:Y:S02]  /*11bf0*/  IMAD.X R151, R243, 0x1, R133, P3 ;  /* 0x00000001f3977824 */ /* 0x000fe400018e0685 */
[----:B------:R-:W3:Y:S01]  /*11c00*/  LDL.LU.64 R242, [R1+0x5f0] ;  /* 0x0005f00001f27983 */ /* 0x000ee20000300a00 */
[----:B----4-:R-:W-:-:S03]  /*11c10*/  IADD3 R140, P3, PT, R246, R134, RZ ;  /* 0x00000086f68c7210 */ /* 0x010fc60007f7e0ff */
[----:B------:R1:W-:Y:S02]  /*11c20*/  LDGSTS.E [R139+0x30180], desc[UR22][R150.64], P1 ;  /* 0x30180000968b7fae */ /* 0x0003e400089a1016 */
[----:B------:R-:W-:Y:S02]  /*11c30*/  IMAD.X R141, R247, 0x1, R133, P3 ;  /* 0x00000001f78d7824 */ /* 0x000fe400018e0685 */
[----:B------:R1:W-:Y:S04]  /*11c40*/  STL.64 [R1+0x250], R150 ;  /* 0x0002509601007387 */ /* 0x0003e80000100a00 */
[----:B------:R4:W-:Y:S04]  /*11c50*/  STL.64 [R1+0x290], R140 ;  /* 0x0002908c01007387 */ /* 0x0009e80000100a00 */
[----:B------:R4:W-:Y:S01]  /*11c60*/  LDGSTS.E [R139+0x30580], desc[UR22][R140.64], P1 ;  /* 0x305800008c8b7fae */ /* 0x0009e200089a1016 */
[----:B-----5:R-:W-:-:S05]  /*11c70*/  IADD3 R152, P3, PT, R248, R134, RZ ;  /* 0x00000086f8987210 */ /* 0x020fca0007f7e0ff */
[----:B------:R-:W-:Y:S01]  /*11c80*/  IMAD.X R153, R249, 0x1, R133, P3 ;  /* 0x00000001f9997824 */ /* 0x000fe200018e0685 */
[----:B-1----:R-:W-:-:S04]  /*11c90*/  IADD3 R150, P3, PT, R220, R134, RZ ;  /* 0x00000086dc967210 */ /* 0x002fc80007f7e0ff */
[----:B------:R1:W-:Y:S01]  /*11ca0*/  LDGSTS.E [R139+0x30980], desc[UR22][R152.64], P1 ;  /* 0x30980000988b7fae */ /* 0x0003e200089a1016 */
[--C-:B------:R-:W-:Y:S01]  /*11cb0*/  IMAD.X R151, R221, 0x1, R133.reuse, P3 ;  /* 0x00000001dd977824 */ /* 0x100fe200018e0685 */
[-C--:B----4-:R-:W-:Y:S02]  /*11cc0*/  IADD3 R140, P3, PT, R190, R134.reuse, RZ ;  /* 0x00000086be8c7210 */ /* 0x090fe40007f7e0ff */
        /* <DEDUP_REMOVED lines=8> */
[----:B----4-:R-:W-:-:S03]  /*11d50*/  IADD3 R150, P3, PT, R164, R134, RZ ;  /* 0x00000086a4967210 */ /* 0x010fc60007f7e0ff */
[----:B------:R-:W-:Y:S01]  /*11d60*/  STL.64 [R1+0x390], R152 ;  /* 0x0003909801007387 */ /* 0x000fe20000100a00 */
[----:B------:R-:W-:-:S03]  /*11d70*/  IADD3.X R151, PT, PT, R165, R133, RZ, P3, !PT ;  /* 0x00000085a5977210 */ /* 0x000fc60001ffe4ff */
[----:B------:R-:W-:Y:S01]  /*11d80*/  LDGSTS.E [R139+0x31580], desc[UR22][R152.64], P1 ;  /* 0x31580000988b7fae */ /* 0x000fe200089a1016 */
[----:B-1----:R-:W-:-:S03]  /*11d90*/  IADD3 R140, P3, PT, R148, R134, RZ ;  /* 0x00000086948c7210 */ /* 0x002fc60007f7e0ff */
[----:B------:R-:W-:Y:S02]  /*11da0*/  STL.64 [R1+0x3d0], R150 ;  /* 0x0003d09601007387 */ /* 0x000fe40000100a00 */
[----:B------:R-:W-:Y:S02]  /*11db0*/  IMAD.X R141, R149, 0x1, R133, P3 ;  /* 0x00000001958d7824 */ /* 0x000fe400018e0685 */
[----:B------:R-:W4:Y:S04]  /*11dc0*/  LDL.LU.64 R246, [R1+0x648] ;  /* 0x0006480001f67983 */ /* 0x000f280000300a00 */
[----:B------:R1:W-:Y:S04]  /*11dd0*/  STL.64 [R1+0x410], R140 ;  /* 0x0004108c01007387 */ /* 0x0003e80000100a00 */
[----:B------:R-:W5:Y:S04]  /*11de0*/  LDL.LU.64 R248, [R1+0x628] ;  /* 0x0006280001f87983 */ /* 0x000f680000300a00 */
[----:B------:R-:W-:Y:S04]  /*11df0*/  LDGSTS.E [R139+0x31980], desc[UR22][R150.64], P1 ;  /* 0x31980000968b7fae */ /* 0x000fe800089a1016 */
[----:B------:R1:W-:Y:S01]  /*11e00*/  LDGSTS.E [R139+0x31d80], desc[UR22][R140.64], P1 ;  /* 0x31d800008c8b7fae */ /* 0x0003e200089a1016 */
[----:B--2---:R-:W-:-:S05]  /*11e10*/  IADD3 R148, P3, PT, R244, R134, RZ ;  /* 0x00000086f4947210 */ /* 0x004fca0007f7e0ff */
[----:B------:R-:W-:Y:S02]  /*11e20*/  IMAD.X R149, R245, 0x1, R133, P3 ;  /* 0x00000001f5957824 */ /* 0x000fe400018e0685 */
[----:B------:R-:W2:Y:S01]  /*11e30*/  LDL.LU.64 R244, [R1+0x608] ;  /* 0x0006080001f47983 */ /* 0x000ea20000300a00 */
[----:B-1----:R-:W-:-:S03]  /*11e40*/  IADD3 R140, P3, PT, R238, R134, RZ ;  /* 0x00000086ee8c7210 */ /* 0x002fc60007f7e0ff */
[----:B------:R1:W-:Y:S02]  /*11e50*/  LDGSTS.E [R138+0x30200], desc[UR22][R148.64], P1 ;  /* 0x30200000948a7fae */ /* 0x0003e400089a1016 */
[----:B------:R-:W-:Y:S02]  /*11e60*/  IMAD.X R141, R239, 0x1, R133, P3 ;  /* 0x00000001ef8d7824 */ /* 0x000fe400018e0685 */
[----:B------:R1:W-:Y:S04]  /*11e70*/  STL.64 [R1+0x258], R148 ;  /* 0x0002589401007387 */ /* 0x0003e80000100a00 */
[----:B------:R1:W-:Y:S01]  /*11e80*/  STL.64 [R1+0x298], R140 ;  /* 0x0002988c01007387 */ /* 0x0003e20000100a00 */
[----:B---3--:R-:W-:-:S03]  /*11e90*/  IADD3 R150, P3, PT, R242, R134, RZ ;  /* 0x00000086f2967210 */ /* 0x008fc60007f7e0ff */
[----:B------:R-:W3:Y:S02]  /*11ea0*/  LDL.LU.64 R238, [R1+0x40] ;  /* 0x0000400001ee7983 */ /* 0x000ee40000300a00 */
[--C-:B------:R-:W-:Y:S01]  /*11eb0*/  IMAD.X R151, R243, 0x1, R133.reuse, P3 ;  /* 0x00000001f3977824 */ /* 0x100fe200018e0685 */
[-C--:B-1----:R-:W-:Y:S01]  /*11ec0*/  IADD3 R148, P3, PT, R208, R134.reuse, RZ ;  /* 0x00000086d0947210 */ /* 0x082fe20007f7e0ff */
[----:B------:R1:W-:Y:S04]  /*11ed0*/  LDGSTS.E [R138+0x30600], desc[UR22][R140.64], P1 ;  /* 0x306000008c8a7fae */ /* 0x0003e800089a1016 */
[----:B------:R-:W-:Y:S01]  /*11ee0*/  IMAD.X R149, R209, 0x1, R133, P3 ;  /* 0x00000001d1957824 */ /* 0x000fe200018e0685 */
[----:B------:R1:W-:Y:S04]  /*11ef0*/  STL.64 [R1+0x2d8], R150 ;  /* 0x0002d89601007387 */ /* 0x0003e80000100a00 */
[----:B------:R1:W-:Y:S02]  /*11f00*/  LDGSTS.E [R138+0x30a00], desc[UR22][R150.64], P1 ;  /* 0x30a00000968a7fae */ /* 0x0003e400089a1016 */
[----:B-1----:R-:W-:-:S02]  /*11f10*/  IADD3 R140, P3, PT, R188, R134, RZ ;  /* 0x00000086bc8c7210 */ /* 0x002fc40007f7e0ff */
[----:B------:R1:W-:Y:S03]  /*11f20*/  STL.64 [R1+0x318], R148 ;  /* 0x0003189401007387 */ /* 0x0003e60000100a00 */
[----:B------:R-:W-:Y:S01]  /*11f30*/  IMAD.X R141, R189, 0x1, R133, P3 ;  /* 0x00000001bd8d7824 */ /* 0x000fe200018e0685 */
[----:B------:R1:W-:Y:S01]  /*11f40*/  LDGSTS.E [R138+0x30e00], desc[UR22][R148.64], P1 ;  /* 0x30e00000948a7fae */ /* 0x0003e200089a1016 */
[----:B------:R-:W-:-:S03]  /*11f50*/  IADD3 R150, P3, PT, R176, R134, RZ ;  /* 0x00000086b0967210 */ /* 0x000fc60007f7e0ff */
[----:B------:R1:W-:Y:S02]  /*11f60*/  STL.64 [R1+0x358], R140 ;  /* 0x0003588c01007387 */ /* 0x0003e40000100a00 */
[--C-:B------:R-:W-:Y:S02]  /*11f70*/  IMAD.X R151, R177, 0x1, R133.reuse, P3 ;  /* 0x00000001b1977824 */ /* 0x100fe400018e0685 */
[----:B------:R1:W-:Y:S02]  /*11f80*/  LDGSTS.E [R138+0x31200], desc[UR22][R140.64], P1 ;  /* 0x312000008c8a7fae */ /* 0x0003e400089a1016 */
[-C--:B-1----:R-:W-:Y:S02]  /*11f90*/  IADD3 R148, P3, PT, R162, R134.reuse, RZ ;  /* 0x00000086a2947210 */ /* 0x082fe40007f7e0ff */
[----:B------:R-:W-:Y:S03]  /*11fa0*/  STL.64 [R1+0x398], R150 ;  /* 0x0003989601007387 */ /* 0x000fe60000100a00 */
[----:B------:R-:W-:Y:S01]  /*11fb0*/  IMAD.X R149, R163, 0x1, R133, P3 ;  /* 0x00000001a3957824 */ /* 0x000fe200018e0685 */
[----:B------:R-:W-:Y:S01]  /*11fc0*/  LDGSTS.E [R138+0x31600], desc[UR22][R150.64], P1 ;  /* 0x31600000968a7fae */ /* 0x000fe200089a1016 */
[----:B------:R-:W-:-:S03]  /*11fd0*/  IADD3 R140, P3, PT, R146, R134, RZ ;  /* 0x00000086928c7210 */ /* 0x000fc60007f7e0ff */
[----:B------:R-:W-:Y:S02]  /*11fe0*/  STL.64 [R1+0x3d8], R148 ;  /* 0x0003d89401007387 */ /* 0x000fe40000100a00 */
[----:B------:R-:W-:Y:S02]  /*11ff0*/  IMAD.X R141, R147, 0x1, R133, P3 ;  /* 0x00000001938d7824 */ /* 0x000fe400018e0685 */
[----:B------:R-:W-:Y:S04]  /*12000*/  LDGSTS.E [R138+0x31a00], desc[UR22][R148.64], P1 ;  /* 0x31a00000948a7fae */ /* 0x000fe800089a1016 */
[----:B------:R4:W-:Y:S04]  /*12010*/  STL.64 [R1+0x418], R140 ;  /* 0x0004188c01007387 */ /* 0x0009e80000100a00 */
[----:B------:R4:W-:Y:S04]  /*12020*/  LDGSTS.E [R138+0x31e00], desc[UR22][R140.64], P1 ;  /* 0x31e000008c8a7fae */ /* 0x0009e800089a1016 */
[----:B------:R-:W3:Y:S01]  /*12030*/  LDL.LU.64 R242, [R1+0x658] ;  /* 0x0006580001f27983 */ /* 0x000ee20000300a00 */
[----:B----4-:R-:W-:-:S05]  /*12040*/  IADD3 R140, P3, PT, R246, R134, RZ ;  /* 0x00000086f68c7210 */ /* 0x010fca0007f7e0ff */
[----:B------:R-:W-:Y:S02]  /*12050*/  IMAD.X R141, R247, 0x1, R133, P3 ;  /* 0x00000001f78d7824 */ /* 0x000fe400018e0685 */
[----:B------:R-:W4:Y:S01]  /*12060*/  LDL.LU.64 R246, [R1+0x640] ;  /* 0x0006400001f67983 */ /* 0x000f220000300a00 */
[----:B-----5:R-:W-:-:S03]  /*12070*/  IADD3 R138, P3, PT, R248, R134, RZ ;  /* 0x00000086f88a7210 */ /* 0x020fc60007f7e0ff */
[----:B------:R3:W-:Y:S02]  /*12080*/  LDGSTS.E [R137+0x30280], desc[UR22][R140.64], P1 ;  /* 0x302800008c897fae */ /* 0x0007e400089a1016 */
[----:B------:R-:W-:Y:S02]  /*12090*/  IMAD.X R139, R249, 0x1, R133, P3 ;  /* 0x00000001f98b7824 */ /* 0x000fe400018e0685 */
[----:B------:R3:W-:Y:S04]  /*120a0*/  STL.64 [R1+0x260], R140 ;  /* 0x0002608c01007387 */ /* 0x0007e80000100a00 */
[----:B------:R1:W-:Y:S04]  /*120b0*/  STL.64 [R1+0x2a0], R138 ;  /* 0x0002a08a01007387 */ /* 0x0003e80000100a00 */
[----:B------:R-:W5:Y:S04]  /*120c0*/  LDL.LU.64 R248, [R1+0x620] ;  /* 0x0006200001f87983 */ /* 0x000f680000300a00 */
[----:B------:R-:W5:Y:S04]  /*120d0*/  LDL.LU.64 R200, [R1+0x50] ;  /* 0x0000500001c87983 */ /* 0x000f680000300a00 */
[----:B------:R1:W-:Y:S01]  /*120e0*/  LDGSTS.E [R137+0x30680], desc[UR22][R138.64], P1 ;  /* 0x306800008a897fae */ /* 0x0003e200089a1016 */
[----:B--2---:R-:W-:-:S04]  /*120f0*/  IADD3 R146, P3, PT, R244, R134, RZ ;  /* 0x00000086f4927210 */ /* 0x004fc80007f7e0ff */
[----:B------:R-:W-:-:S05]  /*12100*/  IADD3.X R147, PT, PT, R245, R133, RZ, P3, !PT ;  /* 0x00000085f5937210 */ /* 0x000fca0001ffe4ff */
[----:B------:R2:W-:Y:S04]  /*12110*/  STL.64 [R1+0x2e0], R146 ;  /* 0x0002e09201007387 */ /* 0x0005e80000100a00 */
[----:B------:R-:W5:Y:S01]  /*12120*/  LDL.LU.64 R202, [R1+0x38] ;  /* 0x0000380001ca7983 */ /* 0x000f620000300a00 */
[----:B---3--:R-:W-:-:S03]  /*12130*/  IADD3 R140, P3, PT, R238, R134, RZ ;  /* 0x00000086ee8c7210 */ /* 0x008fc60007f7e0ff */
[----:B------:R2:W-:Y:S02]  /*12140*/  LDGSTS.E [R137+0x30a80], desc[UR22][R146.64], P1 ;  /* 0x30a8000092897fae */ /* 0x0005e400089a1016 */
[----:B------:R-:W-:Y:S01]  /*12150*/  IMAD.X R141, R239, 0x1, R133, P3 ;  /* 0x00000001ef8d7824 */ /* 0x000fe200018e0685 */
[----:B-1----:R-:W-:-:S04]  /*12160*/  IADD3 R138, P3, PT, R186, R134, RZ ;  /* 0x00000086ba8a7210 */ /* 0x002fc80007f7e0ff */
[----:B------:R1:W-:Y:S01]  /*12170*/  LDGSTS.E [R137+0x30e80], desc[UR22][R140.64], P1 ;  /* 0x30e800008c897fae */ /* 0x0003e200089a1016 */
[--C-:B------:R-:W-:Y:S01]  /*12180*/  IMAD.X R139, R187, 0x1, R133.reuse, P3 ;  /* 0x00000001bb8b7824 */ /* 0x100fe200018e0685 */
[-C--:B--2---:R-:W-:Y:S02]  /*12190*/  IADD3 R146, P3, PT, R174, R134.reuse, RZ ;  /* 0x00000086ae927210 */ /* 0x084fe40007f7e0ff */
[----:B------:R1:W-:Y:S03]  /*121a0*/  STL.64 [R1+0x320], R140 ;  /* 0x0003208c01007387 */ /* 0x0003e60000100a00 */
[----:B------:R-:W-:Y:S01]  /*121b0*/  IMAD.X R147, R175, 0x1, R133, P3 ;  /* 0x00000001af937824 */ /* 0x000fe200018e0685 */
[----:B------:R2:W-:Y:S04]  /*121c0*/  STL.64 [R1+0x360], R138 ;  /* 0x0003608a01007387 */ /* 0x0005e80000100a00 */
[----:B------:R2:W-:Y:S01]  /*121d0*/  LDGSTS.E [R137+0x31280], desc[UR22][R138.64], P1 ;  /* 0x312800008a897fae */ /* 0x0005e200089a1016 */
[----:B-1----:R-:W-:-:S03]  /*121e0*/  IADD3 R140, P3, PT, R160, R134, RZ ;  /* 0x00000086a08c7210 */ /* 0x002fc60007f7e0ff */
[----:B------:R-:W-:Y:S02]  /*121f0*/  STL.64 [R1+0x3a0], R146 ;  /* 0x0003a09201007387 */ /* 0x000fe40000100a00 */
[----:B------:R-:W-:Y:S02]  /*12200*/  IMAD.X R141, R161, 0x1, R133, P3 ;  /* 0x00000001a18d7824 */ /* 0x000fe400018e0685 */
[----:B------:R-:W-:Y:S01]  /*12210*/  LDGSTS.E [R137+0x31680], desc[UR22][R146.64], P1 ;  /* 0x3168000092897fae */ /* 0x000fe200089a1016 */
[----:B--2---:R-:W-:-:S03]  /*12220*/  IADD3 R138, P3, PT, R144, R134, RZ ;  /* 0x00000086908a7210 */ /* 0x004fc60007f7e0ff */
[----:B------:R1:W-:Y:S02]  /*12230*/  STL.64 [R1+0x3e0], R140 ;  /* 0x0003e08c01007387 */ /* 0x0003e40000100a00 */
[----:B------:R-:W-:Y:S02]  /*12240*/  IMAD.X R139, R145, 0x1, R133, P3 ;  /* 0x00000001918b7824 */ /* 0x000fe400018e0685 */
[----:B------:R-:W2:Y:S04]  /*12250*/  LDL.LU.64 R240, [R1+0x660] ;  /* 0x0006600001f07983 */ /* 0x000ea80000300a00 */
[----:B------:R4:W-:Y:S04]  /*12260*/  STL.64 [R1+0x420], R138 ;  /* 0x0004208a01007387 */ /* 0x0009e80000100a00 */
[----:B------:R1:W-:Y:S04]  /*12270*/  LDGSTS.E [R137+0x31a80], desc[UR22][R140.64], P1 ;  /* 0x31a800008c897fae */ /* 0x0003e800089a1016 */
[----:B------:R-:W3:Y:S04]  /*12280*/  LDL.LU.64 R244, [R1+0x650] ;  /* 0x0006500001f47983 */ /* 0x000ee80000300a00 */
[----:B------:R-:W3:Y:S04]  /*12290*/  LDL.LU.64 R238, [R1+0x638] ;  /* 0x0006380001ee7983 */ /* 0x000ee80000300a00 */
[----:B------:R4:W-:Y:S01]  /*122a0*/  LDGSTS.E [R137+0x31e80], desc[UR22][R138.64], P1 ;  /* 0x31e800008a897fae */ /* 0x0009e200089a1016 */
[----:B-1----:R-:W-:-:S05]  /*122b0*/  IADD3 R140, P3, PT, R242, R134, RZ ;  /* 0x00000086f28c7210 */ /* 0x002fca0007f7e0ff */
[----:B------:R-:W-:-:S05]  /*122c0*/  IMAD.X R141, R243, 0x1, R133, P3 ;  /* 0x00000001f38d7824 */ /* 0x000fca00018e0685 */
[----:B------:R1:W-:Y:S04]  /*122d0*/  STL.64 [R1+0x268], R140 ;  /* 0x0002688c01007387 */ /* 0x0003e80000100a00 */
[----:B------:R-:W3:Y:S04]  /*122e0*/  LDL.LU.64 R242, [R1+0x58] ;  /* 0x0000580001f27983 */ /* 0x000ee80000300a00 */
[----:B------:R1:W-:Y:S01]  /*122f0*/  LDGSTS.E [R136+0x30300], desc[UR22][R140.64], P1 ;  /* 0x303000008c887fae */ /* 0x0003e200089a1016 */
[----:B----4-:R-:W-:-:S05]  /*12300*/  IADD3 R138, P3, PT, R246, R134, RZ ;  /* 0x00000086f68a7210 */ /* 0x010fca0007f7e0ff */
[----:B------:R-:W-:Y:S02]  /*12310*/  IMAD.X R139, R247, 0x1, R133, P3 ;  /* 0x00000001f78b7824 */ /* 0x000fe400018e0685 */
[----:B------:R-:W4:Y:S04]  /*12320*/  LDL.LU.64 R246, [R1+0x48] ;  /* 0x0000480001f67983 */ /* 0x000f280000300a00 */
[----:B------:R1:W-:Y:S04]  /*12330*/  STL.64 [R1+0x2a8], R138 ;  /* 0x0002a88a01007387 */ /* 0x0003e80000100a00 */
[----:B------:R5:W-:Y:S02]  /*12340*/  LDGSTS.E [R136+0x30700], desc[UR22][R138.64], P1 ;  /* 0x307000008a887fae */ /* 0x000be400089a1016 */
[----:B-----5:R-:W-:-:S05]  /*12350*/  IADD3 R144, P3, PT, R248, R134, RZ ;  /* 0x00000086f8907210 */ /* 0x020fca0007f7e0ff */
[----:B------:R-:W-:Y:S02]  /*12360*/  IMAD.X R145, R249, 0x1, R133, P3 ;  /* 0x00000001f9917824 */ /* 0x000fe400018e0685 */
[----:B------:R-:W5:Y:S01]  /*12370*/  LDL.LU.64 R248, [R1+0x30] ;  /* 0x0000300001f87983 */ /* 0x000f620000300a00 */
[----:B-1----:R-:W-:-:S03]  /*12380*/  IADD3 R140, P3, PT, R200, R134, RZ ;  /* 0x00000086c88c7210 */ /* 0x002fc60007f7e0ff */
[----:B------:R1:W-:Y:S02]  /*12390*/  LDGSTS.E [R136+0x30b00], desc[UR22][R144.64], P1 ;  /* 0x30b0000090887fae */ /* 0x0003e400089a1016 */
[----:B------:R-:W-:Y:S02]  /*123a0*/  IMAD.X R141, R201, 0x1, R133, P3 ;  /* 0x00000001c98d7824 */ /* 0x000fe400018e0685 */
[----:B------:R1:W-:Y:S01]  /*123b0*/  STL.64 [R1+0x2e8], R144 ;  /* 0x0002e89001007387 */ /* 0x0003e20000100a00 */
[----:B------:R-:W-:-:S03]  /*123c0*/  IADD3 R138, P3, PT, R202, R134, RZ ;  /* 0x00000086ca8a7210 */ /* 0x000fc60007f7e0ff */
[----:B------:R1:W-:Y:S02]  /*123d0*/  LDGSTS.E [R136+0x30f00], desc[UR22][R140.64], P1 ;  /* 0x30f000008c887fae */ /* 0x0003e400089a1016 */
[--C-:B------:R-:W-:Y:S01]  /*123e0*/  IMAD.X R139, R203, 0x1, R133.reuse, P3 ;  /* 0x00000001cb8b7824 */ /* 0x100fe200018e0685 */
[-C--:B-1----:R-:W-:Y:S01]  /*123f0*/  IADD3 R144, P3, PT, R172, R134.reuse, RZ ;  /* 0x00000086ac907210 */ /* 0x082fe20007f7e0ff */
[----:B------:R1:W-:Y:S04]  /*12400*/  STL.64 [R1+0x328], R140 ;  /* 0x0003288c01007387 */ /* 0x0003e80000100a00 */
[----:B------:R-:W-:Y:S01]  /*12410*/  IMAD.X R145, R173, 0x1, R133, P3 ;  /* 0x00000001ad917824 */ /* 0x000fe200018e0685 */
[----:B------:R1:W-:Y:S04]  /*12420*/  STL.64 [R1+0x368], R138 ;  /* 0x0003688a01007387 */ /* 0x0003e80000100a00 */
[----:B------:R1:W-:Y:S02]  /*12430*/  LDGSTS.E [R136+0x31300], desc[UR22][R138.64], P1 ;  /* 0x313000008a887fae */ /* 0x0003e400089a1016 */
[----:B-1----:R-:W-:-:S02]  /*12440*/  IADD3 R140, P3, PT, R158, R134, RZ ;  /* 0x000000869e8c7210 */ /* 0x002fc40007f7e0ff */
[----:B------:R-:W-:Y:S02]  /*12450*/  STL.64 [R1+0x3a8], R144 ;  /* 0x0003a89001007387 */ /* 0x000fe40000100a00 */
[----:B------:R-:W-:Y:S02]  /*12460*/  IADD3.X R141, PT, PT, R159, R133, RZ, P3, !PT ;  /* 0x000000859f8d7210 */ /* 0x000fe40001ffe4ff */
[----:B------:R-:W-:Y:S01]  /*12470*/  LDGSTS.E [R136+0x31700], desc[UR22][R144.64], P1 ;  /* 0x3170000090887fae */ /* 0x000fe200089a1016 */
[----:B------:R-:W-:-:S03]  /*12480*/  IADD3 R138, P3, PT, R142, R134, RZ ;  /* 0x000000868e8a7210 */ /* 0x000fc60007f7e0ff */
[----:B------:R-:W-:Y:S02]  /*12490*/  STL.64 [R1+0x3e8], R140 ;  /* 0x0003e88c01007387 */ /* 0x000fe40000100a00 */
[----:B------:R-:W-:Y:S02]  /*124a0*/  IMAD.X R139, R143, 0x1, R133, P3 ;  /* 0x000000018f8b7824 */ /* 0x000fe400018e0685 */
[----:B------:R-:W-:Y:S04]  /*124b0*/  LDGSTS.E [R136+0x31b00], desc[UR22][R140.64], P1 ;  /* 0x31b000008c887fae */ /* 0x000fe800089a1016 */
[----:B------:R2:W-:Y:S04]  /*124c0*/  STL.64 [R1+0x428], R138 ;  /* 0x0004288a01007387 */ /* 0x0005e80000100a00 */
[----:B------:R2:W-:Y:S02]  /*124d0*/  LDGSTS.E [R136+0x31f00], desc[UR22][R138.64], P1 ;  /* 0x31f000008a887fae */ /* 0x0005e400089a1016 */
[----:B--2---:R-:W-:-:S05]  /*124e0*/  IADD3 R138, P3, PT, R240, R134, RZ ;  /* 0x00000086f08a7210 */ /* 0x004fca0007f7e0ff */
[----:B------:R-:W-:Y:S01]  /*124f0*/  IMAD.X R139, R241, 0x1, R133, P3 ;  /* 0x00000001f18b7824 */ /* 0x000fe200018e0685 */
[----:B---3--:R-:W-:-:S04]  /*12500*/  IADD3 R136, P3, PT, R244, R134, RZ ;  /* 0x00000086f4887210 */ /* 0x008fc80007f7e0ff */
        /* <DEDUP_REMOVED lines=10> */
[----:B------:R5:W-:Y:S04]  /*125b0*/  LDGSTS.E [R135+0x30b80], desc[UR22][R140.64], P1 ;  /* 0x30b800008c877fae */ /* 0x000be800089a1016 */
[----:B------:R1:W-:Y:S04]  /*125c0*/  STL.64 [R1+0x330], R138 ;  /* 0x0003308a01007387 */ /* 0x0003e80000100a00 */
[----:B------:R1:W-:Y:S01]  /*125d0*/  LDGSTS.E [R135+0x30f80], desc[UR22][R138.64], P1 ;  /* 0x30f800008a877fae */ /* 0x0003e200089a1016 */
[----:B------:R-:W-:Y:S01]  /*125e0*/  UMOV UR6, URZ ;  /* 0x000000ff00067c82 */ /* 0x000fe20008000000 */
[----:B------:R-:W-:-:S02]  /*125f0*/  ISETP.GE.AND P5, PT, R251, 0x80, PT ;  /* 0x00000080fb00780c */ /* 0x000fc40003fa6270 */
[----:B----4-:R-:W-:-:S05]  /*12600*/  IADD3 R136, P3, PT, R246, R134, RZ ;  /* 0x00000086f6887210 */ /* 0x010fca0007f7e0ff */
[----:B------:R-:W-:Y:S01]  /*12610*/  IMAD.X R137, R247, 0x1, R133, P3 ;  /* 0x00000001f7897824 */ /* 0x000fe200018e0685 */
[----:B-----5:R-:W-:-:S04]  /*12620*/  IADD3 R140, P3, PT, R248, R134, RZ ;  /* 0x00000086f88c7210 */ /* 0x020fc80007f7e0ff */
[----:B------:R2:W-:Y:S01]  /*12630*/  LDGSTS.E [R135+0x31380], desc[UR22][R136.64], P1 ;  /* 0x3138000088877fae */ /* 0x0005e200089a1016 */
[--C-:B------:R-:W-:Y:S01]  /*12640*/  IMAD.X R141, R249, 0x1, R133.reuse, P3 ;  /* 0x00000001f98d7824 */ /* 0x100fe200018e0685 */
[-C--:B-1----:R-:W-:Y:S02]  /*12650*/  IADD3 R138, P3, PT, R156, R134.reuse, RZ ;  /* 0x000000869c8a7210 */ /* 0x082fe40007f7e0ff */
[----:B------:R2:W-:Y:S03]  /*12660*/  STL.64 [R1+0x370], R136 ;  /* 0x0003708801007387 */ /* 0x0005e60000100a00 */
[----:B------:R-:W-:Y:S01]  /*12670*/  IMAD.X R139, R157, 0x1, R133, P3 ;  /* 0x000000019d8b7824 */ /* 0x000fe200018e0685 */
[----:B------:R1:W-:Y:S04]  /*12680*/  LDGSTS.E [R135+0x31780], desc[UR22][R140.64], P1 ;  /* 0x317800008c877fae */ /* 0x0003e800089a1016 */
[----:B------:R1:W-:Y:S01]  /*12690*/  STL.64 [R1+0x3b0], R140 ;  /* 0x0003b08c01007387 */ /* 0x0003e20000100a00 */
[----:B--2---:R-:W-:-:S03]  /*126a0*/  IADD3 R136, P3, PT, R194, R134, RZ ;  /* 0x00000086c2887210 */ /* 0x004fc60007f7e0ff */
[----:B------:R1:W-:Y:S02]  /*126b0*/  STL.64 [R1+0x3f0], R138 ;  /* 0x0003f08a01007387 */ /* 0x0003e40000100a00 */
[----:B------:R-:W-:Y:S02]  /*126c0*/  IMAD.X R137, R195, 0x1, R133, P3 ;  /* 0x00000001c3897824 */ /* 0x000fe400018e0685 */
[----:B------:R1:W-:Y:S04]  /*126d0*/  LDGSTS.E [R135+0x31b80], desc[UR22][R138.64], P1 ;  /* 0x31b800008a877fae */ /* 0x0003e800089a1016 */
[----:B------:R1:W-:Y:S04]  /*126e0*/  STL.64 [R1+0x430], R136 ;  /* 0x0004308801007387 */ /* 0x0003e80000100a00 */
[----:B------:R1:W-:Y:S01]  /*126f0*/  LDGSTS.E [R135+0x31f80], desc[UR22][R136.64], P1 ;  /* 0x31f8000088877fae */ /* 0x0003e200089a1016 */
[----:B------:R-:W-:-:S03]  /*12700*/  ISETP.GE.AND P1, PT, R251, 0x100, PT ;  /* 0x00000100fb00780c */ /* 0x000fc60003f26270 */
[----:B------:R-:W0:Y:S10]  /*12710*/  LDGDEPBAR ;  /* 0x00000000000079af */ /* 0x000e340000000000 */
[----:B-1----:R-:W-:Y:S05]  /*12720*/  @!P1 BRA `(.L_x_8) ;  /* 0x000000bc00589947 */ /* 0x002fea0003800000 */
[----:B------:R-:W-:Y:S01]  /*12730*/  STL [R1+0x4], R88 ;  /* 0x0000045801007387 */ /* 0x000fe20000100800 */
[----:B------:R-:W-:Y:S01]  /*12740*/  IMAD.MOV.U32 R178, RZ, RZ, R62 ;  /* 0x000000ffffb27224 */ /* 0x000fe200078e003e */
[----:B------:R-:W-:Y:S01]  /*12750*/  MOV R172, R74 ;  /* 0x0000004a00ac7202 */ /* 0x000fe20000000f00 */
[----:B------:R-:W-:Y:S01]  /*12760*/  IMAD.MOV.U32 R179, RZ, RZ, R63 ;  /* 0x000000ffffb37224 */ /* 0x000fe200078e003f */
[----:B------:R-:W-:Y:S01]  /*12770*/  STL [R1], R89 ;  /* 0x0000005901007387 */ /* 0x000fe20000100800 */
[----:B------:R-:W-:Y:S01]  /*12780*/  IMAD.MOV.U32 R176, RZ, RZ, R66 ;  /* 0x000000ffffb07224 */ /* 0x000fe200078e0042 */
[----:B------:R-:W-:Y:S01]  /*12790*/  MOV R160, R98 ;  /* 0x0000006200a07202 */ /* 0x000fe20000000f00 */
[----:B------:R-:W-:Y:S01]  /*127a0*/  IMAD.MOV.U32 R177, RZ, RZ, R67 ;  /* 0x000000ffffb17224 */ /* 0x000fe200078e0043 */
[----:B------:R-:W-:Y:S01]  /*127b0*/  STL [R1+0xc], R92 ;  /* 0x00000c5c01007387 */ /* 0x000fe20000100800 */
        /* <DEDUP_REMOVED lines=13> */
[----:B------:R-:W-:Y:S01]  /*12890*/  SHF.R.S32.HI R249, RZ, 0x1f, R251 ;  /* 0x0000001ffff97819 */ /* 0x000fe200000114fb */
[----:B------:R-:W-:Y:S01]  /*128a0*/  IMAD.MOV.U32 R158, RZ, RZ, R102 ;  /* 0x000000ffff9e7224 */ /* 0x000fe200078e0066 */
[----:B------:R-:W-:Y:S01]  /*128b0*/  STL [R1+0x1c], R100 ;  /* 0x00001c6401007387 */ /* 0x000fe20000100800 */
[----:B------:R-:W-:Y:S01]  /*128c0*/  IMAD.MOV.U32 R159, RZ, RZ, R103 ;  /* 0x000000ffff9f7224 */ /* 0x000fe200078e0067 */
[----:B------:R-:W-:Y:S01]  /*128d0*/  LEA.HI R249, R249, R251, RZ, 0x7 ;  /* 0x000000fbf9f97211 */ /* 0x000fe200078f38ff */
        /* <DEDUP_REMOVED lines=9> */
[----:B------:R-:W2:Y:S01]  /*12970*/  LDL.LU.64 R62, [R1+0x90] ;  /* 0x00009000013e7983 */ /* 0x000ea20000300a00 */
[----:B------:R-:W-:-:S02]  /*12980*/  IMAD.MOV.U32 R163, RZ, RZ, R95 ;  /* 0x000000ffffa37224 */ /* 0x000fc400078e005f */
[----:B------:R-:W-:Y:S01]  /*12990*/  IMAD.MOV.U32 R161, RZ, RZ, R99 ;  /* 0x000000ffffa17224 */ /* 0x000fe200078e0063 */
[----:B------:R-:W3:Y:S01]  /*129a0*/  LDL.LU.64 R66, [R1+0x60] ;  /* 0x0000600001427983 */ /* 0x000ee20000300a00 */
[----:B------:R-:W-:Y:S02]  /*129b0*/  IMAD.MOV.U32 R152, RZ, RZ, R114 ;  /* 0x000000ffff987224 */ /* 0x000fe400078e0072 */
[----:B------:R-:W-:Y:S01]  /*129c0*/  IMAD.MOV.U32 R153, RZ, RZ, R115 ;  /* 0x000000ffff997224 */ /* 0x000fe200078e0073 */
[----:B------:R-:W4:Y:S01]  /*129d0*/  LDL.LU.64 R74, [R1+0x68] ;  /* 0x00006800014a7983 */ /* 0x000f220000300a00 */
[----:B------:R-:W-:Y:S02]  /*129e0*/  IMAD.MOV.U32 R156, RZ, RZ, R106 ;  /* 0x000000ffff9c7224 */ /* 0x000fe400078e006a */
[----:B------:R-:W-:Y:S01]  /*129f0*/  IMAD.MOV.U32 R157, RZ, RZ, R107 ;  /* 0x000000ffff9d7224 */ /* 0x000fe200078e006b */
[----:B------:R-:W-:Y:S01]  /*12a00*/  STL [R1+0x20], R105 ;  /* 0x0000206901007387 */ /* 0x000fe20000100800 */
[----:B------:R-:W-:-:S02]  /*12a10*/  IMAD.MOV.U32 R154, RZ, RZ, R110 ;  /* 0x000000ffff9a7224 */ /* 0x000fc400078e006e */
[----:B------:R-:W-:Y:S01]  /*12a20*/  IMAD.MOV.U32 R155, RZ, RZ, R111 ;  /* 0x000000ffff9b7224 */ /* 0x000fe200078e006f */
[----:B------:R-:W5:Y:S01]  /*12a30*/  LDL.LU.64 R70, [R1+0x98] ;  /* 0x0000980001467983 */ /* 0x000f620000300a00 */
[----:B------:R-:W-:Y:S02]  /*12a40*/  IMAD.MOV.U32 R150, RZ, RZ, R118 ;  /* 0x000000ffff967224 */ /* 0x000fe400078e0076 */
[----:B------:R-:W-:Y:S01]  /*12a50*/  IMAD.MOV.U32 R151, RZ, RZ, R119 ;  /* 0x000000ffff977224 */ /* 0x000fe200078e0077 */
[----:B------:R-:W2:Y:S01]  /*12a60*/  LDL.LU.64 R86, [R1+0x70] ;  /* 0x0000700001567983 */ /* 0x000ea20000300a00 */
[----:B------:R-:W-:Y:S02]  /*12a70*/  IMAD.MOV.U32 R149, RZ, RZ, R123 ;  /* 0x000000ffff957224 */ /* 0x000fe400078e007b */
[----:B------:R-:W-:Y:S01]  /*12a80*/  IMAD.MOV.U32 R146, RZ, RZ, R126 ;  /* 0x000000ffff927224 */ /* 0x000fe200078e007e */
[----:B------:R-:W2:Y:S01]  /*12a90*/  LDL.LU.64 R78, [R1+0xa0] ;  /* 0x0000a000014e7983 */ /* 0x000ea20000300a00 */
[----:B------:R-:W-:-:S02]  /*12aa0*/  IMAD.MOV.U32 R147, RZ, RZ, R127 ;  /* 0x000000ffff937224 */ /* 0x000fc400078e007f */
[----:B------:R-:W-:Y:S01]  /*12ab0*/  IMAD.MOV.U32 R144, RZ, RZ, R130 ;  /* 0x000000ffff907224 */ /* 0x000fe200078e0082 */
[----:B------:R-:W2:Y:S01]  /*12ac0*/  LDL.LU.64 R102, [R1+0x78] ;  /* 0x0000780001667983 */ /* 0x000ea20000300a00 */
[----:B------:R-:W-:Y:S02]  /*12ad0*/  IMAD.MOV.U32 R145, RZ, RZ, R131 ;  /* 0x000000ffff917224 */ /* 0x000fe400078e0083 */
[----:B------:R-:W-:Y:S01]  /*12ae0*/  IMAD.MOV.U32 R228, RZ, RZ, R4 ;  /* 0x000000ffffe47224 */ /* 0x000fe200078e0004 */
[----:B------:R-:W2:Y:S01]  /*12af0*/  LDL.LU.64 R82, [R1+0xa8] ;  /* 0x0000a80001527983 */ /* 0x000ea20000300a00 */
        /* <DEDUP_REMOVED lines=8> */
[----:B------:R-:W-:Y:S01]  /*12b80*/  STL [R1+0x28], R109 ;  /* 0x0000286d01007387 */ /* 0x000fe20000100800 */
[----:B------:R-:W-:Y:S02]  /*12b90*/  IMAD.MOV.U32 R191, RZ, RZ, R45 ;  /* 0x000000ffffbf7224 */ /* 0x000fe400078e002d */
[----:B------:R-:W-:Y:S01]  /*12ba0*/  IMAD.MOV.U32 R188, RZ, RZ, R46 ;  /* 0x000000ffffbc7224 */ /* 0x000fe200078e002e */
[----:B------:R-:W5:Y:S01]  /*12bb0*/  LDL.LU.64 R94, [R1+0xb8] ;  /* 0x0000b800015e7983 */ /* 0x000f620000300a00 */
[----:B------:R-:W-:-:S02]  /*12bc0*/  IMAD.MOV.U32 R189, RZ, RZ, R47 ;  /* 0x000000ffffbd7224 */ /* 0x000fc400078e002f */
[----:B------:R-:W-:Y:S01]  /*12bd0*/  IMAD.MOV.U32 R186, RZ, RZ, R48 ;  /* 0x000000ffffba7224 */ /* 0x000fe200078e0030 */
[----:B------:R-:W5:Y:S01]  /*12be0*/  LDL.LU.64 R98, [R1+0xc0] ;  /* 0x0000c00001627983 */ /* 0x000f620000300a00 */
[----:B------:R-:W-:Y:S02]  /*12bf0*/  IMAD.MOV.U32 R187, RZ, RZ, R49 ;  /* 0x000000ffffbb7224 */ /* 0x000fe400078e0031 */
[----:B------:R-:W-:Y:S01]  /*12c00*/  IMAD.MOV.U32 R194, RZ, RZ, R38 ;  /* 0x000000ffffc27224 */ /* 0x000fe200078e0026 */
[----:B------:R-:W5:Y:S01]  /*12c10*/  LDL.LU.64 R114, [R1+0x80] ;  /* 0x0000800001727983 */ /* 0x000f620000300a00 */
[----:B------:R-:W-:Y:S02]  /*12c20*/  IMAD.MOV.U32 R195, RZ, RZ, R39 ;  /* 0x000000ffffc37224 */ /* 0x000fe400078e0027 */
[----:B------:R-:W-:Y:S01]  /*12c30*/  IMAD.MOV.U32 R192, RZ, RZ, R40 ;  /* 0x000000ffffc07224 */ /* 0x000fe200078e0028 */
[----:B------:R-:W5:Y:S01]  /*12c40*/  LDL.LU.64 R106, [R1+0xf0] ;  /* 0x0000f000016a7983 */ /* 0x000f620000300a00 */
[----:B------:R-:W-:-:S02]  /*12c50*/  IMAD.MOV.U32 R193, RZ, RZ, R41 ;  /* 0x000000ffffc17224 */ /* 0x000fc400078e0029 */
[----:B------:R-:W-:Y:S01]  /*12c60*/  IMAD.MOV.U32 R197, RZ, RZ, R37 ;  /* 0x000000ffffc57224 */ /* 0x000fe200078e0025 */
[----:B------:R-:W-:Y:S01]  /*12c70*/  STL [R1+0x34], R112 ;  /* 0x0000347001007387 */ /* 0x000fe20000100800 */
[----:B------:R-:W-:Y:S02]  /*12c80*/  IMAD.MOV.U32 R198, RZ, RZ, R34 ;  /* 0x000000ffffc67224 */ /* 0x000fe400078e0022 */
[----:B------:R-:W-:Y:S01]  /*12c90*/  IMAD.MOV.U32 R199, RZ, RZ, R35 ;  /* 0x000000ffffc77224 */ /* 0x000fe200078e0023 */
[----:B------:R-:W5:Y:S01]  /*12ca0*/  LDL.LU.64 R110, [R1+0xc8] ;  /* 0x0000c800016e7983 */ /* 0x000f620000300a00 */
[----:B------:R-:W-:Y:S02]  /*12cb0*/  IMAD.MOV.U32 R202, RZ, RZ, R30 ;  /* 0x000000ffffca7224 */ /* 0x000fe400078e001e */
[----:B------:R-:W-:Y:S01]  /*12cc0*/  IMAD.MOV.U32 R203, RZ, RZ, R31 ;  /* 0x000000ffffcb7224 */ /* 0x000fe200078e001f */
[----:B------:R-:W-:Y:S01]  /*12cd0*/  STL [R1+0x30], R113 ;  /* 0x0000307101007387 */ /* 0x000fe20000100800 */
[----:B------:R-:W-:-:S02]  /*12ce0*/  IMAD.MOV.U32 R200, RZ, RZ, R32 ;  /* 0x000000ffffc87224 */ /* 0x000fc400078e0020 */
[----:B------:R-:W-:Y:S01]  /*12cf0*/  IMAD.MOV.U32 R201, RZ, RZ, R33 ;  /* 0x000000ffffc97224 */ /* 0x000fe200078e0021 */
[----:B------:R-:W5:Y:S01]  /*12d00*/  LDL.LU.64 R118, [R1+0xd0] ;  /* 0x0000d00001767983 */ /* 0x000f620000300a00 */
[----:B------:R-:W-:Y:S02]  /*12d10*/  IMAD.MOV.U32 R229, RZ, RZ, R5 ;  /* 0x000000ffffe57224 */ /* 0x000fe400078e0005 */
[----:B------:R-:W-:Y:S02]  /*12d20*/  HFMA2 R250, -RZ, RZ, 0, 0 ;  /* 0x00000000fffa7431 */ /* 0x000fe400000001ff */
[----:B------:R-:W-:Y:S01]  /*12d30*/  IMAD.MOV.U32 R226, RZ, RZ, R6 ;  /* 0x000000ffffe27224 */ /* 0x000fe200078e0006 */
[----:B------:R-:W5:Y:S01]  /*12d40*/  LDL.LU.64 R122, [R1+0xd8] ;  /* 0x0000d800017a7983 */ /* 0x000f620000300a00 */
[----:B------:R-:W-:Y:S01]  /*12d50*/  IMAD.MOV.U32 R135, RZ, RZ, R218 ;  /* 0x000000ffff877224 */ /* 0x000fe200078e00da */
[----:B------:R-:W-:Y:S01]  /*12d60*/  MOV R251, R216 ;  /* 0x000000d800fb7202 */ /* 0x000fe20000000f00 */
        /* <DEDUP_REMOVED lines=9> */
[----:B------:R-:W-:Y:S01]  /*12e00*/  STL [R1+0x3c], R116 ;  /* 0x00003c7401007387 */ /* 0x000fe20000100800 */
[----:B------:R-:W-:-:S02]  /*12e10*/  IMAD.MOV.U32 R141, RZ, RZ, R213 ;  /* 0x000000ffff8d7224 */ /* 0x000fc400078e00d5 */
[----:B------:R-:W-:Y:S01]  /*12e20*/  IMAD.MOV.U32 R142, RZ, RZ, R210 ;  /* 0x000000ffff8e7224 */ /* 0x000fe200078e00d2 */
[----:B------:R-:W-:Y:S01]  /*12e30*/  STL [R1+0x38], R117 ;  /* 0x0000387501007387 */ /* 0x000fe20000100800 */
[----:B------:R-:W-:Y:S02]  /*12e40*/  IMAD.MOV.U32 R143, RZ, RZ, R211 ;  /* 0x000000ffff8f7224 */ /* 0x000fe400078e00d3 */
[----:B------:R-:W-:Y:S01]  /*12e50*/  IMAD.MOV.U32 R204, RZ, RZ, R28 ;  /* 0x000000ffffcc7224 */ /* 0x000fe200078e001c */
[----:B------:R-:W-:Y:S01]  /*12e60*/  STL [R1+0x44], R120 ;  /* 0x0000447801007387 */ /* 0x000fe20000100800 */
[----:B------:R-:W-:Y:S02]  /*12e70*/  IMAD.MOV.U32 R205, RZ, RZ, R29 ;  /* 0x000000ffffcd7224 */ /* 0x000fe400078e001d */
        /* <DEDUP_REMOVED lines=15> */
[----:B------:R-:W-:Y:S02]  /*12f70*/  IMAD.MOV.U32 R217, RZ, RZ, R17 ;  /* 0x000000ffffd97224 */ /* 0x000fe400078e0011 */
[----:B------:R-:W-:Y:S02]  /*12f80*/  IMAD.MOV.U32 R218, RZ, RZ, R14 ;  /* 0x000000ffffda7224 */ /* 0x000fe400078e000e */
[----:B------:R-:W-:Y:S02]  /*12f90*/  IMAD.MOV.U32 R219, RZ, RZ, R15 ;  /* 0x000000ffffdb7224 */ /* 0x000fe400078e000f */
[----:B------:R-:W-:-:S02]  /*12fa0*/  IMAD.MOV.U32 R221, RZ, RZ, R13 ;  /* 0x000000ffffdd7224 */ /* 0x000fc400078e000d */
[----:B------:R-:W-:Y:S02]  /*12fb0*/  IMAD.MOV.U32 R222, RZ, RZ, R10 ;  /* 0x000000ffffde7224 */ /* 0x000fe400078e000a */
        /* <DEDUP_REMOVED lines=22> */
[----:B---3--:R-:W-:Y:S01]  /*13120*/  IMAD.MOV.U32 R4, RZ, RZ, R67 ;  /* 0x000000ffff047224 */ /* 0x008fe200078e0043 */
[----:B------:R-:W-:Y:S04]  /*13130*/  STL [R1+0x5c], R66 ;  /* 0x00005c4201007387 */ /* 0x000fe80000100800 */
[----:B----4-:R-:W-:Y:S04]  /*13140*/  STL [R1+0x64], R74 ;  /* 0x0000644a01007387 */ /* 0x010fe80000100800 */
[----:B------:R1:W-:Y:S02]  /*13150*/  STL [R1+0x58], R4 ;  /* 0x0000580401007387 */ /* 0x0003e40000100800 */
[----:B-1----:R-:W-:-:S05]  /*13160*/  IMAD.MOV.U32 R4, RZ, RZ, R75 ;  /* 0x000000ffff047224 */ /* 0x002fca00078e004b */
[----:B------:R1:W-:Y:S04]  /*13170*/  STL [R1+0x60], R4 ;  /* 0x0000600401007387 */ /* 0x0003e80000100800 */
[----:B--2---:R-:W-:Y:S01]  /*13180*/  STL [R1+0x6c], R86 ;  /* 0x00006c5601007387 */ /* 0x004fe20000100800 */
[----:B-1----:R-:W-:-:S05]  /*13190*/  IMAD.MOV.U32 R4, RZ, RZ, R87 ;  /* 0x000000ffff047224 */ /* 0x002fca00078e0057 */
[----:B------:R1:W-:Y:S04]  /*131a0*/  STL [R1+0x68], R4 ;  /* 0x0000680401007387 */ /* 0x0003e80000100800 */
[----:B------:R-:W-:Y:S01]  /*131b0*/  STL [R1+0x74], R102 ;  /* 0x0000746601007387 */ /* 0x000fe20000100800 */
[----:B-1----:R-:W-:-:S05]  /*131c0*/  IMAD.MOV.U32 R4, RZ, RZ, R103 ;  /* 0x000000ffff047224 */ /* 0x002fca00078e0067 */
[----:B------:R1:W-:Y:S01]  /*131d0*/  STL [R1+0x70], R4 ;  /* 0x0000700401007387 */ /* 0x0003e20000100800 */
[----:B-----5:R-:W-:Y:S01]  /*131e0*/  IMAD.MOV.U32 R54, RZ, RZ, R70 ;  /* 0x000000ffff367224 */ /* 0x020fe200078e0046 */
[----:B------:R-:W-:Y:S01]  /*131f0*/  MOV R58, R78 ;  /* 0x0000004e003a7202 */ /* 0x000fe20000000f00 */
[----:B------:R-:W-:Y:S01]  /*13200*/  IMAD.MOV.U32 R55, RZ, RZ, R71 ;  /* 0x000000ffff377224 */ /* 0x000fe200078e0047 */
[----:B------:R-:W-:Y:S01]  /*13210*/  STL [R1+0x7c], R114 ;  /* 0x00007c7201007387 */ /* 0x000fe20000100800 */
[----:B------:R-:W-:Y:S02]  /*13220*/  IMAD.MOV.U32 R59, RZ, RZ, R79 ;  /* 0x000000ffff3b7224 */ /* 0x000fe400078e004f */
[----:B-1----:R-:W-:Y:S02]  /*13230*/  IMAD.MOV.U32 R4, RZ, RZ, R115 ;  /* 0x000000ffff047224 */ /* 0x002fe400078e0073 */
[----:B------:R-:W-:Y:S02]  /*13240*/  IMAD.MOV.U32 R70, RZ, RZ, R94 ;  /* 0x000000ffff467224 */ /* 0x000fe400078e005e */
[----:B------:R-:W-:Y:S01]  /*13250*/  IMAD.MOV.U32 R71, RZ, RZ, R95 ;  /* 0x000000ffff477224 */ /* 0x000fe200078e005f */
[----:B------:R1:W-:Y:S01]  /*13260*/  STL [R1+0x78], R4 ;  /* 0x0000780401007387 */ /* 0x0003e20000100800 */
[----:B------:R-:W-:-:S02]  /*13270*/  IMAD.MOV.U32 R78, RZ, RZ, R98 ;  /* 0x000000ffff4e7224 */ /* 0x000fc400078e0062 */
[----:B------:R-:W-:Y:S01]  /*13280*/  IMAD.MOV.U32 R79, RZ, RZ, R99 ;  /* 0x000000ffff4f7224 */ /* 0x000fe200078e0063 */
[----:B------:R-:W-:Y:S01]  /*13290*/  MOV R74, R106 ;  /* 0x0000006a004a7202 */ /* 0x000fe20000000f00 */
[----:B------:R-:W-:Y:S02]  /*132a0*/  IMAD.MOV.U32 R50, RZ, RZ, R62 ;  /* 0x000000ffff327224 */ /* 0x000fe400078e003e */
[----:B------:R-:W-:Y:S02]  /*132b0*/  IMAD.MOV.U32 R98, RZ, RZ, R122 ;  /* 0x000000ffff627224 */ /* 0x000fe400078e007a */
[----:B------:R-:W-:Y:S02]  /*132c0*/  IMAD.MOV.U32 R99, RZ, RZ, R123 ;  /* 0x000000ffff637224 */ /* 0x000fe400078e007b */
[----:B------:R-:W-:Y:S01]  /*132d0*/  IMAD.MOV.U32 R51, RZ, RZ, R63 ;  /* 0x000000ffff337224 */ /* 0x000fe200078e003f */
[----:B------:R2:W-:Y:S01]  /*132e0*/  STL [R1+0x84], R130 ;  /* 0x0000848201007387 */ /* 0x0005e20000100800 */
[----:B-1----:R-:W-:-:S03]  /*132f0*/  IMAD.MOV.U32 R4, RZ, RZ, R131 ;  /* 0x000000ffff047224 */ /* 0x002fc600078e0083 */
[----:B------:R-:W3:Y:S01]  /*13300*/  LDL.LU.64 R94, [R1+0x100] ;  /* 0x00010000015e7983 */ /* 0x000ee20000300a00 */
[----:B------:R-:W-:-:S03]  /*13310*/  IMAD.MOV.U32 R62, RZ, RZ, R82 ;  /* 0x000000ffff3e7224 */ /* 0x000fc600078e0052 */
[----:B------:R-:W4:Y:S01]  /*13320*/  LDL.LU.64 R122, [R1+0xe0] ;  /* 0x0000e000017a7983 */ /* 0x000f220000300a00 */
[----:B------:R-:W-:Y:S02]  /*13330*/  IMAD.MOV.U32 R63, RZ, RZ, R83 ;  /* 0x000000ffff3f7224 */ /* 0x000fe400078e0053 */
        /* <DEDUP_REMOVED lines=8> */
[----:B------:R-:W-:-:S03]  /*133c0*/  IMAD.MOV.U32 R66, RZ, RZ, R90 ;  /* 0x000000ffff427224 */ /* 0x000fc600078e005a */
[----:B------:R-:W5:Y:S01]  /*133d0*/  LDL.LU.64 R110, [R1+0x110] ;  /* 0x00011000016e7983 */ /* 0x000f620000300a00 */
[----:B------:R-:W-:-:S03]  /*133e0*/  IMAD.MOV.U32 R67, RZ, RZ, R91 ;  /* 0x000000ffff437224 */ /* 0x000fc600078e005b */
[----:B------:R-:W5:Y:S01]  /*133f0*/  LDL.LU.64 R118, [R1+0x118] ;  /* 0x0001180001767983 */ /* 0x000f620000300a00 */
[----:B------:R-:W-:Y:S02]  /*13400*/  IMAD.MOV.U32 R90, RZ, RZ, R126 ;  /* 0x000000ffff5a7224 */ /* 0x000fe400078e007e */
[----:B------:R-:W-:Y:S01]  /*13410*/  IMAD.MOV.U32 R91, RZ, RZ, R127 ;  /* 0x000000ffff5b7224 */ /* 0x000fe200078e007f */
[----:B------:R1:W-:Y:S04]  /*13420*/  STL [R1+0x80], R4 ;  /* 0x0000800401007387 */ /* 0x0003e80000100800 */
[----:B------:R-:W-:Y:S04]  /*13430*/  STL [R1+0x8c], R50 ;  /* 0x00008c3201007387 */ /* 0x000fe80000100800 */
[----:B------:R-:W5:Y:S04]  /*13440*/  LDL.LU.64 R126, [R1+0x120] ;  /* 0x00012000017e7983 */ /* 0x000f680000300a00 */
[----:B--2---:R-:W2:Y:S01]  /*13450*/  LDL.LU.64 R130, [R1+0xe8] ;  /* 0x0000e80001827983 */ /* 0x004ea20000300a00 */
[----:B-1----:R-:W-:-:S03]  /*13460*/  MOV R4, R51 ;  /* 0x0000003300047202 */ /* 0x002fc60000000f00 */
[----:B------:R-:W-:Y:S04]  /*13470*/  STL [R1+0x94], R54 ;  /* 0x0000943601007387 */ /* 0x000fe80000100800 */
[----:B------:R1:W-:Y:S04]  /*13480*/  STL [R1+0x88], R4 ;  /* 0x0000880401007387 */ /* 0x0003e80000100800 */
[----:B------:R-:W-:Y:S01]  /*13490*/  STL [R1+0x9c], R58 ;  /* 0x00009c3a01007387 */ /* 0x000fe20000100800 */
[----:B-1----:R-:W-:-:S05]  /*134a0*/  IMAD.MOV.U32 R4, RZ, RZ, R55 ;  /* 0x000000ffff047224 */ /* 0x002fca00078e0037 */
        /* <DEDUP_REMOVED lines=18> */
[----:B------:R1:W-:Y:S02]  /*135d0*/  STL [R1+0xc0], R4 ;  /* 0x0000c00401007387 */ /* 0x0003e40000100800 */
[----:B-1----:R-:W-:-:S05]  /*135e0*/  IMAD.MOV.U32 R4, RZ, RZ, R87 ;  /* 0x000000ffff047224 */ /* 0x002fca00078e0057 */
[----:B------:R1:W-:Y:S04]  /*135f0*/  STL [R1+0xc8], R4 ;  /* 0x0000c80401007387 */ /* 0x0003e80000100800 */
[----:B------:R-:W-:Y:S01]  /*13600*/  STL [R1+0xd4], R98 ;  /* 0x0000d46201007387 */ /* 0x000fe20000100800 */
[----:B-1----:R-:W-:-:S05]  /*13610*/  IMAD.MOV.U32 R4, RZ, RZ, R99 ;  /* 0x000000ffff047224 */ /* 0x002fca00078e0063 */
[----:B------:R4:W-:Y:S01]  /*13620*/  STL [R1+0xd0], R4 ;  /* 0x0000d00401007387 */ /* 0x0009e20000100800 */
[----:B------:R-:W-:Y:S02]  /*13630*/  IMAD.MOV.U32 R44, RZ, RZ, R74 ;  /* 0x000000ffff2c7224 */ /* 0x000fe400078e004a */
[----:B------:R-:W-:Y:S01]  /*13640*/  IMAD.MOV.U32 R45, RZ, RZ, R75 ;  /* 0x000000ffff2d7224 */ /* 0x000fe200078e004b */
[----:B------:R-:W-:Y:S01]  /*13650*/  MOV R47, R91 ;  /* 0x0000005b002f7202 */ /* 0x000fe20000000f00 */
[----:B------:R-:W-:Y:S01]  /*13660*/  IMAD.MOV.U32 R46, RZ, RZ, R90 ;  /* 0x000000ffff2e7224 */ /* 0x000fe200078e005a */
[----:B----4-:R-:W-:Y:S01]  /*13670*/  MOV R4, R123 ;  /* 0x0000007b00047202 */ /* 0x010fe20000000f00 */
[----:B------:R-:W-:Y:S04]  /*13680*/  STL [R1+0xdc], R122 ;  /* 0x0000dc7a01007387 */ /* 0x000fe80000100800 */
[----:B------:R1:W-:Y:S01]  /*13690*/  STL [R1+0xd8], R4 ;  /* 0x0000d80401007387 */ /* 0x0003e20000100800 */
[----:B---3--:R-:W-:-:S02]  /*136a0*/  IMAD.MOV.U32 R48, RZ, RZ, R94 ;  /* 0x000000ffff307224 */ /* 0x008fc400078e005e */
[----:B------:R-:W-:Y:S02]  /*136b0*/  IMAD.MOV.U32 R49, RZ, RZ, R95 ;  /* 0x000000ffff317224 */ /* 0x000fe400078e005f */
[----:B-----5:R-:W-:Y:S02]  /*136c0*/  IMAD.MOV.U32 R50, RZ, RZ, R102 ;  /* 0x000000ffff327224 */ /* 0x020fe400078e0066 */
[----:B------:R-:W-:Y:S02]  /*136d0*/  IMAD.MOV.U32 R51, RZ, RZ, R103 ;  /* 0x000000ffff337224 */ /* 0x000fe400078e0067 */
[----:B------:R-:W-:Y:S02]  /*136e0*/  IMAD.MOV.U32 R54, RZ, RZ, R106 ;  /* 0x000000ffff367224 */ /* 0x000fe400078e006a */
[----:B------:R-:W-:Y:S02]  /*136f0*/  IMAD.MOV.U32 R58, RZ, RZ, R110 ;  /* 0x000000ffff3a7224 */ /* 0x000fe400078e006e */
[----:B------:R-:W-:-:S02]  /*13700*/  IMAD.MOV.U32 R59, RZ, RZ, R111 ;  /* 0x000000ffff3b7224 */ /* 0x000fc400078e006f */
[----:B------:R-:W-:Y:S02]  /*13710*/  IMAD.MOV.U32 R55, RZ, RZ, R107 ;  /* 0x000000ffff377224 */ /* 0x000fe400078e006b */
[----:B------:R-:W-:Y:S01]  /*13720*/  IMAD.MOV.U32 R62, RZ, RZ, R118 ;  /* 0x000000ffff3e7224 */ /* 0x000fe200078e0076 */
[----:B--2---:R2:W-:Y:S01]  /*13730*/  STL [R1+0xe4], R130 ;  /* 0x0000e48201007387 */ /* 0x0045e20000100800 */
[----:B-1----:R-:W-:-:S03]  /*13740*/  IMAD.MOV.U32 R4, RZ, RZ, R131 ;  /* 0x000000ffff047224 */ /* 0x002fc600078e0083 */
[----:B------:R-:W3:Y:S04]  /*13750*/  LDL.LU.64 R70, [R1+0x140] ;  /* 0x0001400001467983 */ /* 0x000ee80000300a00 */
[----:B------:R-:W4:Y:S04]  /*13760*/  LDL.LU.64 R74, [R1+0x148] ;  /* 0x00014800014a7983 */ /* 0x000f280000300a00 */
[----:B------:R-:W5:Y:S04]  /*13770*/  LDL.LU.64 R78, [R1+0x158] ;  /* 0x00015800014e7983 */ /* 0x000f680000300a00 */
[----:B------:R-:W5:Y:S04]  /*13780*/  LDL.LU.64 R82, [R1+0x170] ;  /* 0x0001700001527983 */ /* 0x000f680000300a00 */
[----:B------:R-:W5:Y:S04]  /*13790*/  LDL.LU.64 R86, [R1+0x150] ;  /* 0x0001500001567983 */ /* 0x000f680000300a00 */
[----:B------:R-:W5:Y:S04]  /*137a0*/  LDL.LU.64 R90, [R1+0x178] ;  /* 0x00017800015a7983 */ /* 0x000f680000300a00 */
[----:B------:R-:W5:Y:S04]  /*137b0*/  LDL.LU.64 R94, [R1+0x180] ;  /* 0x00018000015e7983 */ /* 0x000f680000300a00 */
[----:B------:R-:W5:Y:S04]  /*137c0*/  LDL.LU.64 R98, [R1+0x1c0] ;  /* 0x0001c00001627983 */ /* 0x000f680000300a00 */
[----:B------:R1:W-:Y:S01]  /*137d0*/  STL [R1+0xe0], R4 ;  /* 0x0000e00401007387 */ /* 0x0003e20000100800 */
[----:B------:R-:W-:-:S03]  /*137e0*/  IMAD.MOV.U32 R63, RZ, RZ, R119 ;  /* 0x000000ffff3f7224 */ /* 0x000fc600078e0077 */
[----:B------:R-:W5:Y:S04]  /*137f0*/  LDL.LU.64 R110, [R1+0x160] ;  /* 0x00016000016e7983 */ /* 0x000f680000300a00 */
[----:B------:R-:W5:Y:S01]  /*13800*/  LDL.LU.64 R102, [R1+0x188] ;  /* 0x0001880001667983 */ /* 0x000f620000300a00 */
[----:B------:R-:W-:-:S03]  /*13810*/  IMAD.MOV.U32 R66, RZ, RZ, R126 ;  /* 0x000000ffff427224 */ /* 0x000fc600078e007e */
[----:B------:R-:W5:Y:S01]  /*13820*/  LDL.LU.64 R106, [R1+0x190] ;  /* 0x00019000016a7983 */ /* 0x000f620000300a00 */
[----:B------:R-:W-:-:S03]  /*13830*/  IMAD.MOV.U32 R67, RZ, RZ, R127 ;  /* 0x000000ffff437224 */ /* 0x000fc600078e007f */
[----:B------:R-:W-:Y:S04]  /*13840*/  STL [R1+0xec], R44 ;  /* 0x0000ec2c01007387 */ /* 0x000fe80000100800 */
[----:B------:R-:W5:Y:S04]  /*13850*/  LDL.LU.64 R118, [R1+0x1c8] ;  /* 0x0001c80001767983 */ /* 0x000f680000300a00 */
[----:B------:R-:W5:Y:S04]  /*13860*/  LDL.LU.64 R122, [R1+0x198] ;  /* 0x00019800017a7983 */ /* 0x000f680000300a00 */
[----:B------:R-:W5:Y:S04]  /*13870*/  LDL.LU.64 R126, [R1+0x1d0] ;  /* 0x0001d000017e7983 */ /* 0x000f680000300a00 */
[----:B--2---:R-:W2:Y:S01]  /*13880*/  LDL.LU.64 R130, [R1+0x130] ;  /* 0x0001300001827983 */ /* 0x004ea20000300a00 */
[----:B-1----:R-:W-:-:S03]  /*13890*/  IMAD.MOV.U32 R4, RZ, RZ, R45 ;  /* 0x000000ffff047224 */ /* 0x002fc600078e002d */
[----:B------:R-:W-:Y:S04]  /*138a0*/  STL [R1+0xf4], R46 ;  /* 0x0000f42e01007387 */ /* 0x000fe80000100800 */
        /* <DEDUP_REMOVED lines=10> */
[----:B-1----:R-:W-:-:S03]  /*13950*/  IMAD.MOV.U32 R4, RZ, RZ, R59 ;  /* 0x000000ffff047224 */ /* 0x002fc600078e003b */
[----:B------:R-:W-:Y:S04]  /*13960*/  STL [R1+0x114], R62 ;  /* 0x0001143e01007387 */ /* 0x000fe80000100800 */
[----:B------:R1:W-:Y:S04]  /*13970*/  STL [R1+0x108], R4 ;  /* 0x0001080401007387 */ /* 0x0003e80000100800 */
[----:B------:R-:W-:Y:S01]  /*13980*/  STL [R1+0x11c], R66 ;  /* 0x00011c4201007387 */ /* 0x000fe20000100800 */
[----:B-1----:R-:W-:-:S05]  /*13990*/  IMAD.MOV.U32 R4, RZ, RZ, R63 ;  /* 0x000000ffff047224 */ /* 0x002fca00078e003f */
[----:B------:R1:W-:Y:S02]  /*139a0*/  STL [R1+0x110], R4 ;  /* 0x0001100401007387 */ /* 0x0003e40000100800 */
[----:B-1----:R-:W-:-:S05]  /*139b0*/  MOV R4, R67 ;  /* 0x0000004300047202 */ /* 0x002fca0000000f00 */
[----:B------:R1:W-:Y:S01]  /*139c0*/  STL [R1+0x118], R4 ;  /* 0x0001180401007387 */ /* 0x0003e20000100800 */
[----:B------:R-:W-:-:S03]  /*139d0*/  IMAD.MOV.U32 R38, RZ, RZ, R54 ;  /* 0x000000ffff267224 */ /* 0x000fc600078e0036 */
[----:B------:R-:W-:Y:S01]  /*139e0*/  STL [R1+0x124], R114 ;  /* 0x0001247201007387 */ /* 0x000fe20000100800 */
[----:B-1----:R-:W-:Y:S02]  /*139f0*/  IMAD.MOV.U32 R4, RZ, RZ, R115 ;  /* 0x000000ffff047224 */ /* 0x002fe400078e0073 */
[----:B------:R-:W-:-:S03]  /*13a00*/  IMAD.MOV.U32 R39, RZ, RZ, R55 ;  /* 0x000000ffff277224 */ /* 0x000fc600078e0037 */
[----:B------:R1:W-:Y:S01]  /*13a10*/  STL [R1+0x120], R4 ;  /* 0x0001200401007387 */ /* 0x0003e20000100800 */
[----:B---3--:R-:W-:Y:S02]  /*13a20*/  IMAD.MOV.U32 R40, RZ, RZ, R70 ;  /* 0x000000ffff287224 */ /* 0x008fe400078e0046 */
[----:B------:R-:W-:Y:S02]  /*13a30*/  IMAD.MOV.U32 R41, RZ, RZ, R71 ;  /* 0x000000ffff297224 */ /* 0x000fe400078e0047 */
[----:B----4-:R-:W-:Y:S02]  /*13a40*/  IMAD.MOV.U32 R44, RZ, RZ, R74 ;  /* 0x000000ffff2c7224 */ /* 0x010fe400078e004a */
[----:B------:R-:W-:Y:S02]  /*13a50*/  IMAD.MOV.U32 R45, RZ, RZ, R75 ;  /* 0x000000ffff2d7224 */ /* 0x000fe400078e004b */
[----:B-----5:R-:W-:Y:S02]  /*13a60*/  IMAD.MOV.U32 R46, RZ, RZ, R86 ;  /* 0x000000ffff2e7224 */ /* 0x020fe400078e0056 */
[----:B------:R-:W-:-:S02]  /*13a70*/  IMAD.MOV.U32 R47, RZ, RZ, R87 ;  /* 0x000000ffff2f7224 */ /* 0x000fc400078e0057 */
[----:B------:R-:W-:Y:S02]  /*13a80*/  IMAD.MOV.U32 R50, RZ, RZ, R90 ;  /* 0x000000ffff327224 */ /* 0x000fe400078e005a */
[----:B------:R-:W-:Y:S02]  /*13a90*/  IMAD.MOV.U32 R51, RZ, RZ, R91 ;  /* 0x000000ffff337224 */ /* 0x000fe400078e005b */
[----:B------:R-:W-:Y:S01]  /*13aa0*/  IMAD.MOV.U32 R54, RZ, RZ, R94 ;  /* 0x000000ffff367224 */ /* 0x000fe200078e005e */
[----:B------:R-:W-:Y:S01]  /*13ab0*/  MOV R55, R95 ;  /* 0x0000005f00377202 */ /* 0x000fe20000000f00 */
        /* <DEDUP_REMOVED lines=9> */
[----:B------:R-:W-:Y:S01]  /*13b50*/  IMAD.MOV.U32 R67, RZ, RZ, R119 ;  /* 0x000000ffff437224 */ /* 0x000fe200078e0077 */
[----:B--2---:R2:W-:Y:S01]  /*13b60*/  STL [R1+0x12c], R130 ;  /* 0x00012c8201007387 */ /* 0x0045e20000100800 */
[----:B-1----:R-:W-:-:S03]  /*13b70*/  IMAD.MOV.U32 R4, RZ, RZ, R131 ;  /* 0x000000ffff047224 */ /* 0x002fc600078e0083 */
[----:B------:R-:W3:Y:S04]  /*13b80*/  LDL.LU.64 R86, [R1+0x1d8] ;  /* 0x0001d80001567983 */ /* 0x000ee80000300a00 */
[----:B------:R-:W4:Y:S04]  /*13b90*/  LDL.LU.64 R94, [R1+0x1a0] ;  /* 0x0001a000015e7983 */ /* 0x000f280000300a00 */
[----:B------:R-:W5:Y:S04]  /*13ba0*/  LDL.LU.64 R90, [R1+0x1e0] ;  /* 0x0001e000015a7983 */ /* 0x000f680000300a00 */
[----:B------:R-:W4:Y:S04]  /*13bb0*/  LDL.LU.64 R98, [R1+0x1e8] ;  /* 0x0001e80001627983 */ /* 0x000f280000300a00 */
[----:B------:R1:W-:Y:S04]  /*13bc0*/  STL [R1+0x128], R4 ;  /* 0x0001280401007387 */ /* 0x0003e80000100800 */
[----:B------:R-:W4:Y:S01]  /*13bd0*/  LDL.LU.64 R106, [R1+0x1a8] ;  /* 0x0001a800016a7983 */ /* 0x000f220000300a00 */
[----:B------:R-:W-:-:S03]  /*13be0*/  IMAD.MOV.U32 R82, RZ, RZ, R122 ;  /* 0x000000ffff527224 */ /* 0x000fc600078e007a */
[----:B------:R-:W4:Y:S01]  /*13bf0*/  LDL.LU.64 R102, [R1+0x1f0] ;  /* 0x0001f00001667983 */ /* 0x000f220000300a00 */
[----:B------:R-:W-:-:S03]  /*13c00*/  IMAD.MOV.U32 R83, RZ, RZ, R123 ;  /* 0x000000ffff537224 */ /* 0x000fc600078e007b */
[----:B------:R-:W-:Y:S01]  /*13c10*/  STL [R1+0x134], R38 ;  /* 0x0001342601007387 */ /* 0x000fe20000100800 */
[----:B------:R-:W-:Y:S01]  /*13c20*/  MOV R74, R126 ;  /* 0x0000007e004a7202 */ /* 0x000fe20000000f00 */
[----:B------:R-:W-:Y:S02]  /*13c30*/  IMAD.MOV.U32 R75, RZ, RZ, R127 ;  /* 0x000000ffff4b7224 */ /* 0x000fe400078e007f */
[----:B------:R-:W4:Y:S04]  /*13c40*/  LDL.LU.64 R114, [R1+0x1f8] ;  /* 0x0001f80001727983 */ /* 0x000f280000300a00 */
[----:B------:R-:W4:Y:S04]  /*13c50*/  LDL.LU.64 R118, [R1+0x1b0] ;  /* 0x0001b00001767983 */ /* 0x000f280000300a00 */
[----:B------:R-:W4:Y:S04]  /*13c60*/  LDL.LU.64 R122, [R1+0x200] ;  /* 0x00020000017a7983 */ /* 0x000f280000300a00 */
[----:B------:R-:W4:Y:S04]  /*13c70*/  LDL.LU.64 R126, [R1+0x208] ;  /* 0x00020800017e7983 */ /* 0x000f280000300a00 */
[----:B--2---:R-:W2:Y:S01]  /*13c80*/  LDL.LU.64 R130, [R1+0x168] ;  /* 0x0001680001827983 */ /* 0x004ea20000300a00 */
[----:B-1----:R-:W-:-:S03]  /*13c90*/  IMAD.MOV.U32 R4, RZ, RZ, R39 ;  /* 0x000000ffff047224 */ /* 0x002fc600078e0027 */
[----:B------:R-:W-:Y:S04]  /*13ca0*/  STL [R1+0x13c], R40 ;  /* 0x00013c2801007387 */ /* 0x000fe80000100800 */
        /* <DEDUP_REMOVED lines=12> */
[----:B------:R3:W-:Y:S01]  /*13d70*/  STL [R1+0x15c], R110 ;  /* 0x00015c6e01007387 */ /* 0x0007e20000100800 */
[----:B-1----:R-:W-:-:S05]  /*13d80*/  IMAD.MOV.U32 R4, RZ, RZ, R111 ;  /* 0x000000ffff047224 */ /* 0x002fca00078e006f */
[----:B------:R2:W-:Y:S01]  /*13d90*/  STL [R1+0x158], R4 ;  /* 0x0001580401007387 */ /* 0x0005e20000100800 */
[----:B---3--:R-:W-:Y:S02]  /*13da0*/  IMAD.MOV.U32 R78, RZ, RZ, R86 ;  /* 0x000000ffff4e7224 */ /* 0x008fe400078e0056 */
[----:B------:R-:W-:Y:S02]  /*13db0*/  IMAD.MOV.U32 R79, RZ, RZ, R87 ;  /* 0x000000ffff4f7224 */ /* 0x000fe400078e0057 */
[----:B-----5:R-:W-:Y:S02]  /*13dc0*/  IMAD.MOV.U32 R86, RZ, RZ, R90 ;  /* 0x000000ffff567224 */ /* 0x020fe400078e005a */
[----:B------:R-:W-:Y:S01]  /*13dd0*/  IMAD.MOV.U32 R87, RZ, RZ, R91 ;  /* 0x000000ffff577224 */ /* 0x000fe200078e005b */
[----:B----4-:R-:W-:Y:S01]  /*13de0*/  MOV R90, R98 ;  /* 0x00000062005a7202 */ /* 0x010fe20000000f00 */
        /* <DEDUP_REMOVED lines=8> */
[----:B--2---:R-:W-:Y:S01]  /*13e70*/  IMAD.MOV.U32 R4, RZ, RZ, R131 ;  /* 0x000000ffff047224 */ /* 0x004fe200078e0083 */
[----:B------:R1:W-:Y:S01]  /*13e80*/  STL [R1+0x164], R130 ;  /* 0x0001648201007387 */ /* 0x0003e20000100800 */
[----:B------:R-:W-:-:S03]  /*13e90*/  IMAD.MOV.U32 R115, RZ, RZ, R127 ;  /* 0x000000ffff737224 */ /* 0x000fc600078e007f */
[----:B------:R-:W2:Y:S04]  /*13ea0*/  LDL.LU.64 R122, [R1+0x248] ;  /* 0x00024800017a7983 */ /* 0x000ea80000300a00 */
[----:B------:R-:W3:Y:S04]  /*13eb0*/  LDL.LU.64 R126, [R1+0x210] ;  /* 0x00021000017e7983 */ /* 0x000ee80000300a00 */
[----:B------:R4:W-:Y:S04]  /*13ec0*/  STL [R1+0x160], R4 ;  /* 0x0001600401007387 */ /* 0x0009e80000100800 */
[----:B-1----:R-:W5:Y:S01]  /*13ed0*/  LDL.LU.64 R130, [R1+0x1b8] ;  /* 0x0001b80001827983 */ /* 0x002f620000300a00 */
[----:B----4-:R-:W-:-:S03]  /*13ee0*/  MOV R4, R49 ;  /* 0x0000003100047202 */ /* 0x010fc60000000f00 */
[----:B------:R-:W-:Y:S04]  /*13ef0*/  STL [R1+0x16c], R48 ;  /* 0x00016c3001007387 */ /* 0x000fe80000100800 */
        /* <DEDUP_REMOVED lines=21> */
[----:B------:R1:W-:Y:S01]  /*14050*/  STL [R1+0x1a0], R4 ;  /* 0x0001a00401007387 */ /* 0x0003e20000100800 */
[----:B------:R-:W-:Y:S02]  /*14060*/  IMAD.MOV.U32 R62, RZ, RZ, R66 ;  /* 0x000000ffff3e7224 */ /* 0x000fe400078e0042 */
[----:B------:R-:W-:Y:S01]  /*14070*/  IMAD.MOV.U32 R63, RZ, RZ, R67 ;  /* 0x000000ffff3f7224 */ /* 0x000fe200078e0043 */
[----:B------:R-:W-:Y:S01]  /*14080*/  STL [R1+0x1ac], R118 ;  /* 0x0001ac7601007387 */ /* 0x000fe20000100800 */
[----:B------:R-:W-:Y:S02]  /*14090*/  IMAD.MOV.U32 R66, RZ, RZ, R74 ;  /* 0x000000ffff427224 */ /* 0x000fe400078e004a */
[----:B-1----:R-:W-:Y:S01]  /*140a0*/  IMAD.MOV.U32 R4, RZ, RZ, R119 ;  /* 0x000000ffff047224 */ /* 0x002fe200078e0077 */
[----:B------:R-:W-:Y:S01]  /*140b0*/  MOV R74, R86 ;  /* 0x00000056004a7202 */ /* 0x000fe20000000f00 */
        /* <DEDUP_REMOVED lines=14> */
[----:B------:R-:W-:Y:S01]  /*141a0*/  IMAD.MOV.U32 R83, RZ, RZ, R99 ;  /* 0x000000ffff537224 */ /* 0x000fe200078e0063 */
[----:B-----5:R4:W-:Y:S04]  /*141b0*/  STL [R1+0x1b4], R130 ;  /* 0x0001b48201007387 */ /* 0x0209e80000100800 */
[----:B------:R-:W5:Y:S01]  /*141c0*/  LDL.LU.64 R102, [R1+0x218] ;  /* 0x0002180001667983 */ /* 0x000f620000300a00 */
[----:B-1----:R-:W-:-:S03]  /*141d0*/  IMAD.MOV.U32 R4, RZ, RZ, R131 ;  /* 0x000000ffff047224 */ /* 0x002fc600078e0083 */
[----:B------:R-:W2:Y:S04]  /*141e0*/  LDL.LU.64 R114, [R1+0x220] ;  /* 0x0002200001727983 */ /* 0x000ea80000300a00 */
[----:B------:R-:W2:Y:S01]  /*141f0*/  LDL.LU.64 R106, [R1+0x258] ;  /* 0x00025800016a7983 */ /* 0x000ea20000300a00 */
[----:B---3--:R-:W-:-:S03]  /*14200*/  IMAD.MOV.U32 R98, RZ, RZ, R126 ;  /* 0x000000ffff627224 */ /* 0x008fc600078e007e */
[----:B------:R-:W3:Y:S01]  /*14210*/  LDL.LU.64 R110, [R1+0x230] ;  /* 0x00023000016e7983 */ /* 0x000ee20000300a00 */
[----:B------:R-:W-:-:S03]  /*14220*/  IMAD.MOV.U32 R99, RZ, RZ, R127 ;  /* 0x000000ffff637224 */ /* 0x000fc600078e007f */
[----:B------:R1:W-:Y:S04]  /*14230*/  STL [R1+0x1b0], R4 ;  /* 0x0001b00401007387 */ /* 0x0003e80000100800 */
[----:B------:R-:W-:Y:S04]  /*14240*/  STL [R1+0x1bc], R58 ;  /* 0x0001bc3a01007387 */ /* 0x000fe80000100800 */
[----:B------:R-:W3:Y:S04]  /*14250*/  LDL.LU.64 R118, [R1+0x268] ;  /* 0x0002680001767983 */ /* 0x000ee80000300a00 */
[----:B------:R-:W3:Y:S04]  /*14260*/  LDL.LU.64 R126, [R1+0x238] ;  /* 0x00023800017e7983 */ /* 0x000ee80000300a00 */
[----:B----4-:R-:W4:Y:S01]  /*14270*/  LDL.LU.64 R130, [R1+0x228] ;  /* 0x0002280001827983 */ /* 0x010f220000300a00 */
        /* <DEDUP_REMOVED lines=19> */
[----:B-1----:R-:W-:-:S05]  /*143b0*/  MOV R4, R83 ;  /* 0x0000005300047202 */ /* 0x002fca0000000f00 */
        /* <DEDUP_REMOVED lines=10> */
[----:B-1----:R-:W-:Y:S02]  /*14460*/  IMAD.MOV.U32 R4, RZ, RZ, R99 ;  /* 0x000000ffff047224 */ /* 0x002fe400078e0063 */
[----:B-----5:R-:W-:Y:S04]  /*14470*/  STL [R1+0x214], R102 ;  /* 0x0002146601007387 */ /* 0x020fe80000100800 */
[----:B------:R1:W-:Y:S02]  /*14480*/  STL [R1+0x208], R4 ;  /* 0x0002080401007387 */ /* 0x0003e40000100800 */
[----:B-1----:R-:W-:-:S05]  /*14490*/  IMAD.MOV.U32 R4, RZ, RZ, R103 ;  /* 0x000000ffff047224 */ /* 0x002fca00078e0067 */
[----:B------:R1:W-:Y:S04]  /*144a0*/  STL [R1+0x210], R4 ;  /* 0x0002100401007387 */ /* 0x0003e80000100800 */
[----:B--2---:R-:W-:Y:S01]  /*144b0*/  STL [R1+0x21c], R114 ;  /* 0x00021c7201007387 */ /* 0x004fe20000100800 */
[----:B-1----:R-:W-:-:S05]  /*144c0*/  IMAD.MOV.U32 R4, RZ, RZ, R115 ;  /* 0x000000ffff047224 */ /* 0x002fca00078e0073 */
[----:B------:R1:W-:Y:S04]  /*144d0*/  STL [R1+0x218], R4 ;  /* 0x0002180401007387 */ /* 0x0003e80000100800 */
[----:B----4-:R2:W-:Y:S01]  /*144e0*/  STL [R1+0x224], R130 ;  /* 0x0002248201007387 */ /* 0x0105e20000100800 */
[----:B---3--:R-:W-:-:S03]  /*144f0*/  IMAD.MOV.U32 R36, RZ, RZ, R126 ;  /* 0x000000ffff247224 */ /* 0x008fc600078e007e */
[----:B------:R-:W3:Y:S01]  /*14500*/  LDL.LU.64 R78, [R1+0x358] ;  /* 0x00035800014e7983 */ /* 0x000ee20000300a00 */
[----:B-1----:R-:W-:-:S03]  /*14510*/  IMAD.MOV.U32 R4, RZ, RZ, R131 ;  /* 0x000000ffff047224 */ /* 0x002fc600078e0083 */
[----:B------:R-:W4:Y:S01]  /*14520*/  LDL.LU.64 R54, [R1+0x318] ;  /* 0x0003180001367983 */ /* 0x000f220000300a00 */
[----:B------:R-:W-:-:S03]  /*14530*/  IMAD.MOV.U32 R37, RZ, RZ, R127 ;  /* 0x000000ffff257224 */ /* 0x000fc600078e007f */
[----:B------:R-:W5:Y:S04]  /*14540*/  LDL.LU.64 R50, [R1+0x2e8] ;  /* 0x0002e80001327983 */ /* 0x000f680000300a00 */
[----:B------:R-:W3:Y:S04]  /*14550*/  LDL.LU.64 R38, [R1+0x240] ;  /* 0x0002400001267983 */ /* 0x000ee80000300a00 */
[----:B------:R-:W4:Y:S04]  /*14560*/  LDL.LU.64 R126, [R1+0x3a8] ;  /* 0x0003a800017e7983 */ /* 0x000f280000300a00 */
[----:B------:R1:W-:Y:S04]  /*14570*/  STL [R1+0x220], R4 ;  /* 0x0002200401007387 */ /* 0x0003e80000100800 */
[----:B------:R-:W4:Y:S04]  /*14580*/  LDL.LU.64 R40, [R1+0x288] ;  /* 0x0002880001287983 */ /* 0x000f280000300a00 */
[----:B------:R-:W4:Y:S04]  /*14590*/  LDL.LU.64 R46, [R1+0x2a8] ;  /* 0x0002a800012e7983 */ /* 0x000f280000300a00 */
[----:B--2---:R-:W2:Y:S04]  /*145a0*/  LDL.LU.64 R130, [R1+0x368] ;  /* 0x0003680001827983 */ /* 0x004ea80000300a00 */
[----:B------:R-:W2:Y:S04]  /*145b0*/  LDL.LU.64 R82, [R1+0x328] ;  /* 0x0003280001527983 */ /* 0x000ea80000300a00 */
[----:B------:R-:W2:Y:S04]  /*145c0*/  LDL.LU.64 R62, [R1+0x2c8] ;  /* 0x0002c800013e7983 */ /* 0x000ea80000300a00 */
[----:B------:R-:W2:Y:S04]  /*145d0*/  LDL.LU.64 R66, [R1+0x338] ;  /* 0x0003380001427983 */ /* 0x000ea80000300a00 */
[----:B------:R-:W2:Y:S04]  /*145e0*/  LDL.LU.64 R86, [R1+0x3b8] ;  /* 0x0003b80001567983 */ /* 0x000ea80000300a00 */
[----:B------:R-:W2:Y:S04]  /*145f0*/  LDL.LU.64 R94, [R1+0x3f8] ;  /* 0x0003f800015e7983 */ /* 0x000ea80000300a00 */
[----:B------:R-:W2:Y:S01]  /*14600*/  LDL.LU.64 R70, [R1+0x348] ;  /* 0x0003480001467983 */ /* 0x000ea20000300a00 */
[----:B------:R-:W-:-:S03]  /*14610*/  IMAD.MOV.U32 R44, RZ, RZ, R118 ;  /* 0x000000ffff2c7224 */ /* 0x000fc600078e0076 */
[----:B------:R-:W2:Y:S01]  /*14620*/  LDL.LU.64 R74, [R1+0x2d8] ;  /* 0x0002d800014a7983 */ /* 0x000ea20000300a00 */
[----:B------:R-:W-:-:S03]  /*14630*/  MOV R45, R119 ;  /* 0x00000077002d7202 */ /* 0x000fc60000000f00 */
[----:B------:R-:W2:Y:S04]  /*14640*/  LDL.LU.64 R90, [R1+0x3c8] ;  /* 0x0003c800015a7983 */ /* 0x000ea80000300a00 */
[----:B------:R-:W2:Y:S01]  /*14650*/  LDL.LU.64 R98, [R1+0x378] ;  /* 0x0003780001627983 */ /* 0x000ea20000300a00 */
[----:B------:R-:W-:-:S03]  /*14660*/  IMAD.MOV.U32 R34, RZ, RZ, R110 ;  /* 0x000000ffff227224 */ /* 0x000fc600078e006e */
[----:B------:R-:W2:Y:S01]  /*14670*/  LDL.LU.64 R58, [R1+0x298] ;  /* 0x00029800013a7983 */ /* 0x000ea20000300a00 */
[----:B------:R-:W-:-:S03]  /*14680*/  IMAD.MOV.U32 R35, RZ, RZ, R111 ;  /* 0x000000ffff237224 */ /* 0x000fc600078e006f */
[----:B------:R-:W2:Y:S01]  /*14690*/  LDL.LU.64 R118, [R1+0x398] ;  /* 0x0003980001767983 */ /* 0x000ea20000300a00 */
[----:B------:R-:W-:-:S03]  /*146a0*/  IMAD.MOV.U32 R30, RZ, RZ, R106 ;  /* 0x000000ffff1e7224 */ /* 0x000fc600078e006a */
[----:B------:R-:W2:Y:S01]  /*146b0*/  LDL.LU.64 R102, [R1+0x388] ;  /* 0x0003880001667983 */ /* 0x000ea20000300a00 */
[----:B------:R-:W-:-:S03]  /*146c0*/  IMAD.MOV.U32 R31, RZ, RZ, R107 ;  /* 0x000000ffff1f7224 */ /* 0x000fc600078e006b */
[----:B------:R-:W2:Y:S04]  /*146d0*/  LDL.LU.64 R114, [R1+0x308] ;  /* 0x0003080001727983 */ /* 0x000ea80000300a00 */
[----:B------:R-:W2:Y:S04]  /*146e0*/  LDL.LU.64 R110, [R1+0x3d8] ;  /* 0x0003d800016e7983 */ /* 0x000ea80000300a00 */
[----:B------:R-:W2:Y:S04]  /*146f0*/  LDL.LU.64 R106, [R1+0x3e8] ;  /* 0x0003e800016a7983 */ /* 0x000ea80000300a00 */
[----:B------:R-:W2:Y:S04]  /*14700*/  LDL.LU.64 R48, [R1+0x2f8] ;  /* 0x0002f80001307983 */ /* 0x000ea80000300a00 */
[----:B------:R-:W2:Y:S01]  /*14710*/  LDL.LU.64 R32, [R1+0x250] ;  /* 0x0002500001207983 */ /* 0x000ea20000300a00 */
[----:B-1----:R-:W-:-:S03]  /*14720*/  IMAD.MOV.U32 R4, RZ, RZ, R35 ;  /* 0x000000ffff047224 */ /* 0x002fc600078e0023 */
[----:B------:R-:W-:Y:S04]  /*14730*/  STL [R1+0x22c], R34 ;  /* 0x00022c2201007387 */ /* 0x000fe80000100800 */
[----:B------:R1:W-:Y:S04]  /*14740*/  STL [R1+0x228], R4 ;  /* 0x0002280401007387 */ /* 0x0003e80000100800 */
[----:B------:R-:W-:Y:S01]  /*14750*/  STL [R1+0x234], R36 ;  /* 0x0002342401007387 */ /* 0x000fe20000100800 */
[----:B-1----:R-:W-:-:S05]  /*14760*/  IMAD.MOV.U32 R4, RZ, RZ, R37 ;  /* 0x000000ffff047224 */ /* 0x002fca00078e0025 */
[----:B------:R3:W-:Y:S02]  /*14770*/  STL [R1+0x230], R4 ;  /* 0x0002300401007387 */ /* 0x0007e40000100800 */
[----:B---3--:R-:W-:Y:S02]  /*14780*/  IMAD.MOV.U32 R4, RZ, RZ, R39 ;  /* 0x000000ffff047224 */ /* 0x008fe400078e0027 */
[----:B------:R-:W-:Y:S04]  /*14790*/  STL [R1+0x23c], R38 ;  /* 0x00023c2601007387 */ /* 0x000fe80000100800 */
[----:B------:R1:W-:Y:S04]  /*147a0*/  STL [R1+0x238], R4 ;  /* 0x0002380401007387 */ /* 0x0003e80000100800 */
[----:B------:R3:W-:Y:S04]  /*147b0*/  STL [R1+0x244], R122 ;  /* 0x0002447a01007387 */ /* 0x0007e80000100800 */
[----:B------:R-:W5:Y:S01]  /*147c0*/  LDL.LU.64 R34, [R1+0x278] ;  /* 0x0002780001227983 */ /* 0x000f620000300a00 */
[----:B-1----:R-:W-:-:S03]  /*147d0*/  IMAD.MOV.U32 R4, RZ, RZ, R123 ;  /* 0x000000ffff047224 */ /* 0x002fc600078e007b */
[----:B--2---:R-:W-:Y:S04]  /*147e0*/  STL [R1+0x24c], R32 ;  /* 0x00024c2001007387 */ /* 0x004fe80000100800 */
[----:B------:R1:W-:Y:S04]  /*147f0*/  STL [R1+0x240], R4 ;  /* 0x0002400401007387 */ /* 0x0003e80000100800 */
[----:B---3--:R-:W2:Y:S04]  /*14800*/  LDL.64 R122, [R1+0x438] ;  /* 0x00043800017a7983 */ /* 0x008ea80000100a00 */
[----:B------:R-:W3:Y:S01]  /*14810*/  LDL.LU.64 R36, [R1+0x260] ;  /* 0x0002600001247983 */ /* 0x000ee20000300a00 */
[----:B-1----:R-:W-:Y:S01]  /*14820*/  MOV R4, R33 ;  /* 0x0000002100047202 */ /* 0x002fe20000000f00 */
[----:B----4-:R-:W-:-:S02]  /*14830*/  IMAD.MOV.U32 R38, RZ, RZ, R40 ;  /* 0x000000ffff267224 */ /* 0x010fc400078e0028 */
[----:B------:R-:W-:Y:S02]  /*14840*/  IMAD.MOV.U32 R39, RZ, RZ, R41 ;  /* 0x000000ffff277224 */ /* 0x000fe400078e0029 */
[----:B------:R-:W-:Y:S02]  /*14850*/  IMAD.MOV.U32 R40, RZ, RZ, R46 ;  /* 0x000000ffff287224 */ /* 0x000fe400078e002e */
[----:B------:R-:W-:Y:S02]  /*14860*/  IMAD.MOV.U32 R41, RZ, RZ, R47 ;  /* 0x000000ffff297224 */ /* 0x000fe400078e002f */
[----:B------:R-:W4:Y:S04]  /*14870*/  LDL.LU.64 R46, [R1+0x280] ;  /* 0x00028000012e7983 */ /* 0x000f280000300a00 */
[----:B------:R1:W-:Y:S04]  /*14880*/  STL [R1+0x248], R4 ;  /* 0x0002480401007387 */ /* 0x0003e80000100800 */
[----:B------:R-:W-:Y:S04]  /*14890*/  STL [R1+0x254], R30 ;  /* 0x0002541e01007387 */ /* 0x000fe80000100800 */
[----:B------:R-:W2:Y:S01]  /*148a0*/  LDL.LU.64 R32, [R1+0x270] ;  /* 0x0002700001207983 */ /* 0x000ea20000300a00 */
[----:B-1----:R-:W-:-:S05]  /*148b0*/  IMAD.MOV.U32 R4, RZ, RZ, R31 ;  /* 0x000000ffff047224 */ /* 0x002fca00078e001f */
[----:B------:R3:W-:Y:S02]  /*148c0*/  STL [R1+0x250], R4 ;  /* 0x0002500401007387 */ /* 0x0007e40000100800 */
[----:B---3--:R-:W-:Y:S02]  /*148d0*/  IMAD.MOV.U32 R4, RZ, RZ, R37 ;  /* 0x000000ffff047224 */ /* 0x008fe400078e0025 */
[----:B------:R-:W-:Y:S04]  /*148e0*/  STL [R1+0x25c], R36 ;  /* 0x00025c2401007387 */ /* 0x000fe80000100800 */
[----:B------:R1:W-:Y:S04]  /*148f0*/  STL [R1+0x258], R4 ;  /* 0x0002580401007387 */ /* 0x0003e80000100800 */
[----:B------:R3:W-:Y:S01]  /*14900*/  STL [R1+0x264], R44 ;  /* 0x0002642c01007387 */ /* 0x0007e20000100800 */
[----:B-1----:R-:W-:-:S05]  /*14910*/  IMAD.MOV.U32 R4, RZ, RZ, R45 ;  /* 0x000000ffff047224 */ /* 0x002fca00078e002d */
[----:B------:R2:W-:Y:S01]  /*14920*/  STL [R1+0x260], R4 ;  /* 0x0002600401007387 */ /* 0x0005e20000100800 */
[----:B---3--:R-:W-:Y:S02]  /*14930*/  IMAD.MOV.U32 R44, RZ, RZ, R48 ;  /* 0x000000ffff2c7224 */ /* 0x008fe400078e0030 */
[----:B------:R-:W-:Y:S02]  /*14940*/  IMAD.MOV.U32 R45, RZ, RZ, R49 ;  /* 0x000000ffff2d7224 */ /* 0x000fe400078e0031 */
[----:B------:R-:W3:Y:S01]  /*14950*/  LDL.LU.64 R48, [R1+0x290] ;  /* 0x0002900001307983 */ /* 0x000ee20000300a00 */
[----:B------:R-:W-:Y:S02]  /*14960*/  IMAD.MOV.U32 R36, RZ, RZ, R38 ;  /* 0x000000ffff247224 */ /* 0x000fe400078e0026 */
[----:B------:R-:W-:Y:S02]  /*14970*/  IMAD.MOV.U32 R37, RZ, RZ, R39 ;  /* 0x000000ffff257224 */ /* 0x000fe400078e0027 */
[----:B------:R-:W3:Y:S01]  /*14980*/  LDL.LU.64 R38, [R1+0x2a0] ;  /* 0x0002a00001267983 */ /* 0x000ee20000300a00 */
[----:B--2---:R-:W-:-:S03]  /*14990*/  IMAD.MOV.U32 R4, RZ, RZ, R33 ;  /* 0x000000ffff047224 */ /* 0x004fc600078e0021 */
[----:B------:R-:W-:Y:S04]  /*149a0*/  STL [R1+0x26c], R32 ;  /* 0x00026c2001007387 */ /* 0x000fe80000100800 */
[----:B-----5:R-:W-:Y:S04]  /*149b0*/  STL [R1+0x274], R34 ;  /* 0x0002742201007387 */ /* 0x020fe80000100800 */
[----:B------:R1:W-:Y:S02]  /*149c0*/  STL [R1+0x268], R4 ;  /* 0x0002680401007387 */ /* 0x0003e40000100800 */
[----:B-1----:R-:W-:-:S05]  /*149d0*/  IMAD.MOV.U32 R4, RZ, RZ, R35 ;  /* 0x000000ffff047224 */ /* 0x002fca00078e0023 */
[----:B------:R1:W-:Y:S04]  /*149e0*/  STL [R1+0x270], R4 ;  /* 0x0002700401007387 */ /* 0x0003e80000100800 */
[----:B----4-:R2:W-:Y:S01]  /*149f0*/  STL [R1+0x27c], R46 ;  /* 0x00027c2e01007387 */ /* 0x0105e20000100800 */
[----:B-1----:R-:W-:-:S05]  /*14a00*/  IMAD.MOV.U32 R4, RZ, RZ, R47 ;  /* 0x000000ffff047224 */ /* 0x002fca00078e002f */
[----:B------:R1:W-:Y:S01]  /*14a10*/  STL [R1+0x278], R4 ;  /* 0x0002780401007387 */ /* 0x0003e20000100800 */
[----:B--2---:R-:W-:Y:S01]  /*14a20*/  IMAD.MOV.U32 R46, RZ, RZ, R74 ;  /* 0x000000ffff2e7224 */ /* 0x004fe200078e004a */
[----:B------:R-:W-:Y:S02]  /*14a30*/  MOV R47, R75 ;  /* 0x0000004b002f7202 */ /* 0x000fe40000000f00 */
[----:B------:R-:W2:Y:S01]  /*14a40*/  LDL.LU.64 R74, [R1+0x2b8] ;  /* 0x0002b800014a7983 */ /* 0x000ea20000300a00 */
[----:B-1----:R-:W-:-:S03]  /*14a50*/  IMAD.MOV.U32 R4, RZ, RZ, R37 ;  /* 0x000000ffff047224 */ /* 0x002fc600078e0025 */
[----:B------:R-:W-:Y:S04]  /*14a60*/  STL [R1+0x284], R36 ;  /* 0x0002842401007387 */ /* 0x000fe80000100800 */
[----:B------:R3:W-:Y:S02]  /*14a70*/  STL [R1+0x280], R4 ;  /* 0x0002800401007387 */ /* 0x0007e40000100800 */
[----:B---3--:R-:W-:Y:S02]  /*14a80*/  IMAD.MOV.U32 R4, RZ, RZ, R49 ;  /* 0x000000ffff047224 */ /* 0x008fe400078e0031 */
[----:B------:R-:W-:Y:S04]  /*14a90*/  STL [R1+0x28c], R48 ;  /* 0x00028c3001007387 */ /* 0x000fe80000100800 */
[----:B------:R-:W-:Y:S04]  /*14aa0*/  STL [R1+0x294], R58 ;  /* 0x0002943a01007387 */ /* 0x000fe80000100800 */
[----:B------:R1:W-:Y:S02]  /*14ab0*/  STL [R1+0x288], R4 ;  /* 0x0002880401007387 */ /* 0x0003e40000100800 */
[----:B-1----:R-:W-:-:S02]  /*14ac0*/  IMAD.MOV.U32 R4, RZ, RZ, R59 ;  /* 0x000000ffff047224 */ /* 0x002fc400078e003b */
[----:B------:R-:W3:Y:S01]  /*14ad0*/  LDL.LU.64 R58, [R1+0x2c0] ;  /* 0x0002c000013a7983 */ /* 0x000ee20000300a00 */
[----:B------:R-:W-:Y:S02]  /*14ae0*/  IMAD.MOV.U32 R48, RZ, RZ, R50 ;  /* 0x000000ffff307224 */ /* 0x000fe400078e0032 */
[----:B------:R-:W-:Y:S01]  /*14af0*/  IMAD.MOV.U32 R49, RZ, RZ, R51 ;  /* 0x000000ffff317224 */ /* 0x000fe200078e0033 */
[----:B------:R1:W-:Y:S01]  /*14b00*/  STL [R1+0x290], R4 ;  /* 0x0002900401007387 */ /* 0x0003e20000100800 */
[----:B------:R-:W-:Y:S02]  /*14b10*/  IMAD.MOV.U32 R50, RZ, RZ, R66 ;  /* 0x000000ffff327224 */ /* 0x000fe400078e0042 */
[----:B------:R-:W-:Y:S01]  /*14b20*/  IMAD.MOV.U32 R51, RZ, RZ, R67 ;  /* 0x000000ffff337224 */ /* 0x000fe200078e0043 */
[----:B------:R-:W-:Y:S04]  /*14b30*/  STL [R1+0x29c], R38 ;  /* 0x00029c2601007387 */ /* 0x000fe80000100800 */
[----:B------:R-:W4:Y:S01]  /*14b40*/  LDL.LU.64 R66, [R1+0x2d0] ;  /* 0x0002d00001427983 */ /* 0x000f220000300a00 */
[----:B-1----:R-:W-:-:S05]  /*14b50*/  IMAD.MOV.U32 R4, RZ, RZ, R39 ;  /* 0x000000ffff047224 */ /* 0x002fca00078e0027 */
[----:B------:R1:W-:Y:S04]  /*14b60*/  STL [R1+0x298], R4 ;  /* 0x0002980401007387 */ /* 0x0003e80000100800 */
[----:B------:R-:W-:Y:S01]  /*14b70*/  STL [R1+0x2a4], R40 ;  /* 0x0002a42801007387 */ /* 0x000fe20000100800 */
[----:B-1----:R-:W-:-:S03]  /*14b80*/  IMAD.MOV.U32 R4, RZ, RZ, R41 ;  /* 0x000000ffff047224 */ /* 0x002fc600078e0029 */
[----:B--2---:R-:W-:Y:S04]  /*14b90*/  STL [R1+0x2ac], R74 ;  /* 0x0002ac4a01007387 */ /* 0x004fe80000100800 */
[----:B------:R1:W-:Y:S02]  /*14ba0*/  STL [R1+0x2a0], R4 ;  /* 0x0002a00401007387 */ /* 0x0003e40000100800 */
[----:B-1----:R-:W-:Y:S02]  /*14bb0*/  IMAD.MOV.U32 R4, RZ, RZ, R75 ;  /* 0x000000ffff047224 */ /* 0x002fe400078e004b */
[----:B------:R-:W2:Y:S04]  /*14bc0*/  LDL.LU.64 R74, [R1+0x2e0] ;  /* 0x0002e000014a7983 */ /* 0x000ea80000300a00 */
[----:B------:R1:W-:Y:S04]  /*14bd0*/  STL [R1+0x2a8], R4 ;  /* 0x0002a80401007387 */ /* 0x0003e80000100800 */
[----:B------:R-:W-:Y:S01]  /*14be0*/  STL [R1+0x2b8], R44 ;  /* 0x0002b82c01007387 */ /* 0x000fe20000100800 */
[----:B-1----:R-:W-:-:S05]  /*14bf0*/  IMAD.MOV.U32 R4, RZ, RZ, R45 ;  /* 0x000000ffff047224 */ /* 0x002fca00078e002d */
[----:B------:R3:W-:Y:S02]  /*14c00*/  STL [R1+0x2b0], R4 ;  /* 0x0002b00401007387 */ /* 0x0007e40000100800 */
[----:B---3--:R-:W-:Y:S02]  /*14c10*/  MOV R4, R59 ;  /* 0x0000003b00047202 */ /* 0x008fe40000000f00 */
[----:B------:R1:W-:Y:S04]  /*14c20*/  STL [R1+0x2c0], R58 ;  /* 0x0002c03a01007387 */ /* 0x0003e80000100800 */
[----:B------:R3:W-:Y:S04]  /*14c30*/  STL [R1+0x2bc], R4 ;  /* 0x0002bc0401007387 */ /* 0x0007e80000100800 */
[----:B-1----:R-:W5:Y:S01]  /*14c40*/  LDL.LU.64 R58, [R1+0x2f0] ;  /* 0x0002f000013a7983 */ /* 0x002f620000300a00 */
[----:B---3--:R-:W-:-:S03]  /*14c50*/  IMAD.MOV.U32 R4, RZ, RZ, R63 ;  /* 0x000000ffff047224 */ /* 0x008fc600078e003f */
[----:B------:R1:W-:Y:S04]  /*14c60*/  STL [R1+0x2c8], R62 ;  /* 0x0002c83e01007387 */ /* 0x0003e80000100800 */
[----:B------:R4:W-:Y:S04]  /*14c70*/  STL [R1+0x2c4], R4 ;  /* 0x0002c40401007387 */ /* 0x0009e80000100800 */
[----:B-1----:R-:W3:Y:S01]  /*14c80*/  LDL.LU.64 R62, [R1+0x300] ;  /* 0x00030000013e7983 */ /* 0x002ee20000300a00 */
[----:B----4-:R-:W-:-:S03]  /*14c90*/  IMAD.MOV.U32 R4, RZ, RZ, R67 ;  /* 0x000000ffff047224 */ /* 0x010fc600078e0043 */
[----:B------:R1:W-:Y:S04]  /*14ca0*/  STL [R1+0x2d0], R66 ;  /* 0x0002d04201007387 */ /* 0x0003e80000100800 */
[----:B------:R-:W-:Y:S04]  /*14cb0*/  STL [R1+0x2d8], R46 ;  /* 0x0002d82e01007387 */ /* 0x000fe80000100800 */
[----:B------:R4:W-:Y:S01]  /*14cc0*/  STL [R1+0x2cc], R4 ;  /* 0x0002cc0401007387 */ /* 0x0009e20000100800 */
[----:B-1----:R-:W-:Y:S02]  /*14cd0*/  IMAD.MOV.U32 R66, RZ, RZ, R70 ;  /* 0x000000ffff427224 */ /* 0x002fe400078e0046 */
[----:B------:R-:W-:-:S02]  /*14ce0*/  IMAD.MOV.U32 R67, RZ, RZ, R71 ;  /* 0x000000ffff437224 */ /* 0x000fc400078e0047 */
[----:B------:R-:W3:Y:S01]  /*14cf0*/  LDL.LU.64 R70, [R1+0x310] ;  /* 0x0003100001467983 */ /* 0x000ee20000300a00 */
[----:B----4-:R-:W-:-:S05]  /*14d00*/  IMAD.MOV.U32 R4, RZ, RZ, R47 ;  /* 0x000000ffff047224 */ /* 0x010fca00078e002f */
[----:B------:R1:W-:Y:S04]  /*14d10*/  STL [R1+0x2d4], R4 ;  /* 0x0002d40401007387 */ /* 0x0003e80000100800 */
[----:B--2---:R2:W-:Y:S01]  /*14d20*/  STL [R1+0x2e0], R74 ;  /* 0x0002e04a01007387 */ /* 0x0045e20000100800 */
[----:B-1----:R-:W-:-:S05]  /*14d30*/  IMAD.MOV.U32 R4, RZ, RZ, R75 ;  /* 0x000000ffff047224 */ /* 0x002fca00078e004b */
[----:B------:R1:W-:Y:S01]  /*14d40*/  STL [R1+0x2dc], R4 ;  /* 0x0002dc0401007387 */ /* 0x0003e20000100800 */
[----:B--2---:R-:W-:Y:S02]  /*14d50*/  IMAD.MOV.U32 R74, RZ, RZ, R78 ;  /* 0x000000ffff4a7224 */ /* 0x004fe400078e004e */
[----:B------:R-:W-:Y:S01]  /*14d60*/  IMAD.MOV.U32 R75, RZ, RZ, R79 ;  /* 0x000000ffff4b7224 */ /* 0x000fe200078e004f */
[----:B------:R-:W-:Y:S04]  /*14d70*/  STL [R1+0x2e8], R48 ;  /* 0x0002e83001007387 */ /* 0x000fe80000100800 */
[----:B------:R-:W2:Y:S01]  /*14d80*/  LDL.LU.64 R78, [R1+0x320] ;  /* 0x00032000014e7983 */ /* 0x000ea20000300a00 */
[----:B-1----:R-:W-:-:S05]  /*14d90*/  IMAD.MOV.U32 R4, RZ, RZ, R49 ;  /* 0x000000ffff047224 */ /* 0x002fca00078e0031 */
[----:B------:R5:W-:Y:S02]  /*14da0*/  STL [R1+0x2e4], R4 ;  /* 0x0002e40401007387 */ /* 0x000be40000100800 */
[----:B-----5:R-:W-:Y:S02]  /*14db0*/  IMAD.MOV.U32 R4, RZ, RZ, R59 ;  /* 0x000000ffff047224 */ /* 0x020fe400078e003b */
[----:B------:R1:W-:Y:S04]  /*14dc0*/  STL [R1+0x2f0], R58 ;  /* 0x0002f03a01007387 */ /* 0x0003e80000100800 */
[----:B------:R4:W-:Y:S04]  /*14dd0*/  STL [R1+0x2ec], R4 ;  /* 0x0002ec0401007387 */ /* 0x0009e80000100800 */
[----:B------:R-:W-:Y:S04]  /*14de0*/  STL [R1+0x2f8], R50 ;  /* 0x0002f83201007387 */ /* 0x000fe80000100800 */
[----:B-1----:R-:W5:Y:S01]  /*14df0*/  LDL.LU.64 R58, [R1+0x330] ;  /* 0x00033000013a7983 */ /* 0x002f620000300a00 */
[----:B----4-:R-:W-:-:S05]  /*14e00*/  IMAD.MOV.U32 R4, RZ, RZ, R51 ;  /* 0x000000ffff047224 */ /* 0x010fca00078e0033 */
[----:B------:R1:W-:Y:S04]  /*14e10*/  STL [R1+0x2f4], R4 ;  /* 0x0002f40401007387 */ /* 0x0003e80000100800 */
[----:B---3--:R3:W-:Y:S01]  /*14e20*/  STL [R1+0x300], R62 ;  /* 0x0003003e01007387 */ /* 0x0087e20000100800 */
[----:B-1----:R-:W-:-:S03]  /*14e30*/  MOV R4, R63 ;  /* 0x0000003f00047202 */ /* 0x002fc60000000f00 */
[----:B---3--:R-:W3:Y:S04]  /*14e40*/  LDL.LU.64 R62, [R1+0x340] ;  /* 0x00034000013e7983 */ /* 0x008ee80000300a00 */
[----:B------:R1:W-:Y:S04]  /*14e50*/  STL [R1+0x2fc], R4 ;  /* 0x0002fc0401007387 */ /* 0x0003e80000100800 */
[----:B------:R4:W-:Y:S01]  /*14e60*/  STL [R1+0x308], R114 ;  /* 0x0003087201007387 */ /* 0x0009e20000100800 */
[----:B-1----:R-:W-:-:S05]  /*14e70*/  IMAD.MOV.U32 R4, RZ, RZ, R115 ;  /* 0x000000ffff047224 */ /* 0x002fca00078e0073 */
[----:B------:R1:W-:Y:S01]  /*14e80*/  STL [R1+0x304], R4 ;  /* 0x0003040401007387 */ /* 0x0003e20000100800 */
[----:B----4-:R-:W-:Y:S02]  /*14e90*/  IMAD.MOV.U32 R114, RZ, RZ, R122 ;  /* 0x000000ffff727224 */ /* 0x010fe400078e007a */
[----:B------:R-:W-:Y:S01]  /*14ea0*/  IMAD.MOV.U32 R115, RZ, RZ, R123 ;  /* 0x000000ffff737224 */ /* 0x000fe200078e007b */
[----:B------:R4:W-:Y:S04]  /*14eb0*/  STL [R1+0x310], R70 ;  /* 0x0003104601007387 */ /* 0x0009e80000100800 */
[----:B------:R-:W3:Y:S01]  /*14ec0*/  LDL.LU.64 R122, [R1+0x350] ;  /* 0x00035000017a7983 */ /* 0x000ee20000300a00 */
[----:B-1----:R-:W-:-:S03]  /*14ed0*/  IMAD.MOV.U32 R4, RZ, RZ, R71 ;  /* 0x000000ffff047224 */ /* 0x002fc600078e0047 */
[----:B------:R-:W-:Y:S04]  /*14ee0*/  STL [R1+0x318], R54 ;  /* 0x0003183601007387 */ /* 0x000fe80000100800 */
[----:B------:R1:W-:Y:S01]  /*14ef0*/  STL [R1+0x30c], R4 ;  /* 0x00030c0401007387 */ /* 0x0003e20000100800 */
[----:B----4-:R-:W-:Y:S02]  /*14f00*/  IMAD.MOV.U32 R70, RZ, RZ, R74 ;  /* 0x000000ffff467224 */ /* 0x010fe400078e004a */
[----:B------:R-:W-:Y:S02]  /*14f10*/  IMAD.MOV.U32 R71, RZ, RZ, R75 ;  /* 0x000000ffff477224 */ /* 0x000fe400078e004b */
[----:B------:R-:W4:Y:S01]  /*14f20*/  LDL.LU.64 R74, [R1+0x360] ;  /* 0x00036000014a7983 */ /* 0x000f220000300a00 */
[----:B-1----:R-:W-:-:S05]  /*14f30*/  IMAD.MOV.U32 R4, RZ, RZ, R55 ;  /* 0x000000ffff047224 */ /* 0x002fca00078e0037 */
[----:B------:R1:W-:Y:S04]  /*14f40*/  STL [R1+0x314], R4 ;  /* 0x0003140401007387 */ /* 0x0003e80000100800 */
[----:B--2---:R2:W-:Y:S01]  /*14f50*/  STL [R1+0x320], R78 ;  /* 0x0003204e01007387 */ /* 0x0045e20000100800 */
[----:B-1----:R-:W-:-:S03]  /*14f60*/  IMAD.MOV.U32 R4, RZ, RZ, R79 ;  /* 0x000000ffff047224 */ /* 0x002fc600078e004f */
[----:B------:R-:W-:Y:S04]  /*14f70*/  STL [R1+0x328], R82 ;  /* 0x0003285201007387 */ /* 0x000fe80000100800 */
[----:B------:R1:W-:Y:S04]  /*14f80*/  STL [R1+0x31c], R4 ;  /* 0x00031c0401007387 */ /* 0x0003e80000100800 */
[----:B--2---:R-:W2:Y:S01]  /*14f90*/  LDL.LU.64 R78, [R1+0x370] ;  /* 0x00037000014e7983 */ /* 0x004ea20000300a00 */
[----:B-1----:R-:W-:Y:S02]  /*14fa0*/  IMAD.MOV.U32 R4, RZ, RZ, R83 ;  /* 0x000000ffff047224 */ /* 0x002fe400078e0053 */
[----:B------:R-:W-:-:S02]  /*14fb0*/  IMAD.MOV.U32 R82, RZ, RZ, R94 ;  /* 0x000000ffff527224 */ /* 0x000fc400078e005e */
[----:B------:R-:W-:Y:S01]  /*14fc0*/  IMAD.MOV.U32 R83, RZ, RZ, R95 ;  /* 0x000000ffff537224 */ /* 0x000fe200078e005f */
[----:B------:R1:W-:Y:S04]  /*14fd0*/  STL [R1+0x324], R4 ;  /* 0x0003240401007387 */ /* 0x0003e80000100800 */
[----:B-----5:R-:W-:Y:S04]  /*14fe0*/  STL [R1+0x330], R58 ;  /* 0x0003303a01007387 */ /* 0x020fe80000100800 */
[----:B------:R-:W5:Y:S01]  /*14ff0*/  LDL.LU.64 R94, [R1+0x380] ;  /* 0x00038000015e7983 */ /* 0x000f620000300a00 */
[----:B-1----:R-:W-:-:S05]  /*15000*/  MOV R4, R59 ;  /* 0x0000003b00047202 */ /* 0x002fca0000000f00 */
[----:B------:R1:W-:Y:S04]  /*15010*/  STL [R1+0x32c], R4 ;  /* 0x00032c0401007387 */ /* 0x0003e80000100800 */
[----:B------:R3:W-:Y:S01]  /*15020*/  STL [R1+0x338], R98 ;  /* 0x0003386201007387 */ /* 0x0007e20000100800 */
[----:B-1----:R-:W-:-:S05]  /*15030*/  IMAD.MOV.U32 R4, RZ, RZ, R99 ;  /* 0x000000ffff047224 */ /* 0x002fca00078e0063 */
[----:B------:R1:W-:Y:S01]  /*15040*/  STL [R1+0x334], R4 ;  /* 0x0003340401007387 */ /* 0x0003e20000100800 */
[----:B---3--:R-:W-:Y:S02]  /*15050*/  IMAD.MOV.U32 R98, RZ, RZ, R110 ;  /* 0x000000ffff627224 */ /* 0x008fe400078e006e */
[----:B------:R-:W-:Y:S01]  /*15060*/  IMAD.MOV.U32 R99, RZ, RZ, R111 ;  /* 0x000000ffff637224 */ /* 0x000fe200078e006f */
[----:B------:R-:W-:Y:S04]  /*15070*/  STL [R1+0x340], R62 ;  /* 0x0003403e01007387 */ /* 0x000fe80000100800 */
[----:B------:R-:W3:Y:S01]  /*15080*/  LDL.LU.64 R110, [R1+0x390] ;  /* 0x00039000016e7983 */ /* 0x000ee20000300a00 */
[----:B-1----:R-:W-:-:S05]  /*15090*/  IMAD.MOV.U32 R4, RZ, RZ, R63 ;  /* 0x000000ffff047224 */ /* 0x002fca00078e003f */
[----:B------:R1:W-:Y:S04]  /*150a0*/  STL [R1+0x33c], R4 ;  /* 0x00033c0401007387 */ /* 0x0003e80000100800 */
[----:B------:R-:W-:Y:S01]  /*150b0*/  STL [R1+0x348], R66 ;  /* 0x0003484201007387 */ /* 0x000fe20000100800 */
[----:B-1----:R-:W-:-:S05]  /*150c0*/  IMAD.MOV.U32 R4, RZ, RZ, R67 ;  /* 0x000000ffff047224 */ /* 0x002fca00078e0043 */
[----:B------:R1:W-:Y:S04]  /*150d0*/  STL [R1+0x344], R4 ;  /* 0x0003440401007387 */ /* 0x0003e80000100800 */
[----:B------:R4:W-:Y:S01]  /*150e0*/  STL [R1+0x350], R122 ;  /* 0x0003507a01007387 */ /* 0x0009e20000100800 */
[----:B-1----:R-:W-:-:S03]  /*150f0*/  IMAD.MOV.U32 R4, RZ, RZ, R123 ;  /* 0x000000ffff047224 */ /* 0x002fc600078e007b */
[----:B----4-:R-:W4:Y:S04]  /*15100*/  LDL.LU.64 R122, [R1+0x3a0] ;  /* 0x0003a000017a7983 */ /* 0x010f280000300a00 */
        /* <DEDUP_REMOVED lines=8> */
[----:B-1----:R-:W-:Y:S02]  /*15190*/  IMAD.MOV.U32 R4, RZ, RZ, R131 ;  /* 0x000000ffff047224 */ /* 0x002fe400078e0083 */
[----:B------:R-:W4:Y:S04]  /*151a0*/  LDL.LU.64 R130, [R1+0x3b0] ;  /* 0x0003b00001827983 */ /* 0x000f280000300a00 */
[----:B------:R1:W-:Y:S04]  /*151b0*/  STL [R1+0x364], R4 ;  /* 0x0003640401007387 */ /* 0x0003e80000100800 */
[----:B--2---:R-:W-:Y:S01]  /*151c0*/  STL [R1+0x370], R78 ;  /* 0x0003704e01007387 */ /* 0x004fe20000100800 */
[----:B-1----:R-:W-:-:S03]  /*151d0*/  IMAD.MOV.U32 R4, RZ, RZ, R79 ;  /* 0x000000ffff047224 */ /* 0x002fc600078e004f */
[----:B------:R-:W-:Y:S04]  /*151e0*/  STL [R1+0x378], R86 ;  /* 0x0003785601007387 */ /* 0x000fe80000100800 */
[----:B------:R1:W-:Y:S04]  /*151f0*/  STL [R1+0x36c], R4 ;  /* 0x00036c0401007387 */ /* 0x0003e80000100800 */
[----:B------:R-:W2:Y:S01]  /*15200*/  LDL.LU.64 R74, [R1+0x3c0] ;  /* 0x0003c000014a7983 */ /* 0x000ea20000300a00 */
[----:B-1----:R-:W-:Y:S01]  /*15210*/  IMAD.MOV.U32 R4, RZ, RZ, R87 ;  /* 0x000000ffff047224 */ /* 0x002fe200078e0057 */
[----:B------:R-:W-:Y:S01]  /*15220*/  MOV R71, R83 ;  /* 0x0000005300477202 */ /* 0x000fe20000000f00 */
[----:B------:R-:W-:-:S03]  /*15230*/  IMAD.MOV.U32 R70, RZ, RZ, R82 ;  /* 0x000000ffff467224 */ /* 0x000fc600078e0052 */
[----:B------:R1:W-:Y:S01]  /*15240*/  STL [R1+0x374], R4 ;  /* 0x0003740401007387 */ /* 0x0003e20000100800 */
[----:B------:R-:W-:Y:S02]  /*15250*/  IMAD.MOV.U32 R78, RZ, RZ, R90 ;  /* 0x000000ffff4e7224 */ /* 0x000fe400078e005a */
[----:B------:R-:W-:Y:S02]  /*15260*/  IMAD.MOV.U32 R79, RZ, RZ, R91 ;  /* 0x000000ffff4f7224 */ /* 0x000fe400078e005b */
[----:B------:R-:W-:Y:S02]  /*15270*/  IMAD.MOV.U32 R86, RZ, RZ, R98 ;  /* 0x000000ffff567224 */ /* 0x000fe400078e0062 */
[----:B------:R-:W-:Y:S01]  /*15280*/  IMAD.MOV.U32 R87, RZ, RZ, R99 ;  /* 0x000000ffff577224 */ /* 0x000fe200078e0063 */
[----:B-----5:R-:W-:Y:S04]  /*15290*/  STL [R1+0x380], R94 ;  /* 0x0003805e01007387 */ /* 0x020fe80000100800 */
[----:B------:R-:W5:Y:S01]  /*152a0*/  LDL.LU.64 R82, [R1+0x3d0] ;  /* 0x0003d00001527983 */ /* 0x000f620000300a00 */
[----:B-1----:R-:W-:-:S05]  /*152b0*/  IMAD.MOV.U32 R4, RZ, RZ, R95 ;  /* 0x000000ffff047224 */ /* 0x002fca00078e005f */
[----:B------:R1:W-:Y:S04]  /*152c0*/  STL [R1+0x37c], R4 ;  /* 0x00037c0401007387 */ /* 0x0003e80000100800 */
[----:B------:R-:W-:Y:S04]  /*152d0*/  STL [R1+0x388], R102 ;  /* 0x0003886601007387 */ /* 0x000fe80000100800 */
[----:B------:R-:W5:Y:S01]  /*152e0*/  LDL.LU.64 R90, [R1+0x3e0] ;  /* 0x0003e000015a7983 */ /* 0x000f620000300a00 */
[----:B-1----:R-:W-:-:S05]  /*152f0*/  IMAD.MOV.U32 R4, RZ, RZ, R103 ;  /* 0x000000ffff047224 */ /* 0x002fca00078e0067 */
[----:B------:R1:W-:Y:S04]  /*15300*/  STL [R1+0x384], R4 ;  /* 0x0003840401007387 */ /* 0x0003e80000100800 */
[----:B---3--:R-:W-:Y:S04]  /*15310*/  STL [R1+0x390], R110 ;  /* 0x0003906e01007387 */ /* 0x008fe80000100800 */
[----:B------:R-:W3:Y:S01]  /*15320*/  LDL.LU.64 R98, [R1+0x3f0] ;  /* 0x0003f00001627983 */ /* 0x000ee20000300a00 */
[----:B-1----:R-:W-:Y:S02]  /*15330*/  IMAD.MOV.U32 R4, RZ, RZ, R111 ;  /* 0x000000ffff047224 */ /* 0x002fe400078e006f */
[----:B------:R-:W-:-:S02]  /*15340*/  IMAD.MOV.U32 R94, RZ, RZ, R106 ;  /* 0x000000ffff5e7224 */ /* 0x000fc400078e006a */
[----:B------:R-:W-:Y:S01]  /*15350*/  IMAD.MOV.U32 R95, RZ, RZ, R107 ;  /* 0x000000ffff5f7224 */ /* 0x000fe200078e006b */
[----:B------:R1:W-:Y:S04]  /*15360*/  STL [R1+0x38c], R4 ;  /* 0x00038c0401007387 */ /* 0x0003e80000100800 */
[----:B------:R-:W-:Y:S04]  /*15370*/  STL [R1+0x398], R118 ;  /* 0x0003987601007387 */ /* 0x000fe80000100800 */
[----:B------:R-:W3:Y:S01]  /*15380*/  LDL.LU.64 R106, [R1+0x400] ;  /* 0x00040000016a7983 */ /* 0x000ee20000300a00 */
[----:B-1----:R-:W-:-:S05]  /*15390*/  IMAD.MOV.U32 R4, RZ, RZ, R119 ;  /* 0x000000ffff047224 */ /* 0x002fca00078e0077 */
[----:B------:R1:W-:Y:S01]  /*153a0*/  STL [R1+0x394], R4 ;  /* 0x0003940401007387 */ /* 0x0003e20000100800 */
[----:B------:R-:W-:Y:S01]  /*153b0*/  IMAD.MOV.U32 R102, RZ, RZ, R114 ;  /* 0x000000ffff667224 */ /* 0x000fe200078e0072 */
[----:B------:R-:W-:Y:S02]  /*153c0*/  MOV R103, R115 ;  /* 0x0000007300677202 */ /* 0x000fe40000000f00 */
[----:B----4-:R-:W-:Y:S04]  /*153d0*/  STL [R1+0x3a0], R122 ;  /* 0x0003a07a01007387 */ /* 0x010fe80000100800 */
[----:B------:R-:W4:Y:S01]  /*153e0*/  LDL.LU.64 R110, [R1+0x408] ;  /* 0x00040800016e7983 */ /* 0x000f220000300a00 */
[----:B-1----:R-:W-:-:S03]  /*153f0*/  IMAD.MOV.U32 R4, RZ, RZ, R123 ;  /* 0x000000ffff047224 */ /* 0x002fc600078e007b */
[----:B------:R-:W4:Y:S04]  /*15400*/  LDL.LU.64 R114, [R1+0x410] ;  /* 0x0004100001727983 */ /* 0x000f280000300a00 */
[----:B------:R1:W-:Y:S04]  /*15410*/  STL [R1+0x39c], R4 ;  /* 0x00039c0401007387 */ /* 0x0003e80000100800 */
[----:B------:R1:W-:Y:S04]  /*15420*/  STL [R1+0x3a8], R126 ;  /* 0x0003a87e01007387 */ /* 0x0003e80000100800 */
        /* <DEDUP_REMOVED lines=9> */
[----:B------:R-:W-:Y:S01]  /*154c0*/  STL [R1+0x3b8], R70 ;  /* 0x0003b84601007387 */ /* 0x000fe20000100800 */
[----:B-1----:R-:W-:-:S03]  /*154d0*/  IMAD.MOV.U32 R4, RZ, RZ, R71 ;  /* 0x000000ffff047224 */ /* 0x002fc600078e0047 */
[----:B--2---:R-:W-:Y:S04]  /*154e0*/  STL [R1+0x3c0], R74 ;  /* 0x0003c04a01007387 */ /* 0x004fe80000100800 */
[----:B------:R1:W-:Y:S04]  /*154f0*/  STL [R1+0x3b4], R4 ;  /* 0x0003b40401007387 */ /* 0x0003e80000100800 */
[----:B------:R-:W-:Y:S01]  /*15500*/  STL [R1+0x3c8], R78 ;  /* 0x0003c84e01007387 */ /* 0x000fe20000100800 */
[----:B-1----:R-:W-:-:S05]  /*15510*/  IMAD.MOV.U32 R4, RZ, RZ, R75 ;  /* 0x000000ffff047224 */ /* 0x002fca00078e004b */
[----:B------:R1:W-:Y:S02]  /*15520*/  STL [R1+0x3bc], R4 ;  /* 0x0003bc0401007387 */ /* 0x0003e40000100800 */
[----:B-1----:R-:W-:Y:S01]  /*15530*/  IMAD.MOV.U32 R4, RZ, RZ, R79 ;  /* 0x000000ffff047224 */ /* 0x002fe200078e004f */
[----:B------:R-:W-:Y:S01]  /*15540*/  UMOV UR13, 0x1 ;  /* 0x00000001000d7882 */ /* 0x000fe20000000000 */
[----:B------:R-:W-:Y:S01]  /*15550*/  UMOV UR14, 0x2 ;  /* 0x00000002000e7882 */ /* 0x000fe20000000000 */
[----:B------:R-:W-:Y:S01]  /*15560*/  UMOV UR7, URZ ;  /* 0x000000ff00077c82 */ /* 0x000fe20008000000 */
[----:B------:R-:W-:Y:S01]  /*15570*/  UMOV UR8, URZ ;  /* 0x000000ff00087c82 */ /* 0x000fe20008000000 */
[----:B------:R-:W-:Y:S01]  /*15580*/  UMOV UR5, URZ ;  /* 0x000000ff00057c82 */ /* 0x000fe20008000000 */
[----:B-----5:R-:W-:Y:S04]  /*15590*/  STL [R1+0x3d0], R82 ;  /* 0x0003d05201007387 */ /* 0x020fe80000100800 */
        /* <DEDUP_REMOVED lines=10> */
[----:B---3--:R-:W-:Y:S01]  /*15640*/  STL [R1+0x3f0], R98 ;  /* 0x0003f06201007387 */ /* 0x008fe20000100800 */
        /* <DEDUP_REMOVED lines=8> */
[----:B----4-:R-:W-:Y:S01]  /*156d0*/  STL [R1+0x408], R110 ;  /* 0x0004086e01007387 */ /* 0x010fe20000100800 */
        /* <DEDUP_REMOVED lines=14> */
[----:B------:R-:W-:-:S03]  /*157c0*/  IMAD.MOV.U32 R5, RZ, RZ, R131 ;  /* 0x000000ffff057224 */ /* 0x000fc600078e0083 */
[----:B------:R-:W-:Y:S01]  /*157d0*/  STL [R1+0x430], R130 ;  /* 0x0004308201007387 */ /* 0x000fe20000100800 */
[----:B-1----:R-:W-:-:S05]  /*157e0*/  IMAD.MOV.U32 R4, RZ, RZ, R127 ;  /* 0x000000ffff047224 */ /* 0x002fca00078e007f */
[----:B------:R1:W-:Y:S04]  /*157f0*/  STL [R1+0x424], R4 ;  /* 0x0004240401007387 */ /* 0x0003e80000100800 */
[----:B------:R2:W-:Y:S01]  /*15800*/  STL [R1+0x42c], R5 ;  /* 0x00042c0501007387 */ /* 0x0005e20000100800 */
[----:B-1----:R-:W-:-:S04]  /*15810*/  SHF.R.S32.HI R4, RZ, 0x7, R249 ;  /* 0x00000007ff047819 */ /* 0x002fc800000114f9 */
[----:B--2---:R-:W-:-:S05]  /*15820*/  VIMNMX R5, PT, PT, R4, 0x2, !PT ;  /* 0x0000000204057848 */ /* 0x004fca0007fe0100 */
[----:B------:R-:W-:-:S05]  /*15830*/  VIADD R5, R5, 0xfffffffe ;  /* 0xfffffffe05057836 */ /* 0x000fca0000000000 */
[----:B------:R1:W-:Y:S01]  /*15840*/  STL [R1+0x434], R5 ;  /* 0x0004340501007387 */ /* 0x0003e20000100800 */
[----:B------:R-:W-:Y:S02]  /*15850*/  VIADD R6, R4, 0xfffffffd ;  /* 0xfffffffd04067836 */ /* 0x000fe40000000000 */
[----:B------:R-:W-:-:S07]  /*15860*/  IMAD.MOV.U32 R4, RZ, RZ, RZ ;  /* 0x000000ffff047224 */ /* 0x000fce00078e00ff */
.L_x_11:
[----:B------:R-:W-:Y:S01]  /*15870*/  IMAD.U32 R4, R4, -0x80000000, RZ ;  /* 0x8000000004047824 */ /* 0x000fe200078e00ff */
[----:B------:R-:W-:-:S03]  /*15880*/  UIADD3 UR8, UPT, UPT, UR8, 0x1, URZ ;  /* 0x0000000108087890 */ /* 0x000fc6000fffe0ff */
[----:B------:R-:W2:Y:S01]  /*15890*/  SYNCS.PHASECHK.TRANS64.TRYWAIT P1, [UR4], R4 ;  /* 0x00000004ff0075a7 */ /* 0x000ea20008021104 */
[----:B------:R-:W-:-:S04]  /*158a0*/  UISETP.GT.AND UP1, UPT, UR8, 0x1, UPT ;  /* 0x000000010800788c */ /* 0x000fc8000bf24270 */
[----:B------:R-:W-:-:S04]  /*158b0*/  USEL UR8, UR8, URZ, !UP1 ;  /* 0x000000ff08087287 */ /* 0x000fc8000c800000 */
[----:B------:R-:W-:Y:S01]  /*158c0*/  ULEA UR6, UR8, UR9, 0x10 ;  /* 0x0000000908067291 */ /* 0x000fe2000f8e80ff */
[----:B--2---:R-:W-:Y:S11]  /*158d0*/  @!P1 BRA `(.L_x_9) ;  /* 0x000000a400e89947 */ /* 0x004ff60003800000 */
.L_x_17:
[----:B------:R-:W-:-:S04]  /*158e0*/  DEPBAR.LE SB0, 0x2 ;  /* 0x000080800000791a */ /* 0x000fc80000000000 */
[----:B------:R-:W-:Y:S01]  /*158f0*/  LEA R249, R0, UR6, 0x9 ;  /* 0x0000000600f97c11 */ /* 0x000fe2000f8e48ff */
[----:B------:R-:W-:Y:S01]  /*15900*/  BAR.SYNC.DEFER_BLOCKING 0x0 ;  /* 0x0000000000007b1d */ /* 0x000fe20000010000 */
[----:B------:R-:W-:Y:S02]  /*15910*/  UIADD3 UR7, UPT, UPT, UR7, 0x1, URZ ;  /* 0x0000000107077890 */ /* 0x000fe4000fffe0ff */
[----:B------:R-:W-:Y:S02]  /*15920*/  ULEA UR4, UR13, UR9, 0x3 ;  /* 0x000000090d047291 */ /* 0x000fe4000f8e18ff */
[----:B------:R-:W-:Y:S02]  /*15930*/  UISETP.GT.AND UP1, UPT, UR7, 0x2, UPT ;  /* 0x000000020700788c */ /* 0x000fe4000bf24270 */
[----:B------:R-:W-:Y:S02]  /*15940*/  UIADD3 UR4, UPT, UPT, UR4, 0x38000, URZ ;  /* 0x0003800004047890 */ /* 0x000fe4000fffe0ff */
[----:B------:R-:W-:Y:S01]  /*15950*/  USEL UR7, UR7, URZ, !UP1 ;  /* 0x000000ff07077287 */ /* 0x000fe2000c800000 */
[----:B------:R-:W-:Y:S01]  /*15960*/  UMOV UR6, UR5 ;  /* 0x0000000500067c82 */ /* 0x000fe20008000000 */
[----:B-1----:R-:W-:Y:S04]  /*15970*/  LDS.128 R4, [R249] ;  /* 0x00000000f9047984 */ /* 0x002fe80000000c00 */
        /* <DEDUP_REMOVED lines=31> */
[----:B-1----:R1:W-:Y:S01]  /*15b70*/  STTM.x128 tmem[UR11+0x40], R4 ;  /* 0x00004004000079ed */ /* 0x0023e200083c000b */
[----:B------:R-:W2:Y:S02]  /*15b80*/  FENCE.VIEW.ASYNC.T ;  /* 0x00000000000073c6 */ /* 0x000ea40000000200 */
[----:B--2---:R-:W-:Y:S06]  /*15b90*/  BAR.SYNC.DEFER_BLOCKING 0x0 ;  /* 0x0000000000007b1d */ /* 0x004fec0000010000 */
[----:B------:R-:W-:Y:S05]  /*15ba0*/  @P0 BRA `(.L_x_10) ;  /* 0x0000000400740947 */ /* 0x000fea0003800000 */
[----:B------:R-:W-:Y:S01]  /*15bb0*/  ULEA UR21, UR7, UR9, 0xf ;  /* 0x0000000907157291 */ /* 0x000fe2000f8e78ff */
[----:B------:R-:W-:Y:S01]  /*15bc0*/  UMOV UR28, URZ ;  /* 0x000000ff001c7c82 */ /* 0x000fe20008000000 */
[----:B------:R-:W-:Y:S02]  /*15bd0*/  UIADD3 UR47, UPT, UPT, UR10, 0x48, URZ ;  /* 0x000000480a2f7890 */ /* 0x000fe4000fffe0ff */
[----:B------:R-:W-:Y:S02]  /*15be0*/  UIADD3 UR24, UPT, UPT, UR21, 0x20000, URZ ;  /* 0x0002000015187890 */ /* 0x000fe4000fffe0ff */
[----:B------:R-:W-:Y:S02]  /*15bf0*/  UIADD3 UR73, UPT, UPT, UR10, 0x50, URZ ;  /* 0x000000500a497890 */ /* 0x000fe4000fffe0ff */
[----:B------:R-:W-:Y:S02]  /*15c00*/  USHF.R.U32.HI UR24, URZ, 0x4, UR24 ;  /* 0x00000004ff187899 */ /* 0x000fe40008011618 */
[----:B------:R-:W-:-:S02]  /*15c10*/  UIADD3 UR5, UPT, UPT, UR10, 0x58, URZ ;  /* 0x000000580a057890 */ /* 0x000fc4000fffe0ff */
[----:B------:R-:W-:Y:S02]  /*15c20*/  USGXT.U32 UR52, UR24, 0xe ;  /* 0x0000000e1834789a */ /* 0x000fe40008000000 */
[----:B------:R-:W-:Y:S02]  /*15c30*/  UIADD3 UR15, UPT, UPT, UR10, 0x60, URZ ;  /* 0x000000600a0f7890 */ /* 0x000fe4000fffe0ff */
[----:B------:R-:W-:Y:S02]  /*15c40*/  UIADD3 UR56, UP1, UPT, UR52, 0x2, URZ ;  /* 0x0000000234387890 */ /* 0x000fe4000ff3e0ff */
[----:B------:R-:W-:Y:S02]  /*15c50*/  UIADD3 UR16, UPT, UPT, UR10, 0x68, URZ ;  /* 0x000000680a107890 */ /* 0x000fe4000fffe0ff */
[----:B------:R-:W-:Y:S02]  /*15c60*/  UIADD3.X UR57, UPT, UPT, UR28, 0x40004040, URZ, UP1, !UPT ;  /* 0x400040401c397890 */ /* 0x000fe40008ffe4ff */
[----:B------:R-:W-:-:S02]  /*15c70*/  UIADD3 UR62, UP3, UPT, UR56, 0x2, URZ ;  /* 0x00000002383e7890 */ /* 0x000fc4000ff7e0ff */
[----:B------:R-:W-:Y:S02]  /*15c80*/  UIADD3 UR58, UP4, UPT, UR56, 0x4, URZ ;  /* 0x00000004383a7890 */ /* 0x000fe4000ff9e0ff */
[----:B------:R-:W-:Y:S02]  /*15c90*/  UIADD3 UR32, UP5, UPT, UR56, 0x1fe, URZ ;  /* 0x000001fe38207890 */ /* 0x000fe4000ffbe0ff */
[----:B------:R-:W-:Y:S02]  /*15ca0*/  UIADD3 UR34, UP6, UPT, UR56, 0x200, URZ ;  /* 0x0000020038227890 */ /* 0x000fe4000ffde0ff */
[----:B------:R-:W-:Y:S02]  /*15cb0*/  UIADD3 UR36, UP1, UPT, UR56, 0x202, URZ ;  /* 0x0000020238247890 */ /* 0x000fe4000ff3e0ff */
[----:B------:R-:W-:Y:S02]  /*15cc0*/  UIADD3.X UR63, UPT, UPT, UR57, URZ, URZ, UP3, !UPT ;  /* 0x000000ff393f7290 */ /* 0x000fe40009ffe4ff */
[----:B------:R-:W-:-:S02]  /*15cd0*/  UIADD3 UR38, UP2, UPT, UR56, 0x204, URZ ;  /* 0x0000020438267890 */ /* 0x000fc4000ff5e0ff */
[----:B------:R-:W-:Y:S02]  /*15ce0*/  UIADD3.X UR59, UPT, UPT, UR57, URZ, URZ, UP4, !UPT ;  /* 0x000000ff393b7290 */ /* 0x000fe4000a7fe4ff */
[----:B------:R-:W-:Y:S02]  /*15cf0*/  UIADD3 UR40, UP3, UPT, UR56, 0x3fe, URZ ;  /* 0x000003fe38287890 */ /* 0x000fe4000ff7e0ff */
[----:B------:R-:W-:Y:S02]  /*15d00*/  UIADD3.X UR33, UPT, UPT, UR57, URZ, URZ, UP5, !UPT ;  /* 0x000000ff39217290 */ /* 0x000fe4000affe4ff */
[----:B------:R-:W-:Y:S02]  /*15d10*/  UIADD3 UR42, UP4, UPT, UR56, 0x400, URZ ;  /* 0x00000400382a7890 */ /* 0x000fe4000ff9e0ff */
[----:B------:R-:W-:Y:S02]  /*15d20*/  UIADD3.X UR35, UPT, UPT, UR57, URZ, URZ, UP6, !UPT ;  /* 0x000000ff39237290 */ /* 0x000fe4000b7fe4ff */
[----:B------:R-:W-:-:S02]  /*15d30*/  UIADD3 UR17, UPT, UPT, UR10, 0x70, URZ ;  /* 0x000000700a117890 */ /* 0x000fc4000fffe0ff */
[----:B------:R-:W-:Y:S02]  /*15d40*/  UIADD3 UR44, UP5, UPT, UR56, 0x402, URZ ;  /* 0x00000402382c7890 */ /* 0x000fe4000ffbe0ff */
[----:B------:R-:W-:Y:S01]  /*15d50*/  UIADD3.X UR37, UPT, UPT, UR57, URZ, URZ, UP1, !UPT ;  /* 0x000000ff39257290 */ /* 0x000fe20008ffe4ff */
[----:B------:R-:W-:Y:S01]  /*15d60*/  UMOV UR64, 0x0 ;  /* 0x0000000000407882 */ /* 0x000fe20000000000 */
[----:B------:R-:W-:Y:S01]  /*15d70*/  UMOV UR65, 0x8100910 ;  /* 0x0810091000417882 */ /* 0x000fe20000000000 */
[----:B------:R-:W-:Y:S01]  /*15d80*/  UIADD3 UR18, UPT, UPT, UR10, 0x78, URZ ;  /* 0x000000780a127890 */ /* 0x000fe2000fffe0ff */
[----:B------:R-:W-:Y:S01]  /*15d90*/  UMOV UR53, 0x40004040 ;  /* 0x4000404000357882 */ /* 0x000fe20000000000 */
[----:B------:R-:W-:Y:S01]  /*15da0*/  UIADD3 UR46, UP6, UPT, UR56, 0x404, URZ ;  /* 0x00000404382e7890 */ /* 0x000fe2000ffde0ff */
[----:B------:R2:W-:Y:S01]  /*15db0*/  UTCHMMA tmem[UR12], gdesc[UR52], tmem[UR10], tmem[UR64], idesc[UR65], UPT ;  /* 0x00ff40340c0079ea */ /* 0x0005e2000b80000a */
[----:B------:R-:W-:Y:S01]  /*15dc0*/  UIADD3.X UR39, UPT, UPT, UR57, URZ, URZ, UP2, !UPT ;  /* 0x000000ff39277290 */ /* 0x000fe200097fe4ff */
[----:B------:R-:W-:Y:S01]  /*15dd0*/  UMOV UR68, 0x0 ;  /* 0x0000000000447882 */ /* 0x000fe20000000000 */
[----:B------:R-:W-:Y:S01]  /*15de0*/  UMOV UR69, 0x8100910 ;  /* 0x0810091000457882 */ /* 0x000fe20000000000 */
[----:B------:R-:W-:-:S02]  /*15df0*/  UIADD3 UR19, UPT, UPT, UR10, 0x80, URZ ;  /* 0x000000800a137890 */ /* 0x000fc4000fffe0ff */
[----:B------:R3:W-:Y:S01]  /*15e00*/  UTCHMMA tmem[UR47], gdesc[UR56], tmem[UR10], tmem[UR68], idesc[UR69], UPT ;  /* 0x00ff44382f0079ea */ /* 0x0007e2000b80000a */
[----:B------:R-:W-:Y:S02]  /*15e10*/  UIADD3 UR48, UP1, UPT, UR56, 0x5fe, URZ ;  /* 0x000005fe38307890 */ /* 0x000fe4000ff3e0ff */
[----:B------:R-:W-:Y:S01]  /*15e20*/  UIADD3.X UR41, UPT, UPT, UR57, URZ, URZ, UP3, !UPT ;  /* 0x000000ff39297290 */ /* 0x000fe20009ffe4ff */
[----:B------:R-:W-:Y:S01]  /*15e30*/  UMOV UR60, 0x0 ;  /* 0x00000000003c7882 */ /* 0x000fe20000000000 */
[----:B------:R-:W-:Y:S01]  /*15e40*/  UMOV UR61, 0x8100910 ;  /* 0x08100910003d7882 */ /* 0x000fe20000000000 */
[----:B------:R-:W-:Y:S02]  /*15e50*/  UIADD3 UR20, UPT, UPT, UR10, 0x88, URZ ;  /* 0x000000880a147890 */ /* 0x000fe4000fffe0ff */
[----:B------:R4:W-:Y:S01]  /*15e60*/  UTCHMMA tmem[UR73], gdesc[UR62], tmem[UR10], tmem[UR60], idesc[UR61], UPT ;  /* 0x00ff3c3e490079ea */ /* 0x0009e2000b80000a */
[----:B------:R-:W-:Y:S02]  /*15e70*/  UIADD3 UR50, UP2, UPT, UR56, 0x600, URZ ;  /* 0x0000060038327890 */ /* 0x000fe4000ff5e0ff */
[----:B------:R-:W-:Y:S01]  /*15e80*/  UIADD3.X UR43, UPT, UPT, UR57, URZ, URZ, UP4, !UPT ;  /* 0x000000ff392b7290 */ /* 0x000fe2000a7fe4ff */
[----:B------:R-:W-:Y:S01]  /*15e90*/  UMOV UR54, 0x0 ;  /* 0x0000000000367882 */ /* 0x000fe20000000000 */
[----:B------:R-:W-:Y:S01]  /*15ea0*/  UMOV UR55, 0x8100910 ;  /* 0x0810091000377882 */ /* 0x000fe20000000000 */
[----:B------:R-:W-:-:S02]  /*15eb0*/  UIADD3 UR21, UPT, UPT, UR10, 0x90, URZ ;  /* 0x000000900a157890 */ /* 0x000fc4000fffe0ff */
[----:B------:R5:W-:Y:S01]  /*15ec0*/  UTCHMMA tmem[UR5], gdesc[UR58], tmem[UR10], tmem[UR54], idesc[UR55], UPT ;  /* 0x00ff363a050079ea */ /* 0x000be2000b80000a */
[----:B--2---:R-:W-:Y:S01]  /*15ed0*/  UIADD3 UR52, UP3, UPT, UR56, 0x602, URZ ;  /* 0x0000060238347890 */ /* 0x004fe2000ff7e0ff */
[----:B------:R2:W-:Y:S01]  /*15ee0*/  UTCHMMA tmem[UR15], gdesc[UR32], tmem[UR10], tmem[UR60], idesc[UR61], UPT ;  /* 0x00ff3c200f0079ea */ /* 0x0005e2000b80000a */
[----:B------:R-:W-:Y:S01]  /*15ef0*/  UIADD3.X UR45, UPT, UPT, UR57, URZ, URZ, UP5, !UPT ;  /* 0x000000ff392d7290 */ /* 0x000fe2000affe4ff */
[----:B------:R2:W-:Y:S01]  /*15f00*/  UTCHMMA tmem[UR16], gdesc[UR34], tmem[UR10], tmem[UR68], idesc[UR69], UPT ;  /* 0x00ff4422100079ea */ /* 0x0005e2000b80000a */
[----:B------:R-:W-:Y:S02]  /*15f10*/  UIADD3 UR66, UPT, UPT, UR10, 0x98, URZ ;  /* 0x000000980a427890 */ /* 0x000fe4000fffe0ff */
[----:B------:R2:W-:Y:S01]  /*15f20*/  UTCHMMA tmem[UR17], gdesc[UR36], tmem[UR10], tmem[UR54], idesc[UR55], UPT ;  /* 0x00ff3624110079ea */ /* 0x0005e2000b80000a */
[----:B------:R-:W-:Y:S02]  /*15f30*/  UIADD3 UR64, UP4, UPT, UR56, 0x604, URZ ;  /* 0x0000060438407890 */ /* 0x000fe4000ff9e0ff */
[----:B---3--:R-:W-:-:S02]  /*15f40*/  UIADD3.X UR47, UPT, UPT, UR57, URZ, URZ, UP6, !UPT ;  /* 0x000000ff392f7290 */ /* 0x008fc4000b7fe4ff */
[----:B------:R-:W-:Y:S02]  /*15f50*/  UIADD3 UR67, UPT, UPT, UR10, 0xa0, URZ ;  /* 0x000000a00a437890 */ /* 0x000fe4000fffe0ff */
[----:B------:R-:W-:Y:S02]  /*15f60*/  UIADD3.X UR49, UPT, UPT, UR57, URZ, URZ, UP1, !UPT ;  /* 0x000000ff39317290 */ /* 0x000fe40008ffe4ff */
[----:B------:R-:W-:Y:S02]  /*15f70*/  UIADD3 UR70, UPT, UPT, UR10, 0xa8, URZ ;  /* 0x000000a80a467890 */ /* 0x000fe4000fffe0ff */
[----:B------:R-:W-:Y:S02]  /*15f80*/  UIADD3.X UR51, UPT, UPT, UR57, URZ, URZ, UP2, !UPT ;  /* 0x000000ff39337290 */ /* 0x000fe400097fe4ff */
[----:B------:R-:W-:Y:S02]  /*15f90*/  UIADD3 UR71, UPT, UPT, UR10, 0xb0, URZ ;  /* 0x000000b00a477890 */ /* 0x000fe4000fffe0ff */
[----:B------:R-:W-:Y:S01]  /*15fa0*/  UIADD3.X UR53, UPT, UPT, UR57, URZ, URZ, UP3, !UPT ;  /* 0x000000ff39357290 */ /* 0x000fe20009ffe4ff */
[----:B----4-:R-:W-:Y:S01]  /*15fb0*/  UMOV UR62, 0x0 ;  /* 0x00000000003e7882 */ /* 0x010fe20000000000 */
[----:B------:R-:W-:Y:S01]  /*15fc0*/  UMOV UR63, 0x8100910 ;  /* 0x08100910003f7882 */ /* 0x000fe20000000000 */
[----:B------:R-:W-:-:S02]  /*15fd0*/  UIADD3 UR72, UPT, UPT, UR10, 0xb8, URZ ;  /* 0x000000b80a487890 */ /* 0x000fc4000fffe0ff */
[----:B------:R2:W-:Y:S01]  /*15fe0*/  UTCHMMA tmem[UR18], gdesc[UR38], tmem[UR10], tmem[UR62], idesc[UR63], UPT ;  /* 0x00ff3e26120079ea */ /* 0x0005e2000b80000a */
[----:B------:R-:W-:Y:S01]  /*15ff0*/  UIADD3.X UR65, UPT, UPT, UR57, URZ, URZ, UP4, !UPT ;  /* 0x000000ff39417290 */ /* 0x000fe2000a7fe4ff */
[----:B------:R2:W-:Y:S01]  /*16000*/  UTCHMMA tmem[UR19], gdesc[UR40], tmem[UR10], tmem[UR60], idesc[UR61], UPT ;  /* 0x00ff3c28130079ea */ /* 0x0005e2000b80000a */
        /* <DEDUP_REMOVED lines=13> */
[----:B-----5:R-:W-:Y:S01]  /*160e0*/  UMOV UR5, URZ ;  /* 0x000000ff00057c82 */ /* 0x020fe20008000000 */
[----:B------:R2:W-:Y:S01]  /*160f0*/  UTCHMMA tmem[UR67], gdesc[UR48], tmem[UR10], tmem[UR24], idesc[UR25], UPT ;  /* 0x00ff1830430079ea */ /* 0x0005e2000b80000a */
[----:B------:R-:W-:Y:S01]  /*16100*/  UMOV UR30, 0x0 ;  /* 0x00000000001e7882 */ /* 0x000fe20000000000 */
[----:B------:R-:W-:Y:S01]  /*16110*/  UMOV UR31, 0x8100910 ;  /* 0x08100910001f7882 */ /* 0x000fe20000000000 */
[----:B------:R2:W-:Y:S01]  /*16120*/  UTCHMMA tmem[UR70], gdesc[UR50], tmem[UR10], tmem[UR26], idesc[UR27], UPT ;  /* 0x00ff1a32460079ea */ /* 0x0005e2000b80000a */
[----:B------:R-:W-:Y:S01]  /*16130*/  UMOV UR56, UR4 ;  /* 0x0000000400387c82 */ /* 0x000fe20008000000 */
[----:B------:R2:W-:Y:S01]  /*16140*/  UTCHMMA tmem[UR71], gdesc[UR52], tmem[UR10], tmem[UR28], idesc[UR29], UPT ;  /* 0x00ff1c34470079ea */ /* 0x0005e2000b80000a */
[----:B------:R2:W-:Y:S01]  /*16150*/  UTCHMMA tmem[UR72], gdesc[UR64], tmem[UR10], tmem[UR30], idesc[UR31], UPT ;  /* 0x00ff1e40480079ea */ /* 0x0005e2000b80000a */
[----:B------:R2:W-:Y:S01]  /*16160*/  UTCBAR [UR56], URZ ;  /* 0x000000ff380073e9 */ /* 0x0005e200080000ff */
[----:B------:R-:W-:Y:S01]  /*16170*/  NOP ;  /* 0x0000000000007918 */ /* 0x000fe20000000000 */
.L_x_10:
[----:B-1----:R-:W1:Y:S01]  /*16180*/  LDC R6, c[0x0][0x3a0] ;  /* 0x0000e800ff067b82 */ /* 0x002e620000000800 */
[----:B------:R-:W3:Y:S07]  /*16190*/  LDL.LU R15, [R1] ;  /* 0x00000000010f7983 */ /* 0x000eee0000300800 */
[----:B------:R-:W4:Y:S01]  /*161a0*/  LDC R4, c[0x0][0x3a0] ;  /* 0x0000e800ff047b82 */ /* 0x000f220000000800 */
[----:B------:R-:W-:Y:S01]  /*161b0*/  IADD3 R135, P4, PT, R135, R3, RZ ;  /* 0x0000000387877210 */ /* 0x000fe20007f9e0ff */
[----:B------:R-:W5:Y:S01]  /*161c0*/  LDL.LU R12, [R1+0x4] ;  /* 0x00000400010c7983 */ /* 0x000f620000300800 */
[----:B-1----:R-:W-:-:S03]  /*161d0*/  VIADD R6, R6, 0x7f ;  /* 0x0000007f06067836 */ /* 0x002fc60000000000 */
[----:B--2---:R-:W2:Y:S02]  /*161e0*/  LDL.LU R11, [R1+0x8] ;  /* 0x00000800010b7983 */ /* 0x004ea40000300800 */
[----:B------:R-:W-:Y:S01]  /*161f0*/  SHF.R.S32.HI R5, RZ, 0x1f, R6 ;  /* 0x0000001fff057819 */ /* 0x000fe20000011406 */
[----:B----4-:R-:W-:-:S03]  /*16200*/  VIADD R4, R4, 0xfffffe80 ;  /* 0xfffffe8004047836 */ /* 0x010fc60000000000 */
[----:B------:R-:W-:Y:S01]  /*16210*/  LEA.HI R5, R5, R6, RZ, 0x7 ;  /* 0x0000000605057211 */ /* 0x000fe200078f38ff */
[----:B------:R-:W-:Y:S01]  /*16220*/  IMAD.X R136, R136, 0x1, R132, P4 ;  /* 0x0000000188887824 */ /* 0x000fe200020e0684 */
[----:B------:R-:W4:Y:S01]  /*16230*/  LDL.LU R9, [R1+0xc] ;  /* 0x00000c0001097983 */ /* 0x000f220000300800 */
[----:B------:R-:W-:Y:S01]  /*16240*/  IMAD R4, R250, -0x80, R4 ;  /* 0xffffff80fa047824 */ /* 0x000fe200078e0204 */
[----:B------:R-:W-:Y:S01]  /*16250*/  SHF.R.S32.HI R5, RZ, 0x7, R5 ;  /* 0x00000007ff057819 */ /* 0x000fe20000011405 */
[----:B------:R-:W-:Y:S01]  /*16260*/  IMAD.MOV.U32 R6, RZ, RZ, R135 ;  /* 0x000000ffff067224 */ /* 0x000fe200078e0087 */
[----:B------:R-:W-:Y:S01]  /*16270*/  IADD3 R251, P4, PT, R251, R3, RZ ;  /* 0x00000003fbfb7210 */ /* 0x000fe20007f9e0ff */
[----:B------:R-:W-:Y:S01]  /*16280*/  IMAD.MOV.U32 R7, RZ, RZ, R136 ;  /* 0x000000ffff077224 */ /* 0x000fe200078e0088 */
[----:B------:R-:W-:Y:S01]  /*16290*/  ISETP.GT.AND P3, PT, R4, RZ, PT ;  /* 0x000000ff0400720c */ /* 0x000fe20003f64270 */
[----:B------:R-:W-:Y:S01]  /*162a0*/  VIADD R5, R5, 0xfffffffd ;  /* 0xfffffffd05057836 */ /* 0x000fe20000000000 */
[----:B------:R-:W2:Y:S04]  /*162b0*/  LDL.LU R14, [R1+0x10] ;  /* 0x00001000010e7983 */ /* 0x000ea80000300800 */
[----:B------:R-:W-:Y:S01]  /*162c0*/  ISETP.GE.AND P1, PT, R250, R5, PT ;  /* 0x00000005fa00720c */ /* 0x000fe20003f26270 */
[----:B------:R-:W-:Y:S01]  /*162d0*/  IMAD.X R137, R137, 0x1, R132, P4 ;  /* 0x0000000189897824 */ /* 0x000fe200020e0684 */
[----:B------:R-:W-:Y:S01]  /*162e0*/  SEL R5, RZ, 0x4, !P3 ;  /* 0x00000004ff057807 */ /* 0x000fe20005800000 */
[----:B------:R-:W2:Y:S03]  /*162f0*/  LDL.LU R13, [R1+0x14] ;  /* 0x00001400010d7983 */ /* 0x000ea60000300800 */
[----:B------:R-:W-:Y:S01]  /*16300*/  SEL R5, R5, RZ, !P1 ;  /* 0x000000ff05057207 */ /* 0x000fe20004800000 */
[----:B------:R-:W2:Y:S03]  /*16310*/  LDL.LU R10, [R1+0x18] ;  /* 0x00001800010a7983 */ /* 0x000ea60000300800 */
[----:B------:R-:W-:Y:S01]  /*16320*/  ISETP.NE.U32.AND P3, PT, R5, RZ, PT ;  /* 0x000000ff0500720c */ /* 0x000fe20003f65070 */
[----:B------:R-:W-:Y:S01]  /*16330*/  BAR.SYNC.DEFER_BLOCKING 0x0 ;  /* 0x0000000000007b1d */ /* 0x000fe20000010000 */
[----:B------:R-:W-:-:S05]  /*16340*/  IADD3 R138, P4, PT, R138, R3, RZ ;  /* 0x000000038a8a7210 */ /* 0x000fca0007f9e0ff */
[----:B------:R-:W2:Y:S06]  /*16350*/  LDL.LU R8, [R1+0x1c] ;  /* 0x00001c0001087983 */ /* 0x000eac0000300800 */
[----:B------:R-:W-:Y:S01]  /*16360*/  @!PT LDS RZ, [RZ] ;  /* 0x00000000fffff984 */ /* 0x000fe20000000800 */
[----:B------:R-:W-:Y:S01]  /*16370*/  @!PT LDS RZ, [RZ] ;  /* 0x00000000fffff984 */ /* 0x000fe20000000800 */
[----:B------:R-:W-:Y:S01]  /*16380*/  @!PT LDS RZ, [RZ] ;  /* 0x00000000fffff984 */ /* 0x000fe20000000800 */
[----:B------:R1:W-:Y:S01]  /*16390*/  LDGSTS.E [R249], desc[UR22][R6.64], P3 ;  /* 0x0000000006f97fae */ /* 0x0003e200099a1016 */
[----:B------:R-:W-:-:S04]  /*163a0*/  ISETP.GT.AND P3, PT, R4, 0x1, PT ;  /* 0x000000010400780c */ /* 0x000fc80003f64270 */
[----:B------:R-:W-:-:S04]  /*163b0*/  SEL R5, RZ, 0x4, !P3 ;  /* 0x00000004ff057807 */ /* 0x000fc80005800000 */
[----:B------:R-:W-:-:S04]  /*163c0*/  SEL R5, R5, RZ, !P1 ;  /* 0x000000ff05057207 */ /* 0x000fc80004800000 */
[----:B------:R-:W-:Y:S01]  /*163d0*/  ISETP.NE.U32.AND P3, PT, R5, RZ, PT ;  /* 0x000000ff0500720c */ /* 0x000fe20003f65070 */
[----:B-1----:R-:W-:Y:S02]  /*163e0*/  IMAD.MOV.U32 R6, RZ, RZ, R251 ;  /* 0x000000ffff067224 */ /* 0x002fe400078e00fb */
[----:B------:R-:W-:-:S10]  /*163f0*/  IMAD.MOV.U32 R7, RZ, RZ, R137 ;  /* 0x000000ffff077224 */ /* 0x000fd400078e0089 */
[----:B------:R1:W-:Y:S01]  /*16400*/  LDGSTS.E [R249+0x4], desc[UR22][R6.64], P3 ;  /* 0x0000400006f97fae */ /* 0x0003e200099a1016 */
[----:B------:R-:W-:-:S04]  /*16410*/  ISETP.GT.AND P3, PT, R4, 0x2, PT ;  /* 0x000000020400780c */ /* 0x000fc80003f64270 */
[----:B------:R-:W-:-:S04]  /*16420*/  SEL R5, RZ, 0x4, !P3 ;  /* 0x00000004ff057807 */ /* 0x000fc80005800000 */
[----:B------:R-:W-:-:S04]  /*16430*/  SEL R5, R5, RZ, !P1 ;  /* 0x000000ff05057207 */ /* 0x000fc80004800000 */
[----:B------:R-:W-:Y:S01]  /*16440*/  ISETP.NE.U32.AND P3, PT, R5, RZ, PT ;  /* 0x000000ff0500720c */ /* 0x000fe20003f65070 */
[----:B------:R-:W-:Y:S01]  /*16450*/  IMAD.X R139, R139, 0x1, R132, P4 ;  /* 0x000000018b8b7824 */ /* 0x000fe200020e0684 */
[----:B-1----:R-:W-:-:S03]  /*16460*/  MOV R6, R138 ;  /* 0x0000008a00067202 */ /* 0x002fc60000000f00 */
[----:B------:R-:W-:-:S08]  /*16470*/  IMAD.MOV.U32 R7, RZ, RZ, R139 ;  /* 0x000000ffff077224 */ /* 0x000fd000078e008b */
[----:B------:R1:W-:Y:S01]  /*16480*/  LDGSTS.E [R249+0x8], desc[UR22][R6.64], P3 ;  /* 0x0000800006f97fae */ /* 0x0003e200099a1016 */
[----:B------:R-:W-:-:S04]  /*16490*/  ISETP.GT.AND P3, PT, R4, 0x3, PT ;  /* 0x000000030400780c */ /* 0x000fc80003f64270 */
[----:B------:R-:W-:-:S04]  /*164a0*/  SEL R5, RZ, 0x4, !P3 ;  /* 0x00000004ff057807 */ /* 0x000fc80005800000 */
[----:B------:R-:W-:Y:S02]  /*164b0*/  SEL R5, R5, RZ, !P1 ;  /* 0x000000ff05057207 */ /* 0x000fe40004800000 */
[----:B------:R-:W-:Y:S02]  /*164c0*/  IADD3 R140, P4, PT, R140, R3, RZ ;  /* 0x000000038c8c7210 */ /* 0x000fe40007f9e0ff */
[----:B------:R-:W-:-:S03]  /*164d0*/  ISETP.NE.U32.AND P3, PT, R5, RZ, PT ;  /* 0x000000ff0500720c */ /* 0x000fc60003f65070 */
[----:B------:R-:W-:Y:S02]  /*164e0*/  IMAD.X R141, R141, 0x1, R132, P4 ;  /* 0x000000018d8d7824 */ /* 0x000fe400020e0684 */
[----:B-1----:R-:W-:Y:S02]  /*164f0*/  IMAD.MOV.U32 R6, RZ, RZ, R140 ;  /* 0x000000ffff067224 */ /* 0x002fe400078e008c */
[----:B------:R-:W-:-:S06]  /*16500*/  IMAD.MOV.U32 R7, RZ, RZ, R141 ;  /* 0x000000ffff077224 */ /* 0x000fcc00078e008d */
        /* <DEDUP_REMOVED lines=24> */
[----:B------:R-:W-:Y:S01]  /*16690*/  IMAD.X R147, R147, 0x1, R132, P4 ;  /* 0x0000000193937824 */ /* 0x000fe200020e0684 */
[----:B-1----:R-:W-:-:S03]  /*166a0*/  MOV R6, R146 ;  /* 0x0000009200067202 */ /* 0x002fc60000000f00 */
        /* <DEDUP_REMOVED lines=462> */
[----:B------:R-:W-:Y:S02]  /*18390*/  SEL R5, RZ, 0x4, !P3 ;  /* 0x00000004ff057807 */ /* 0x000fe40005800000 */
[----:B-----5:R-:W-:Y:S02]  /*183a0*/  IADD3 R12, P4, PT, R12, R3, RZ ;  /* 0x000000030c0c7210 */ /* 0x020fe40007f9e0ff */
[----:B------:R-:W-:-:S04]  /*183b0*/  SEL R5, R5, RZ, !P1 ;  /* 0x000000ff05057207 */ /* 0x000fc80004800000 */
[----:B------:R-:W-:Y:S01]  /*183c0*/  ISETP.NE.U32.AND P3, PT, R5, RZ, PT ;  /* 0x000000ff0500720c */ /* 0x000fe20003f65070 */
[--C-:B---3--:R-:W-:Y:S01]  /*183d0*/  IMAD.X R15, R15, 0x1, R132.reuse, P4 ;  /* 0x000000010f0f7824 */ /* 0x108fe200020e0684 */
[----:B----4-:R-:W-:Y:S01]  /*183e0*/  IADD3 R9, P4, PT, R9, R3, RZ ;  /* 0x0000000309097210 */ /* 0x010fe20007f9e0ff */
[----:B------:R-:W-:Y:S01]  /*183f0*/  STL [R1+0x4], R12 ;  /* 0x0000040c01007387 */ /* 0x000fe20000100800 */
[----:B-1----:R-:W-:Y:S01]  /*18400*/  MOV R6, R12 ;  /* 0x0000000c00067202 */ /* 0x002fe20000000f00 */
[----:B------:R-:W-:Y:S02]  /*18410*/  IMAD.MOV.U32 R7, RZ, RZ, R15 ;  /* 0x000000ffff077224 */ /* 0x000fe400078e000f */
[----:B------:R1:W-:Y:S01]  /*18420*/  STL [R1], R15 ;  /* 0x0000000f01007387 */ /* 0x0003e20000100800 */
[----:B--2---:R-:W-:-:S05]  /*18430*/  IMAD.X R11, R11, 0x1, R132, P4 ;  /* 0x000000010b0b7824 */ /* 0x004fca00020e0684 */
[----:B------:R2:W-:Y:S04]  /*18440*/  LDGSTS.E [R249+0xe8], desc[UR22][R6.64], P3 ;  /* 0x000e800006f97fae */ /* 0x0005e800099a1016 */
[----:B-1----:R-:W3:Y:S04]  /*18450*/  LDL.LU R15, [R1+0x20] ;  /* 0x00002000010f7983 */ /* 0x002ee80000300800 */
[----:B------:R-:W4:Y:S04]  /*18460*/  LDL.LU R12, [R1+0x24] ;  /* 0x00002400010c7983 */ /* 0x000f280000300800 */
[----:B------:R-:W-:Y:S01]  /*18470*/  STL [R1+0xc], R9 ;  /* 0x00000c0901007387 */ /* 0x000fe20000100800 */
[----:B--2---:R-:W-:-:S02]  /*18480*/  IMAD.MOV.U32 R7, RZ, RZ, R11 ;  /* 0x000000ffff077224 */ /* 0x004fc400078e000b */
[----:B------:R-:W-:Y:S01]  /*18490*/  IMAD.MOV.U32 R6, RZ, RZ, R9 ;  /* 0x000000ffff067224 */ /* 0x000fe200078e0009 */
[----:B------:R1:W-:Y:S04]  /*184a0*/  STL [R1+0x8], R11 ;  /* 0x0000080b01007387 */ /* 0x0003e80000100800 */
[----:B-1----:R-:W2:Y:S04]  /*184b0*/  LDL.LU R11, [R1+0x28] ;  /* 0x00002800010b7983 */ /* 0x002ea80000300800 */
[----:B------:R-:W5:Y:S01]  /*184c0*/  LDL.LU R9, [R1+0x2c] ;  /* 0x00002c0001097983 */ /* 0x000f620000300800 */
[----:B------:R-:W-:-:S04]  /*184d0*/  ISETP.GT.AND P3, PT, R4, 0x3b, PT ;  /* 0x0000003b0400780c */ /* 0x000fc80003f64270 */
[----:B------:R-:W-:-:S04]  /*184e0*/  SEL R5, RZ, 0x4, !P3 ;  /* 0x00000004ff057807 */ /* 0x000fc80005800000 */
[----:B------:R-:W-:-:S04]  /*184f0*/  SEL R5, R5, RZ, !P1 ;  /* 0x000000ff05057207 */ /* 0x000fc80004800000 */
[----:B------:R-:W-:Y:S02]  /*18500*/  ISETP.NE.U32.AND P3, PT, R5, RZ, PT ;  /* 0x000000ff0500720c */ /* 0x000fe40003f65070 */
[----:B------:R-:W-:-:S11]  /*18510*/  IADD3 R13, P4, PT, R13, R3, RZ ;  /* 0x000000030d0d7210 */ /* 0x000fd60007f9e0ff */
[----:B------:R1:W-:Y:S01]  /*18520*/  LDGSTS.E [R249+0xec], desc[UR22][R6.64], P3 ;  /* 0x000ec00006f97fae */ /* 0x0003e200099a1016 */
[----:B------:R-:W-:-:S04]  /*18530*/  ISETP.GT.AND P3, PT, R4, 0x3c, PT ;  /* 0x0000003c0400780c */ /* 0x000fc80003f64270 */
[----:B------:R-:W-:-:S04]  /*18540*/  SEL R5, RZ, 0x4, !P3 ;  /* 0x00000004ff057807 */ /* 0x000fc80005800000 */
[----:B------:R-:W-:Y:S01]  /*18550*/  SEL R5, R5, RZ, !P1 ;  /* 0x000000ff05057207 */ /* 0x000fe20004800000 */
[----:B------:R-:W-:-:S03]  /*18560*/  IMAD.X R14, R14, 0x1, R132, P4 ;  /* 0x000000010e0e7824 */ /* 0x000fc600020e0684 */
[----:B------:R-:W-:Y:S02]  /*18570*/  ISETP.NE.U32.AND P3, PT, R5, RZ, PT ;  /* 0x000000ff0500720c */ /* 0x000fe40003f65070 */
[----:B------:R-:W-:Y:S01]  /*18580*/  IADD3 R8, P4, PT, R8, R3, RZ ;  /* 0x0000000308087210 */ /* 0x000fe20007f9e0ff */
[----:B------:R-:W-:Y:S01]  /*18590*/  STL [R1+0x14], R13 ;  /* 0x0000140d01007387 */ /* 0x000fe20000100800 */
[----:B-1----:R-:W-:Y:S02]  /*185a0*/  IMAD.MOV.U32 R6, RZ, RZ, R13 ;  /* 0x000000ffff067224 */ /* 0x002fe400078e000d */
[----:B------:R-:W-:Y:S01]  /*185b0*/  IMAD.MOV.U32 R7, RZ, RZ, R14 ;  /* 0x000000ffff077224 */ /* 0x000fe200078e000e */
[----:B------:R1:W-:Y:S01]  /*185c0*/  STL [R1+0x10], R14 ;  /* 0x0000100e01007387 */ /* 0x0003e20000100800 */
[----:B------:R-:W-:-:S05]  /*185d0*/  IMAD.X R10, R10, 0x1, R132, P4 ;  /* 0x000000010a0a7824 */ /* 0x000fca00020e0684 */
[----:B------:R1:W-:Y:S04]  /*185e0*/  LDGSTS.E [R249+0xf0], desc[UR22][R6.64], P3 ;  /* 0x000f000006f97fae */ /* 0x0003e800099a1016 */
[----:B-1----:R-:W2:Y:S04]  /*185f0*/  LDL.LU R14, [R1+0x30] ;  /* 0x00003000010e7983 */ /* 0x002ea80000300800 */
[----:B------:R-:W2:Y:S04]  /*18600*/  LDL.LU R13, [R1+0x34] ;  /* 0x00003400010d7983 */ /* 0x000ea80000300800 */
[----:B------:R-:W-:Y:S01]  /*18610*/  STL [R1+0x1c], R8 ;  /* 0x00001c0801007387 */ /* 0x000fe20000100800 */
[----:B------:R-:W-:-:S02]  /*18620*/  IMAD.MOV.U32 R7, RZ, RZ, R10 ;  /* 0x000000ffff077224 */ /* 0x000fc400078e000a */
[----:B------:R-:W-:Y:S01]  /*18630*/  IMAD.MOV.U32 R6, RZ, RZ, R8 ;  /* 0x000000ffff067224 */ /* 0x000fe200078e0008 */
[----:B------:R1:W-:Y:S01]  /*18640*/  STL [R1+0x18], R10 ;  /* 0x0000180a01007387 */ /* 0x0003e20000100800 */
[----:B------:R-:W-:-:S03]  /*18650*/  ISETP.GT.AND P3, PT, R4, 0x3d, PT ;  /* 0x0000003d0400780c */ /* 0x000fc60003f64270 */
[----:B-1----:R-:W2:Y:S04]  /*18660*/  LDL.LU R10, [R1+0x38] ;  /* 0x00003800010a7983 */ /* 0x002ea80000300800 */
[----:B------:R-:W2:Y:S01]  /*18670*/  LDL.LU R8, [R1+0x3c] ;  /* 0x00003c0001087983 */ /* 0x000ea20000300800 */
[----:B------:R-:W-:-:S04]  /*18680*/  SEL R5, RZ, 0x4, !P3 ;  /* 0x00000004ff057807 */ /* 0x000fc80005800000 */
[----:B------:R-:W-:-:S04]  /*18690*/  SEL R5, R5, RZ, !P1 ;  /* 0x000000ff05057207 */ /* 0x000fc80004800000 */
[----:B------:R-:W-:-:S13]  /*186a0*/  ISETP.NE.U32.AND P3, PT, R5, RZ, PT ;  /* 0x000000ff0500720c */ /* 0x000fda0003f65070 */
[----:B------:R1:W-:Y:S01]  /*186b0*/  LDGSTS.E [R249+0xf4], desc[UR22][R6.64], P3 ;  /* 0x000f400006f97fae */ /* 0x0003e200099a1016 */
[----:B------:R-:W-:-:S04]  /*186c0*/  ISETP.GT.AND P3, PT, R4, 0x3e, PT ;  /* 0x0000003e0400780c */ /* 0x000fc80003f64270 */
[----:B------:R-:W-:-:S04]  /*186d0*/  SEL R5, RZ, 0x4, !P3 ;  /* 0x00000004ff057807 */ /* 0x000fc80005800000 */
[----:B------:R-:W-:-:S04]  /*186e0*/  SEL R5, R5, RZ, !P1 ;  /* 0x000000ff05057207 */ /* 0x000fc80004800000 */
[----:B------:R-:W-:Y:S02]  /*186f0*/  ISETP.NE.U32.AND P3, PT, R5, RZ, PT ;  /* 0x000000ff0500720c */ /* 0x000fe40003f65070 */
[----:B----4-:R-:W-:-:S05]  /*18700*/  IADD3 R12, P4, PT, R12, R3, RZ ;  /* 0x000000030c0c7210 */ /* 0x010fca0007f9e0ff */
[----:B---3--:R-:W-:Y:S01]  /*18710*/  IMAD.X R15, R15, 0x1, R132, P4 ;  /* 0x000000010f0f7824 */ /* 0x008fe200020e0684 */
[----:B------:R-:W-:Y:S01]  /*18720*/  STL [R1+0x24], R12 ;  /* 0x0000240c01007387 */ /* 0x000fe20000100800 */
[----:B-1----:R-:W-:Y:S02]  /*18730*/  MOV R6, R12 ;  /* 0x0000000c00067202 */ /* 0x002fe40000000f00 */
[----:B------:R-:W-:Y:S01]  /*18740*/  IMAD.MOV.U32 R7, RZ, RZ, R15 ;  /* 0x000000ffff077224 */ /* 0x000fe200078e000f */
[----:B------:R1:W-:Y:S04]  /*18750*/  STL [R1+0x20], R15 ;  /* 0x0000200f01007387 */ /* 0x0003e80000100800 */
[----:B------:R3:W-:Y:S04]  /*18760*/  LDGSTS.E [R249+0xf8], desc[UR22][R6.64], P3 ;  /* 0x000f800006f97fae */ /* 0x0007e800099a1016 */
[----:B-1----:R-:W4:Y:S01]  /*18770*/  LDL.LU R15, [R1+0x40] ;  /* 0x00004000010f7983 */ /* 0x002f220000300800 */
[----:B-----5:R-:W-:-:S03]  /*18780*/  IADD3 R9, P4, PT, R9, R3, RZ ;  /* 0x0000000309097210 */ /* 0x020fc60007f9e0ff */
[----:B------:R-:W5:Y:S02]  /*18790*/  LDL.LU R12, [R1+0x44] ;  /* 0x00004400010c7983 */ /* 0x000f640000300800 */
[----:B--2---:R-:W-:Y:S02]  /*187a0*/  IMAD.X R11, R11, 0x1, R132, P4 ;  /* 0x000000010b0b7824 */ /* 0x004fe400020e0684 */
[----:B------:R-:W-:Y:S01]  /*187b0*/  STL [R1+0x2c], R9 ;  /* 0x00002c0901007387 */ /* 0x000fe20000100800 */
[----:B---3--:R-:W-:Y:S02]  /*187c0*/  IMAD.MOV.U32 R6, RZ, RZ, R9 ;  /* 0x000000ffff067224 */ /* 0x008fe400078e0009 */
[----:B------:R-:W-:Y:S01]  /*187d0*/  IMAD.MOV.U32 R7, RZ, RZ, R11 ;  /* 0x000000ffff077224 */ /* 0x000fe200078e000b */
[----:B------:R1:W-:Y:S04]  /*187e0*/  STL [R1+0x28], R11 ;  /* 0x0000280b01007387 */ /* 0x0003e80000100800 */
[----:B-1----:R-:W2:Y:S04]  /*187f0*/  LDL.LU R11, [R1+0x48] ;  /* 0x00004800010b7983 */ /* 0x002ea80000300800 */
[----:B------:R-:W3:Y:S01]  /*18800*/  LDL.LU R9, [R1+0x4c] ;  /* 0x00004c0001097983 */ /* 0x000ee20000300800 */
[----:B------:R-:W-:-:S04]  /*18810*/  ISETP.GT.AND P3, PT, R4, 0x3f, PT ;  /* 0x0000003f0400780c */ /* 0x000fc80003f64270 */
[----:B------:R-:W-:-:S04]  /*18820*/  SEL R5, RZ, 0x4, !P3 ;  /* 0x00000004ff057807 */ /* 0x000fc80005800000 */
[----:B------:R-:W-:-:S04]  /*18830*/  SEL R5, R5, RZ, !P1 ;  /* 0x000000ff05057207 */ /* 0x000fc80004800000 */
[----:B------:R-:W-:-:S13]  /*18840*/  ISETP.NE.U32.AND P3, PT, R5, RZ, PT ;  /* 0x000000ff0500720c */ /* 0x000fda0003f65070 */
[----:B------:R1:W-:Y:S01]  /*18850*/  LDGSTS.E [R249+0xfc], desc[UR22][R6.64], P3 ;  /* 0x000fc00006f97fae */ /* 0x0003e200099a1016 */
[----:B------:R-:W-:-:S04]  /*18860*/  ISETP.GT.AND P3, PT, R4, 0x40, PT ;  /* 0x000000400400780c */ /* 0x000fc80003f64270 */
[----:B------:R-:W-:-:S04]  /*18870*/  SEL R5, RZ, 0x4, !P3 ;  /* 0x00000004ff057807 */ /* 0x000fc80005800000 */
[----:B------:R-:W-:Y:S02]  /*18880*/  SEL R5, R5, RZ, !P1 ;  /* 0x000000ff05057207 */ /* 0x000fe40004800000 */
[----:B------:R-:W-:Y:S02]  /*18890*/  IADD3 R13, P4, PT, R13, R3, RZ ;  /* 0x000000030d0d7210 */ /* 0x000fe40007f9e0ff */
[----:B------:R-:W-:-:S03]  /*188a0*/  ISETP.NE.U32.AND P3, PT, R5, RZ, PT ;  /* 0x000000ff0500720c */ /* 0x000fc60003f65070 */
[----:B------:R-:W-:Y:S01]  /*188b0*/  IMAD.X R14, R14, 0x1, R132, P4 ;  /* 0x000000010e0e7824 */ /* 0x000fe200020e0684 */
[----:B------:R-:W-:Y:S01]  /*188c0*/  STL [R1+0x34], R13 ;  /* 0x0000340d01007387 */ /* 0x000fe20000100800 */
[----:B-1----:R-:W-:Y:S02]  /*188d0*/  IMAD.MOV.U32 R6, RZ, RZ, R13 ;  /* 0x000000ffff067224 */ /* 0x002fe400078e000d */
[----:B------:R-:W-:Y:S01]  /*188e0*/  IMAD.MOV.U32 R7, RZ, RZ, R14 ;  /* 0x000000ffff077224 */ /* 0x000fe200078e000e */
[----:B------:R1:W-:Y:S05]  /*188f0*/  STL [R1+0x30], R14 ;  /* 0x0000300e01007387 */ /* 0x0003ea0000100800 */
[----:B------:R1:W-:Y:S04]  /*18900*/  LDGSTS.E [R249+0x100], desc[UR22][R6.64], P3 ;  /* 0x0010000006f97fae */ /* 0x0003e800099a1016 */
[----:B-1----:R-:W2:Y:S01]  /*18910*/  LDL.LU R14, [R1+0x50] ;  /* 0x00005000010e7983 */ /* 0x002ea20000300800 */
[----:B------:R-:W-:-:S03]  /*18920*/  IADD3 R8, P4, PT, R8, R3, RZ ;  /* 0x0000000308087210 */ /* 0x000fc60007f9e0ff */
[----:B------:R-:W2:Y:S02]  /*18930*/  LDL.LU R13, [R1+0x54] ;  /* 0x00005400010d7983 */ /* 0x000ea40000300800 */
[----:B------:R-:W-:Y:S02]  /*18940*/  IMAD.X R10, R10, 0x1, R132, P4 ;  /* 0x000000010a0a7824 */ /* 0x000fe400020e0684 */
[----:B------:R-:W-:Y:S01]  /*18950*/  STL [R1+0x3c], R8 ;  /* 0x00003c0801007387 */ /* 0x000fe20000100800 */
[----:B------:R-:W-:Y:S02]  /*18960*/  IMAD.MOV.U32 R6, RZ, RZ, R8 ;  /* 0x000000ffff067224 */ /* 0x000fe400078e0008 */
        /* <DEDUP_REMOVED lines=13> */
[----:B-----5:R-:W-:-:S05]  /*18a40*/  IADD3 R12, P4, PT, R12, R3, RZ ;  /* 0x000000030c0c7210 */ /* 0x020fca0007f9e0ff */
[----:B----4-:R-:W-:Y:S01]  /*18a50*/  IMAD.X R15, R15, 0x1, R132, P4 ;  /* 0x000000010f0f7824 */ /* 0x010fe200020e0684 */
[----:B------:R-:W-:Y:S01]  /*18a60*/  STL [R1+0x44], R12 ;  /* 0x0000440c01007387 */ /* 0x000fe20000100800 */
[----:B-1----:R-:W-:Y:S02]  /*18a70*/  MOV R6, R12 ;  /* 0x0000000c00067202 */ /* 0x002fe40000000f00 */
[----:B------:R-:W-:Y:S01]  /*18a80*/  IMAD.MOV.U32 R7, RZ, RZ, R15 ;  /* 0x000000ffff077224 */ /* 0x000fe200078e000f */
[----:B------:R1:W-:Y:S04]  /*18a90*/  STL [R1+0x40], R15 ;  /* 0x0000400f01007387 */ /* 0x0003e80000100800 */
[----:B------:R4:W-:Y:S04]  /*18aa0*/  LDGSTS.E [R249+0x108], desc[UR22][R6.64], P3 ;  /* 0x0010800006f97fae */ /* 0x0009e800099a1016 */
[----:B-1----:R-:W5:Y:S01]  /*18ab0*/  LDL.LU R15, [R1+0x60] ;  /* 0x00006000010f7983 */ /* 0x002f620000300800 */
[----:B---3--:R-:W-:-:S03]  /*18ac0*/  IADD3 R9, P4, PT, R9, R3, RZ ;  /* 0x0000000309097210 */ /* 0x008fc60007f9e0ff */
[----:B------:R-:W3:Y:S02]  /*18ad0*/  LDL.LU R12, [R1+0x64] ;  /* 0x00006400010c7983 */ /* 0x000ee40000300800 */
[----:B--2---:R-:W-:Y:S02]  /*18ae0*/  IMAD.X R11, R11, 0x1, R132, P4 ;  /* 0x000000010b0b7824 */ /* 0x004fe400020e0684 */
[----:B------:R-:W-:Y:S01]  /*18af0*/  STL [R1+0x4c], R9 ;  /* 0x00004c0901007387 */ /* 0x000fe20000100800 */
[----:B----4-:R-:W-:Y:S02]  /*18b00*/  IMAD.MOV.U32 R6, RZ, RZ, R9 ;  /* 0x000000ffff067224 */ /* 0x010fe400078e0009 */
[----:B------:R-:W-:Y:S01]  /*18b10*/  IMAD.MOV.U32 R7, RZ, RZ, R11 ;  /* 0x000000ffff077224 */ /* 0x000fe200078e000b */
[----:B------:R1:W-:Y:S04]  /*18b20*/  STL [R1+0x48], R11 ;  /* 0x0000480b01007387 */ /* 0x0003e80000100800 */
[----:B-1----:R-:W2:Y:S04]  /*18b30*/  LDL.LU R11, [R1+0x68] ;  /* 0x00006800010b7983 */ /* 0x002ea80000300800 */
[----:B------:R-:W4:Y:S01]  /*18b40*/  LDL.LU R9, [R1+0x6c] ;  /* 0x00006c0001097983 */ /* 0x000f220000300800 */
        /* <DEDUP_REMOVED lines=35> */
[----:B---3--:R-:W-:-:S05]  /*18d80*/  IADD3 R12, P4, PT, R12, R3, RZ ;  /* 0x000000030c0c7210 */ /* 0x008fca0007f9e0ff */
[----:B-----5:R-:W-:Y:S01]  /*18d90*/  IMAD.X R15, R15, 0x1, R132, P4 ;  /* 0x000000010f0f7824 */ /* 0x020fe200020e0684 */
[----:B------:R-:W-:Y:S01]  /*18da0*/  STL [R1+0x64], R12 ;  /* 0x0000640c01007387 */ /* 0x000fe20000100800 */
[----:B-1----:R-:W-:Y:S02]  /*18db0*/  MOV R6, R12 ;  /* 0x0000000c00067202 */ /* 0x002fe40000000f00 */
[----:B------:R-:W-:Y:S01]  /*18dc0*/  IMAD.MOV.U32 R7, RZ, RZ, R15 ;  /* 0x000000ffff077224 */ /* 0x000fe200078e000f */
[----:B------:R1:W-:Y:S04]  /*18dd0*/  STL [R1+0x60], R15 ;  /* 0x0000600f01007387 */ /* 0x0003e80000100800 */
[----:B------:R3:W-:Y:S04]  /*18de0*/  LDGSTS.E [R249+0x118], desc[UR22][R6.64], P3 ;  /* 0x0011800006f97fae */ /* 0x0007e800099a1016 */
[----:B-1----:R-:W5:Y:S01]  /*18df0*/  LDL.LU R15, [R1+0x80] ;  /* 0x00008000010f7983 */ /* 0x002f620000300800 */
[----:B----4-:R-:W-:-:S03]  /*18e00*/  IADD3 R9, P4, PT, R9, R3, RZ ;  /* 0x0000000309097210 */ /* 0x010fc60007f9e0ff */
[----:B------:R-:W4:Y:S02]  /*18e10*/  LDL.LU R12, [R1+0x84] ;  /* 0x00008400010c7983 */ /* 0x000f240000300800 */
        /* <DEDUP_REMOVED lines=43> */
[----:B-----5:R-:W-:Y:S01]  /*190d0*/  IMAD.X R15, R15, 0x1, R132, P4 ;  /* 0x000000010f0f7824 */ /* 0x020fe200020e0684 */
        /* <DEDUP_REMOVED lines=645> */
[----:B------:R-:W-:Y:S02]  /*1b930*/  SEL R5, RZ, 0x4, !P3 ;  /* 0x00000004ff057807 */ /* 0x000fe40005800000 */
[----:B------:R-:W-:Y:S02]  /*1b940*/  IADD3 R13, P4, PT, R13, R3, RZ ;  /* 0x000000030d0d7210 */ /* 0x000fe40007f9e0ff */
[----:B------:R-:W-:-:S03]  /*1b950*/  SEL R5, R5, RZ, !P1 ;  /* 0x000000ff05057207 */ /* 0x000fc60004800000 */
[----:B------:R-:W-:Y:S01]  /*1b960*/  IMAD.X R14, R14, 0x1, R132, P4 ;  /* 0x000000010e0e7824 */ /* 0x000fe200020e0684 */
[----:B------:R-:W-:Y:S01]  /*1b970*/  ISETP.NE.U32.AND P3, PT, R5, RZ, PT ;  /* 0x000000ff0500720c */ /* 0x000fe20003f65070 */
[----:B------:R-:W-:Y:S01]  /*1b980*/  STL [R1+0x214], R13 ;  /* 0x0002140d01007387 */ /* 0x000fe20000100800 */
[----:B-1----:R-:W-:Y:S02]  /*1b990*/  IMAD.MOV.U32 R6, RZ, RZ, R13 ;  /* 0x000000ffff067224 */ /* 0x002fe400078e000d */
[----:B------:R-:W-:Y:S01]  /*1b9a0*/  IMAD.MOV.U32 R7, RZ, RZ, R14 ;  /* 0x000000ffff077224 */ /* 0x000fe200078e000e */
[----:B------:R1:W-:Y:S08]  /*1b9b0*/  STL [R1+0x210], R14 ;  /* 0x0002100e01007387 */ /* 0x0003f00000100800 */
[----:B------:R1:W-:Y:S01]  /*1b9c0*/  LDGSTS.E [R249+0x1f0], desc[UR22][R6.64], P3 ;  /* 0x001f000006f97fae */ /* 0x0003e200099a1016 */
[----:B------:R-:W-:-:S05]  /*1b9d0*/  IADD3 R8, P4, PT, R8, R3, RZ ;  /* 0x0000000308087210 */ /* 0x000fca0007f9e0ff */
[----:B------:R-:W-:Y:S01]  /*1b9e0*/  IMAD.X R10, R10, 0x1, R132, P4 ;  /* 0x000000010a0a7824 */ /* 0x000fe200020e0684 */
[----:B------:R-:W-:Y:S04]  /*1b9f0*/  STL [R1+0x21c], R8 ;  /* 0x00021c0801007387 */ /* 0x000fe80000100800 */
[----:B------:R1:W-:Y:S04]  /*1ba00*/  STL [R1+0x218], R10 ;  /* 0x0002180a01007387 */ /* 0x0003e80000100800 */
[----:B-1----:R-:W2:Y:S01]  /*1ba10*/  LDL.LU R14, [R1+0x230] ;  /* 0x00023000010e7983 */ /* 0x002ea20000300800 */
[----:B------:R-:W-:-:S03]  /*1ba20*/  ISETP.GT.AND P3, PT, R4, 0x7d, PT ;  /* 0x0000007d0400780c */ /* 0x000fc60003f64270 */
[----:B------:R-:W2:Y:S01]  /*1ba30*/  LDL.LU R13, [R1+0x234] ;  /* 0x00023400010d7983 */ /* 0x000ea20000300800 */
[----:B------:R-:W-:Y:S02]  /*1ba40*/  IMAD.MOV.U32 R7, RZ, RZ, R10 ;  /* 0x000000ffff077224 */ /* 0x000fe400078e000a */
[----:B------:R-:W-:Y:S01]  /*1ba50*/  IMAD.MOV.U32 R6, RZ, RZ, R8 ;  /* 0x000000ffff067224 */ /* 0x000fe200078e0008 */
[----:B------:R-:W2:Y:S01]  /*1ba60*/  LDL.LU R10, [R1+0x270] ;  /* 0x00027000010a7983 */ /* 0x000ea20000300800 */
[----:B------:R-:W-:-:S03]  /*1ba70*/  SEL R5, RZ, 0x4, !P3 ;  /* 0x00000004ff057807 */ /* 0x000fc60005800000 */
[----:B------:R-:W2:Y:S01]  /*1ba80*/  LDL.LU R8, [R1+0x274] ;  /* 0x0002740001087983 */ /* 0x000ea20000300800 */
        /* <DEDUP_REMOVED lines=9> */
[----:B-1----:R-:W-:Y:S01]  /*1bb20*/  MOV R6, R12 ;  /* 0x0000000c00067202 */ /* 0x002fe20000000f00 */
[----:B------:R-:W-:Y:S02]  /*1bb30*/  STL [R1+0x224], R12 ;  /* 0x0002240c01007387 */ /* 0x000fe40000100800 */
[----:B------:R-:W-:Y:S02]  /*1bb40*/  IMAD.MOV.U32 R7, RZ, RZ, R15 ;  /* 0x000000ffff077224 */ /* 0x000fe400078e000f */
[----:B------:R-:W-:Y:S04]  /*1bb50*/  STL [R1+0x220], R15 ;  /* 0x0002200f01007387 */ /* 0x000fe80000100800 */
[----:B------:R1:W-:Y:S01]  /*1bb60*/  LDGSTS.E [R249+0x1f8], desc[UR22][R6.64], P3 ;  /* 0x001f800006f97fae */ /* 0x0003e200099a1016 */
[----:B----4-:R-:W-:-:S05]  /*1bb70*/  IADD3 R9, P4, PT, R9, R3, RZ ;  /* 0x0000000309097210 */ /* 0x010fca0007f9e0ff */
[----:B--2---:R-:W-:Y:S01]  /*1bb80*/  IMAD.X R11, R11, 0x1, R132, P4 ;  /* 0x000000010b0b7824 */ /* 0x004fe200020e0684 */
[----:B------:R2:W-:Y:S01]  /*1bb90*/  STL [R1+0x22c], R9 ;  /* 0x00022c0901007387 */ /* 0x0005e20000100800 */
[----:B-1----:R-:W-:-:S03]  /*1bba0*/  IMAD.MOV.U32 R6, RZ, RZ, R9 ;  /* 0x000000ffff067224 */ /* 0x002fc600078e0009 */
[----:B------:R1:W-:Y:S04]  /*1bbb0*/  STL [R1+0x228], R11 ;  /* 0x0002280b01007387 */ /* 0x0003e80000100800 */
[----:B------:R-:W3:Y:S04]  /*1bbc0*/  LDL.LU R16, [R1+0x2b0] ;  /* 0x0002b00001107983 */ /* 0x000ee80000300800 */
[----:B--2---:R-:W2:Y:S04]  /*1bbd0*/  LDL.LU R9, [R1+0x2b8] ;  /* 0x0002b80001097983 */ /* 0x004ea80000300800 */
[----:B------:R-:W4:Y:S04]  /*1bbe0*/  LDL.LU R20, [R1+0x2f4] ;  /* 0x0002f40001147983 */ /* 0x000f280000300800 */
[----:B------:R-:W5:Y:S04]  /*1bbf0*/  LDL.LU R19, [R1+0x2f8] ;  /* 0x0002f80001137983 */ /* 0x000f680000300800 */
[----:B------:R-:W4:Y:S04]  /*1bc00*/  LDL.LU R18, [R1+0x334] ;  /* 0x0003340001127983 */ /* 0x000f280000300800 */
[----:B------:R-:W4:Y:S01]  /*1bc10*/  LDL.LU R17, [R1+0x338] ;  /* 0x0003380001117983 */ /* 0x000f220000300800 */
[----:B------:R-:W-:Y:S01]  /*1bc20*/  ISETP.GT.AND P3, PT, R4, 0x7f, PT ;  /* 0x0000007f0400780c */ /* 0x000fe20003f64270 */
[----:B------:R-:W-:-:S02]  /*1bc30*/  IMAD.MOV.U32 R7, RZ, RZ, R11 ;  /* 0x000000ffff077224 */ /* 0x000fc400078e000b */
[----:B------:R-:W4:Y:S01]  /*1bc40*/  LDL.LU R15, [R1+0x374] ;  /* 0x00037400010f7983 */ /* 0x000f220000300800 */
[----:B------:R-:W1:Y:S01]  /*1bc50*/  S2R R21, SR_TID.X ;  /* 0x0000000000157919 */ /* 0x000e620000002100 */
[----:B------:R-:W1:Y:S01]  /*1bc60*/  S2R R12, SR_TID.X ;  /* 0x00000000000c7919 */ /* 0x000e620000002100 */
[----:B------:R-:W-:Y:S01]  /*1bc70*/  SEL R5, RZ, 0x4, !P3 ;  /* 0x00000004ff057807 */ /* 0x000fe20005800000 */
[----:B-1----:R-:W4:Y:S03]  /*1bc80*/  LDL.LU R11, [R1+0x378] ;  /* 0x00037800010b7983 */ /* 0x002f260000300800 */
[----:B------:R-:W-:-:S04]  /*1bc90*/  SEL R5, R5, RZ, !P1 ;  /* 0x000000ff05057207 */ /* 0x000fc80004800000 */
[----:B------:R-:W-:Y:S01]  /*1bca0*/  ISETP.NE.U32.AND P3, PT, R5, RZ, PT ;  /* 0x000000ff0500720c */ /* 0x000fe20003f65070 */
[----:B------:R-:W-:-:S04]  /*1bcb0*/  UIADD3 UR14, UPT, UPT, UR14, 0x1, URZ ;  /* 0x000000010e0e7890 */ /* 0x000fc8000fffe0ff */
[----:B------:R-:W-:-:S08]  /*1bcc0*/  UISETP.GT.AND UP1, UPT, UR14, 0x2, UPT ;  /* 0x000000020e00788c */ /* 0x000fd0000bf24270 */
[----:B------:R1:W-:Y:S01]  /*1bcd0*/  LDGSTS.E [R249+0x1fc], desc[UR22][R6.64], P3 ;  /* 0x001fc00006f97fae */ /* 0x0003e200099a1016 */
[----:B------:R-:W-:Y:S01]  /*1bce0*/  ISETP.GE.AND P3, PT, R0, R4, PT ;  /* 0x000000040000720c */ /* 0x000fe20003f66270 */
[----:B------:R-:W-:Y:S02]  /*1bcf0*/  USEL UR14, UR14, URZ, !UP1 ;  /* 0x000000ff0e0e7287 */ /* 0x000fe4000c800000 */
[----:B------:R-:W0:Y:S01]  /*1bd00*/  LDGDEPBAR ;  /* 0x00000000000079af */ /* 0x000e220000000000 */
[----:B------:R-:W-:Y:S01]  /*1bd10*/  SEL R4, RZ, 0x4, P3 ;  /* 0x00000004ff047807 */ /* 0x000fe20001800000 */
[----:B------:R-:W-:Y:S01]  /*1bd20*/  IMAD.SHL.U32 R21, R21, 0x4, RZ ;  /* 0x0000000415157824 */ /* 0x000fe200078e00ff */
[----:B------:R-:W-:Y:S01]  /*1bd30*/  IADD3 R13, P3, PT, R13, R134, RZ ;  /* 0x000000860d0d7210 */ /* 0x000fe20007f7e0ff */
[----:B------:R-:W-:Y:S01]  /*1bd40*/  IMAD.SHL.U32 R12, R12, 0x100, RZ ;  /* 0x000001000c0c7824 */ /* 0x000fe200078e00ff */
[----:B------:R-:W-:-:S03]  /*1bd50*/  ULEA UR5, UR14, UR9, 0xf ;  /* 0x000000090e057291 */ /* 0x000fc6000f8e78ff */
[----:B------:R-:W-:Y:S01]  /*1bd60*/  IMAD.X R14, R14, 0x1, R133, P3 ;  /* 0x000000010e0e7824 */ /* 0x000fe200018e0685 */
[----:B------:R-:W-:Y:S02]  /*1bd70*/  LOP3.LUT R12, R12, 0x607c, R21, 0xc8, !PT ;  /* 0x0000607c0c0c7812 */ /* 0x000fe400078ec815 */
[----:B------:R-:W-:Y:S01]  /*1bd80*/  IADD3 R8, P4, PT, R8, R134, RZ ;  /* 0x0000008608087210 */ /* 0x000fe20007f9e0ff */
[----:B------:R-:W-:Y:S02]  /*1bd90*/  STL [R1+0x234], R13 ;  /* 0x0002340d01007387 */ /* 0x000fe40000100800 */
[----:B-1----:R-:W-:Y:S02]  /*1bda0*/  VIADD R6, R12, UR5 ;  /* 0x000000050c067c36 */ /* 0x002fe40008000000 */
[----:B------:R-:W-:Y:S01]  /*1bdb0*/  IMAD.X R10, R10, 0x1, R133, P4 ;  /* 0x000000010a0a7824 */ /* 0x000fe200020e0685 */
[----:B------:R1:W-:Y:S04]  /*1bdc0*/  STL [R1+0x230], R14 ;  /* 0x0002300e01007387 */ /* 0x0003e80000100800 */
[----:B------:R-:W-:Y:S04]  /*1bdd0*/  STL [R1+0x274], R8 ;  /* 0x0002740801007387 */ /* 0x000fe80000100800 */
[----:B------:R-:W4:Y:S01]  /*1bde0*/  LDL.LU R12, [R1+0x3b8] ;  /* 0x0003b800010c7983 */ /* 0x000f220000300800 */
[----:B------:R-:W-:Y:S01]  /*1bdf0*/  SEL R4, R4, RZ, !P1 ;  /* 0x000000ff04047207 */ /* 0x000fe20004800000 */
[----:B------:R-:W-:-:S02]  /*1be00*/  IMAD.MOV.U32 R5, RZ, RZ, R14 ;  /* 0x000000ffff057224 */ /* 0x000fc400078e000e */
[----:B------:R1:W-:Y:S04]  /*1be10*/  STL [R1+0x270], R10 ;  /* 0x0002700a01007387 */ /* 0x0003e80000100800 */
[----:B------:R-:W4:Y:S01]  /*1be20*/  LDL.LU R7, [R1+0x3f8] ;  /* 0x0003f80001077983 */ /* 0x000f220000300800 */
[----:B------:R-:W-:-:S03]  /*1be30*/  ISETP.NE.U32.AND P1, PT, R4, RZ, PT ;  /* 0x000000ff0400720c */ /* 0x000fc60003f25070 */
[----:B-1----:R-:W4:Y:S01]  /*1be40*/  LDL.LU R14, [R1+0x3b4] ;  /* 0x0003b400010e7983 */ /* 0x002f220000300800 */
[----:B------:R-:W-:-:S03]  /*1be50*/  IMAD.MOV.U32 R4, RZ, RZ, R13 ;  /* 0x000000ffff047224 */ /* 0x000fc600078e000d */
[----:B------:R-:W4:Y:S06]  /*1be60*/  LDL.LU R13, [R1+0x3f4] ;  /* 0x0003f400010d7983 */ /* 0x000f2c0000300800 */
[----:B------:R1:W-:Y:S02]  /*1be70*/  LDGSTS.E [R6+0x20000], desc[UR22][R4.64], P1 ;  /* 0x2000000004067fae */ /* 0x0003e400089a1016 */
[----:B-1----:R-:W-:Y:S01]  /*1be80*/  MOV R4, R8 ;  /* 0x0000000800047202 */ /* 0x002fe20000000f00 */
[----:B------:R-:W-:Y:S02]  /*1be90*/  IMAD.MOV.U32 R5, RZ, RZ, R10 ;  /* 0x000000ffff057224 */ /* 0x000fe400078e000a */
[----:B------:R-:W4:Y:S04]  /*1bea0*/  LDL.LU R10, [R1+0x23c] ;  /* 0x00023c00010a7983 */ /* 0x000f280000300800 */
[----:B------:R-:W4:Y:S04]  /*1beb0*/  LDL.LU R8, [R1+0x27c] ;  /* 0x00027c0001087983 */ /* 0x000f280000300800 */
[----:B------:R1:W-:Y:S01]  /*1bec0*/  LDGSTS.E [R6+0x20400], desc[UR22][R4.64], P1 ;  /* 0x2040000004067fae */ /* 0x0003e200089a1016 */
[----:B--2---:R-:W-:-:S05]  /*1bed0*/  IADD3 R9, P3, PT, R9, R134, RZ ;  /* 0x0000008609097210 */ /* 0x004fca0007f7e0ff */
[--C-:B---3--:R-:W-:Y:S01]  /*1bee0*/  IMAD.X R16, R16, 0x1, R133.reuse, P3 ;  /* 0x0000000110107824 */ /* 0x108fe200018e0685 */
[----:B-----5:R-:W-:Y:S01]  /*1bef0*/  IADD3 R19, P4, PT, R19, R134, RZ ;  /* 0x0000008613137210 */ /* 0x020fe20007f9e0ff */
[----:B------:R-:W-:Y:S02]  /*1bf00*/  STL [R1+0x2b8], R9 ;  /* 0x0002b80901007387 */ /* 0x000fe40000100800 */
[----:B-1----:R-:W-:Y:S02]  /*1bf10*/  IMAD.MOV.U32 R5, RZ, RZ, R16 ;  /* 0x000000ffff057224 */ /* 0x002fe400078e0010 */
[----:B------:R1:W-:Y:S01]  /*1bf20*/  STL [R1+0x2b0], R16 ;  /* 0x0002b01001007387 */ /* 0x0003e20000100800 */
[----:B----4-:R-:W-:-:S03]  /*1bf30*/  IMAD.X R20, R20, 0x1, R133, P4 ;  /* 0x0000000114147824 */ /* 0x010fc600020e0685 */
[----:B------:R-:W-:Y:S01]  /*1bf40*/  STL [R1+0x2f8], R19 ;  /* 0x0002f81301007387 */ /* 0x000fe20000100800 */
[----:B------:R-:W-:-:S03]  /*1bf50*/  IMAD.MOV.U32 R4, RZ, RZ, R9 ;  /* 0x000000ffff047224 */ /* 0x000fc600078e0009 */
[----:B-1----:R-:W2:Y:S04]  /*1bf60*/  LDL.LU R16, [R1+0x238] ;  /* 0x0002380001107983 */ /* 0x002ea80000300800 */
[----:B------:R-:W-:Y:S04]  /*1bf70*/  STL [R1+0x2f4], R20 ;  /* 0x0002f41401007387 */ /* 0x000fe80000100800 */
[----:B------:R-:W3:Y:S01]  /*1bf80*/  LDL.LU R9, [R1+0x278] ;  /* 0x0002780001097983 */ /* 0x000ee20000300800 */
[----:B------:R-:W-:-:S03]  /*1bf90*/  IADD3 R17, P3, PT, R17, R134, RZ ;  /* 0x0000008611117210 */ /* 0x000fc60007f7e0ff */
[----:B------:R1:W-:Y:S01]  /*1bfa0*/  LDGSTS.E [R6+0x20800], desc[UR22][R4.64], P1 ;  /* 0x2080000004067fae */ /* 0x0003e200089a1016 */
[----:B------:R-:W-:Y:S01]  /*1bfb0*/  IADD3 R11, P4, PT, R11, R134, RZ ;  /* 0x000000860b0b7210 */ /* 0x000fe20007f9e0ff */
[----:B------:R-:W-:Y:S02]  /*1bfc0*/  IMAD.X R18, R18, 0x1, R133, P3 ;  /* 0x0000000112127824 */ /* 0x000fe400018e0685 */
[----:B-1----:R-:W-:Y:S02]  /*1bfd0*/  IMAD.MOV.U32 R4, RZ, RZ, R19 ;  /* 0x000000ffff047224 */ /* 0x002fe400078e0013 */
[----:B------:R-:W-:Y:S02]  /*1bfe0*/  IMAD.MOV.U32 R5, RZ, RZ, R20 ;  /* 0x000000ffff057224 */ /* 0x000fe400078e0014 */
[----:B------:R-:W-:-:S03]  /*1bff0*/  IMAD.X R15, R15, 0x1, R133, P4 ;  /* 0x000000010f0f7824 */ /* 0x000fc600020e0685 */
[----:B------:R1:W-:Y:S04]  /*1c000*/  LDGSTS.E [R6+0x20c00], desc[UR22][R4.64], P1 ;  /* 0x20c0000004067fae */ /* 0x0003e800089a1016 */
[----:B------:R-:W-:Y:S04]  /*1c010*/  STL [R1+0x338], R17 ;  /* 0x0003381101007387 */ /* 0x000fe80000100800 */
[----:B------:R-:W-:Y:S01]  /*1c020*/  STL [R1+0x334], R18 ;  /* 0x0003341201007387 */ /* 0x000fe20000100800 */
[----:B-1----:R-:W-:Y:S02]  /*1c030*/  IMAD.MOV.U32 R4, RZ, RZ, R17 ;  /* 0x000000ffff047224 */ /* 0x002fe400078e0011 */
[----:B------:R-:W-:Y:S01]  /*1c040*/  IMAD.MOV.U32 R5, RZ, RZ, R18 ;  /* 0x000000ffff057224 */ /* 0x000fe200078e0012 */
[----:B------:R-:W-:Y:S04]  /*1c050*/  STL [R1+0x378], R11 ;  /* 0x0003780b01007387 */ /* 0x000fe80000100800 */
[----:B------:R1:W-:Y:S04]  /*1c060*/  LDGSTS.E [R6+0x21000], desc[UR22][R4.64], P1 ;  /* 0x2100000004067fae */ /* 0x0003e800089a1016 */
[----:B------:R4:W-:Y:S01]  /*1c070*/  STL [R1+0x374], R15 ;  /* 0x0003740f01007387 */ /* 0x0009e20000100800 */
[----:B-1----:R-:W-:Y:S01]  /*1c080*/  IMAD.MOV.U32 R5, RZ, RZ, R15 ;  /* 0x000000ffff057224 */ /* 0x002fe200078e000f */
[----:B------:R-:W-:-:S02]  /*1c090*/  MOV R4, R11 ;  /* 0x0000000b00047202 */ /* 0x000fc40000000f00 */
[----:B----4-:R-:W4:Y:S04]  /*1c0a0*/  LDL.LU R15, [R1+0x2bc] ;  /* 0x0002bc00010f7983 */ /* 0x010f280000300800 */
[----:B------:R-:W5:Y:S04]  /*1c0b0*/  LDL.LU R11, [R1+0x2c0] ;  /* 0x0002c000010b7983 */ /* 0x000f680000300800 */
[----:B------:R-:W4:Y:S04]  /*1c0c0*/  LDL.LU R20, [R1+0x2fc] ;  /* 0x0002fc0001147983 */ /* 0x000f280000300800 */
[----:B------:R-:W4:Y:S01]  /*1c0d0*/  LDL.LU R19, [R1+0x300] ;  /* 0x0003000001137983 */ /* 0x000f220000300800 */
[----:B------:R-:W-:-:S02]  /*1c0e0*/  IADD3 R12, P3, PT, R12, R134, RZ ;  /* 0x000000860c0c7210 */ /* 0x000fc40007f7e0ff */
[----:B------:R-:W-:Y:S01]  /*1c0f0*/  IADD3 R7, P4, PT, R7, R134, RZ ;  /* 0x0000008607077210 */ /* 0x000fe20007f9e0ff */
[----:B------:R1:W-:Y:S02]  /*1c100*/  LDGSTS.E [R6+0x21400], desc[UR22][R4.64], P1 ;  /* 0x2140000004067fae */ /* 0x0003e400089a1016 */
[--C-:B------:R-:W-:Y:S02]  /*1c110*/  IMAD.X R14, R14, 0x1, R133.reuse, P3 ;  /* 0x000000010e0e7824 */ /* 0x100fe400018e0685 */
[----:B------:R1:W-:Y:S01]  /*1c120*/  STL [R1+0x3b8], R12 ;  /* 0x0003b80c01007387 */ /* 0x0003e20000100800 */
[----:B------:R-:W-:-:S03]  /*1c130*/  IMAD.X R13, R13, 0x1, R133, P4 ;  /* 0x000000010d0d7824 */ /* 0x000fc600020e0685 */
[----:B------:R1:W-:Y:S04]  /*1c140*/  STL [R1+0x3b4], R14 ;  /* 0x0003b40e01007387 */ /* 0x0003e80000100800 */
[----:B------:R1:W-:Y:S02]  /*1c150*/  STL [R1+0x3f8], R7 ;  /* 0x0003f80701007387 */ /* 0x0003e40000100800 */
[----:B-1----:R-:W-:Y:S02]  /*1c160*/  IMAD.MOV.U32 R4, RZ, RZ, R12 ;  /* 0x000000ffff047224 */ /* 0x002fe400078e000c */
[----:B------:R-:W-:Y:S01]  /*1c170*/  IMAD.MOV.U32 R5, RZ, RZ, R14 ;  /* 0x000000ffff057224 */ /* 0x000fe200078e000e */
[----:B------:R-:W4:Y:S04]  /*1c180*/  LDL.LU R17, [R1+0x340] ;  /* 0x0003400001117983 */ /* 0x000f280000300800 */
[----:B------:R1:W-:Y:S04]  /*1c190*/  STL [R1+0x3f4], R13 ;  /* 0x0003f40d01007387 */ /* 0x0003e80000100800 */
[----:B------:R-:W4:Y:S04]  /*1c1a0*/  LDL.LU R12, [R1+0x380] ;  /* 0x00038000010c7983 */ /* 0x000f280000300800 */
[----:B------:R-:W4:Y:S04]  /*1c1b0*/  LDL.LU R18, [R1+0x33c] ;  /* 0x00033c0001127983 */ /* 0x000f280000300800 */
[----:B------:R1:W-:Y:S01]  /*1c1c0*/  LDGSTS.E [R6+0x21800], desc[UR22][R4.64], P1 ;  /* 0x2180000004067fae */ /* 0x0003e200089a1016 */
[----:B------:R-:W1:Y:S02]  /*1c1d0*/  S2R R14, SR_TID.X ;  /* 0x00000000000e7919 */ /* 0x000e640000002100 */
[----:B-1----:R-:W-:-:S02]  /*1c1e0*/  IMAD.MOV.U32 R4, RZ, RZ, R7 ;  /* 0x000000ffff047224 */ /* 0x002fc400078e0007 */
[----:B------:R-:W1:Y:S01]  /*1c1f0*/  S2R R7, SR_TID.X ;  /* 0x0000000000077919 */ /* 0x000e620000002100 */
[----:B------:R-:W-:Y:S02]  /*1c200*/  IMAD.MOV.U32 R5, RZ, RZ, R13 ;  /* 0x000000ffff057224 */ /* 0x000fe400078e000d */
[----:B------:R-:W4:Y:S01]  /*1c210*/  LDL.LU R13, [R1+0x37c] ;  /* 0x00037c00010d7983 */ /* 0x000f220000300800 */
[-C--:B------:R-:W-:Y:S02]  /*1c220*/  IADD3 R10, P3, PT, R10, R134.reuse, RZ ;  /* 0x000000860a0a7210 */ /* 0x080fe40007f7e0ff */
[----:B------:R-:W-:Y:S01]  /*1c230*/  IADD3 R8, P4, PT, R8, R134, RZ ;  /* 0x0000008608087210 */ /* 0x000fe20007f9e0ff */
[----:B------:R1:W-:Y:S04]  /*1c240*/  LDGSTS.E [R6+0x21c00], desc[UR22][R4.64], P1 ;  /* 0x21c0000004067fae */ /* 0x0003e800089a1016 */
[----:B------:R-:W-:Y:S01]  /*1c250*/  STL [R1+0x23c], R10 ;  /* 0x00023c0a01007387 */ /* 0x000fe20000100800 */
[----:B------:R-:W-:-:S02]  /*1c260*/  IMAD.SHL.U32 R14, R14, 0x4, RZ ;  /* 0x000000040e0e7824 */ /* 0x000fc400078e00ff */
[----:B-1----:R-:W-:-:S05]  /*1c270*/  IMAD.SHL.U32 R7, R7, 0x100, RZ ;  /* 0x0000010007077824 */ /* 0x002fca00078e00ff */
[----:B------:R-:W-:-:S04]  /*1c280*/  LOP3.LUT R7, R7, 0x607c, R14, 0xc8, !PT ;  /* 0x0000607c07077812 */ /* 0x000fc800078ec80e */
[----:B------:R-:W-:-:S04]  /*1c290*/  LOP3.LUT R7, R7, 0x10, RZ, 0x3c, !PT ;  /* 0x0000001007077812 */ /* 0x000fc800078e3cff */
[----:B------:R-:W-:Y:S01]  /*1c2a0*/  IADD3 R6, PT, PT, R7, UR5, RZ ;  /* 0x0000000507067c10 */ /* 0x000fe2000fffe0ff */
[----:B------:R-:W-:Y:S02]  /*1c2b0*/  IMAD.MOV.U32 R4, RZ, RZ, R10 ;  /* 0x000000ffff047224 */ /* 0x000fe400078e000a */
[----:B--2---:R-:W-:-:S05]  /*1c2c0*/  IMAD.X R16, R16, 0x1, R133, P3 ;  /* 0x0000000110107824 */ /* 0x004fca00018e0685 */
[----:B------:R1:W-:Y:S01]  /*1c2d0*/  STL [R1+0x238], R16 ;  /* 0x0002381001007387 */ /* 0x0003e20000100800 */
[----:B---3--:R-:W-:-:S03]  /*1c2e0*/  IMAD.X R9, R9, 0x1, R133, P4 ;  /* 0x0000000109097824 */ /* 0x008fc600020e0685 */
[----:B------:R-:W-:Y:S04]  /*1c2f0*/  STL [R1+0x27c], R8 ;  /* 0x00027c0801007387 */ /* 0x000fe80000100800 */
[----:B------:R-:W2:Y:S01]  /*1c300*/  LDL.LU R14, [R1+0x3c0] ;  /* 0x0003c000010e7983 */ /* 0x000ea20000300800 */
[----:B------:R-:W-:-:S03]  /*1c310*/  IMAD.MOV.U32 R5, RZ, RZ, R16 ;  /* 0x000000ffff057224 */ /* 0x000fc600078e0010 */
[----:B------:R3:W-:Y:S04]  /*1c320*/  STL [R1+0x278], R9 ;  /* 0x0002780901007387 */ /* 0x0007e80000100800 */
[----:B------:R-:W2:Y:S04]  /*1c330*/  LDL.LU R7, [R1+0x400] ;  /* 0x0004000001077983 */ /* 0x000ea80000300800 */
[----:B-1----:R-:W2:Y:S04]  /*1c340*/  LDL.LU R16, [R1+0x3bc] ;  /* 0x0003bc0001107983 */ /* 0x002ea80000300800 */
[----:B------:R-:W2:Y:S04]  /*1c350*/  LDL.LU R10, [R1+0x3fc] ;  /* 0x0003fc00010a7983 */ /* 0x000ea80000300800 */
[----:B------:R1:W-:Y:S02]  /*1c360*/  LDGSTS.E [R6+0x20080], desc[UR22][R4.64], P1 ;  /* 0x2008000004067fae */ /* 0x0003e400089a1016 */
[----:B-1----:R-:W-:-:S02]  /*1c370*/  IMAD.MOV.U32 R4, RZ, RZ, R8 ;  /* 0x000000ffff047224 */ /* 0x002fc400078e0008 */
[----:B------:R-:W-:Y:S02]  /*1c380*/  IMAD.MOV.U32 R5, RZ, RZ, R9 ;  /* 0x000000ffff057224 */ /* 0x000fe400078e0009 */
[----:B---3--:R-:W3:Y:S04]  /*1c390*/  LDL.LU R9, [R1+0x244] ;  /* 0x0002440001097983 */ /* 0x008ee80000300800 */
[----:B------:R-:W3:Y:S04]  /*1c3a0*/  LDL.LU R8, [R1+0x284] ;  /* 0x0002840001087983 */ /* 0x000ee80000300800 */
[----:B------:R1:W-:Y:S01]  /*1c3b0*/  LDGSTS.E [R6+0x20480], desc[UR22][R4.64], P1 ;  /* 0x2048000004067fae */ /* 0x0003e200089a1016 */
[----:B-----5:R-:W-:-:S05]  /*1c3c0*/  IADD3 R11, P3, PT, R11, R134, RZ ;  /* 0x000000860b0b7210 */ /* 0x020fca0007f7e0ff */
[----:B----4-:R-:W-:Y:S01]  /*1c3d0*/  IMAD.X R15, R15, 0x1, R133, P3 ;  /* 0x000000010f0f7824 */ /* 0x010fe200018e0685 */
[----:B------:R-:W-:Y:S01]  /*1c3e0*/  IADD3 R19, P4, PT, R19, R134, RZ ;  /* 0x0000008613137210 */ /* 0x000fe20007f9e0ff */
[----:B------:R-:W-:Y:S02]  /*1c3f0*/  STL [R1+0x2c0], R11 ;  /* 0x0002c00b01007387 */ /* 0x000fe40000100800 */
[----:B-1----:R-:W-:Y:S02]  /*1c400*/  IMAD.MOV.U32 R5, RZ, RZ, R15 ;  /* 0x000000ffff057224 */ /* 0x002fe400078e000f */
[----:B------:R1:W-:Y:S01]  /*1c410*/  STL [R1+0x2bc], R15 ;  /* 0x0002bc0f01007387 */ /* 0x0003e20000100800 */
[----:B------:R-:W-:-:S03]  /*1c420*/  IMAD.X R20, R20, 0x1, R133, P4 ;  /* 0x0000000114147824 */ /* 0x000fc600020e0685 */
[----:B------:R-:W-:Y:S01]  /*1c430*/  STL [R1+0x300], R19 ;  /* 0x0003001301007387 */ /* 0x000fe20000100800 */
[----:B------:R-:W-:-:S03]  /*1c440*/  IMAD.MOV.U32 R4, RZ, RZ, R11 ;  /* 0x000000ffff047224 */ /* 0x000fc600078e000b */
[----:B-1----:R-:W4:Y:S04]  /*1c450*/  LDL.LU R15, [R1+0x240] ;  /* 0x00024000010f7983 */ /* 0x002f280000300800 */
[----:B------:R-:W-:Y:S04]  /*1c460*/  STL [R1+0x2fc], R20 ;  /* 0x0002fc1401007387 */ /* 0x000fe80000100800 */
[----:B------:R-:W5:Y:S01]  /*1c470*/  LDL.LU R11, [R1+0x280] ;  /* 0x00028000010b7983 */ /* 0x000f620000300800 */
[----:B------:R-:W-:-:S03]  /*1c480*/  IADD3 R17, P3, PT, R17, R134, RZ ;  /* 0x0000008611117210 */ /* 0x000fc60007f7e0ff */
[----:B------:R1:W-:Y:S01]  /*1c490*/  LDGSTS.E [R6+0x20880], desc[UR22][R4.64], P1 ;  /* 0x2088000004067fae */ /* 0x0003e200089a1016 */
[----:B------:R-:W-:Y:S01]  /*1c4a0*/  IADD3 R12, P4, PT, R12, R134, RZ ;  /* 0x000000860c0c7210 */ /* 0x000fe20007f9e0ff */
[----:B------:R-:W-:Y:S02]  /*1c4b0*/  IMAD.X R18, R18, 0x1, R133, P3 ;  /* 0x0000000112127824 */ /* 0x000fe400018e0685 */
[----:B-1----:R-:W-:Y:S02]  /*1c4c0*/  IMAD.MOV.U32 R4, RZ, RZ, R19 ;  /* 0x000000ffff047224 */ /* 0x002fe400078e0013 */
[----:B------:R-:W-:Y:S01]  /*1c4d0*/  IMAD.MOV.U32 R5, RZ, RZ, R20 ;  /* 0x000000ffff057224 */ /* 0x000fe200078e0014 */
[----:B------:R-:W-:Y:S04]  /*1c4e0*/  STL [R1+0x340], R17 ;  /* 0x0003401101007387 */ /* 0x000fe80000100800 */
[----:B------:R1:W-:Y:S04]  /*1c4f0*/  LDGSTS.E [R6+0x20c80], desc[UR22][R4.64], P1 ;  /* 0x20c8000004067fae */ /* 0x0003e800089a1016 */
[----:B------:R-:W-:Y:S01]  /*1c500*/  STL [R1+0x33c], R18 ;  /* 0x00033c1201007387 */ /* 0x000fe20000100800 */
[----:B------:R-:W-:Y:S01]  /*1c510*/  IADD3.X R13, PT, PT, R13, R133, RZ, P4, !PT ;  /* 0x000000850d0d7210 */ /* 0x000fe200027fe4ff */
[----:B-1----:R-:W-:-:S02]  /*1c520*/  IMAD.MOV.U32 R4, RZ, RZ, R17 ;  /* 0x000000ffff047224 */ /* 0x002fc400078e0011 */
[----:B------:R-:W-:Y:S01]  /*1c530*/  IMAD.MOV.U32 R5, RZ, RZ, R18 ;  /* 0x000000ffff057224 */ /* 0x000fe200078e0012 */
[----:B------:R-:W-:Y:S04]  /*1c540*/  STL [R1+0x380], R12 ;  /* 0x0003800c01007387 */ /* 0x000fe80000100800 */
[----:B------:R1:W-:Y:S04]  /*1c550*/  LDGSTS.E [R6+0x21080], desc[UR22][R4.64], P1 ;  /* 0x2108000004067fae */ /* 0x0003e800089a1016 */
[----:B------:R1:W-:Y:S02]  /*1c560*/  STL [R1+0x37c], R13 ;  /* 0x00037c0d01007387 */ /* 0x0003e40000100800 */
[----:B-1----:R-:W-:-:S02]  /*1c570*/  IMAD.MOV.U32 R5, RZ, RZ, R13 ;  /* 0x000000ffff057224 */ /* 0x002fc400078e000d */
[----:B------:R-:W-:Y:S01]  /*1c580*/  IMAD.MOV.U32 R4, RZ, RZ, R12 ;  /* 0x000000ffff047224 */ /* 0x000fe200078e000c */
[----:B------:R-:W5:Y:S04]  /*1c590*/  LDL.LU R13, [R1+0x2c4] ;  /* 0x0002c400010d7983 */ /* 0x000f680000300800 */
[----:B------:R-:W5:Y:S04]  /*1c5a0*/  LDL.LU R12, [R1+0x2c8] ;  /* 0x0002c800010c7983 */ /* 0x000f680000300800 */
[----:B------:R-:W5:Y:S04]  /*1c5b0*/  LDL.LU R20, [R1+0x304] ;  /* 0x0003040001147983 */ /* 0x000f680000300800 */
[----:B------:R-:W5:Y:S04]  /*1c5c0*/  LDL.LU R19, [R1+0x308] ;  /* 0x0003080001137983 */ /* 0x000f680000300800 */
[----:B------:R1:W-:Y:S01]  /*1c5d0*/  LDGSTS.E [R6+0x21480], desc[UR22][R4.64], P1 ;  /* 0x2148000004067fae */ /* 0x0003e200089a1016 */
[----:B--2---:R-:W-:-:S02]  /*1c5e0*/  IADD3 R14, P3, PT, R14, R134, RZ ;  /* 0x000000860e0e7210 */ /* 0x004fc40007f7e0ff */
[----:B------:R-:W-:-:S03]  /*1c5f0*/  IADD3 R7, P4, PT, R7, R134, RZ ;  /* 0x0000008607077210 */ /* 0x000fc60007f9e0ff */
[--C-:B------:R-:W-:Y:S01]  /*1c600*/  IMAD.X R16, R16, 0x1, R133.reuse, P3 ;  /* 0x0000000110107824 */ /* 0x100fe200018e0685 */
[----:B------:R2:W-:Y:S01]  /*1c610*/  STL [R1+0x3c0], R14 ;  /* 0x0003c00e01007387 */ /* 0x0005e20000100800 */
[----:B------:R-:W-:-:S03]  /*1c620*/  IMAD.X R10, R10, 0x1, R133, P4 ;  /* 0x000000010a0a7824 */ /* 0x000fc600020e0685 */
[----:B------:R2:W-:Y:S04]  /*1c630*/  STL [R1+0x3bc], R16 ;  /* 0x0003bc1001007387 */ /* 0x0005e80000100800 */
[----:B------:R-:W-:Y:S01]  /*1c640*/  STL [R1+0x400], R7 ;  /* 0x0004000701007387 */ /* 0x000fe20000100800 */
[----:B-1----:R-:W-:-:S03]  /*1c650*/  IMAD.MOV.U32 R4, RZ, RZ, R14 ;  /* 0x000000ffff047224 */ /* 0x002fc600078e000e */
[----:B------:R-:W5:Y:S04]  /*1c660*/  LDL.LU R17, [R1+0x348] ;  /* 0x0003480001117983 */ /* 0x000f680000300800 */
[----:B------:R1:W-:Y:S04]  /*1c670*/  STL [R1+0x3fc], R10 ;  /* 0x0003fc0a01007387 */ /* 0x0003e80000100800 */
[----:B--2---:R-:W2:Y:S04]  /*1c680*/  LDL.LU R14, [R1+0x388] ;  /* 0x00038800010e7983 */ /* 0x004ea80000300800 */
[----:B------:R-:W2:Y:S01]  /*1c690*/  LDL.LU R18, [R1+0x344] ;  /* 0x0003440001127983 */ /* 0x000ea20000300800 */
[----:B------:R-:W-:-:S03]  /*1c6a0*/  IMAD.MOV.U32 R5, RZ, RZ, R16 ;  /* 0x000000ffff057224 */ /* 0x000fc600078e0010 */
[----:B------:R-:W2:Y:S04]  /*1c6b0*/  LDL.LU R16, [R1+0x384] ;  /* 0x0003840001107983 */ /* 0x000ea80000300800 */
[----:B------:R1:W-:Y:S02]  /*1c6c0*/  LDGSTS.E [R6+0x21880], desc[UR22][R4.64], P1 ;  /* 0x2188000004067fae */ /* 0x0003e400089a1016 */
[----:B-1----:R-:W-:Y:S02]  /*1c6d0*/  IMAD.MOV.U32 R5, RZ, RZ, R10 ;  /* 0x000000ffff057224 */ /* 0x002fe400078e000a */
[----:B------:R-:W-:Y:S01]  /*1c6e0*/  IMAD.MOV.U32 R4, RZ, RZ, R7 ;  /* 0x000000ffff047224 */ /* 0x000fe200078e0007 */
[----:B------:R-:W1:Y:S01]  /*1c6f0*/  S2R R10, SR_TID.X ;  /* 0x00000000000a7919 */ /* 0x000e620000002100 */
[----:B------:R-:W1:Y:S01]  /*1c700*/  S2R R7, SR_TID.X ;  /* 0x0000000000077919 */ /* 0x000e620000002100 */
[----:B---3--:R-:W-:-:S02]  /*1c710*/  IADD3 R9, P3, PT, R9, R134, RZ ;  /* 0x0000008609097210 */ /* 0x008fc40007f7e0ff */
[----:B------:R-:W-:Y:S01]  /*1c720*/  IADD3 R8, P4, PT, R8, R134, RZ ;  /* 0x0000008608087210 */ /* 0x000fe20007f9e0ff */
[----:B------:R3:W-:Y:S04]  /*1c730*/  LDGSTS.E [R6+0x21c80], desc[UR22][R4.64], P1 ;  /* 0x21c8000004067fae */ /* 0x0007e800089a1016 */
[----:B------:R-:W-:Y:S01]  /*1c740*/  STL [R1+0x244], R9 ;  /* 0x0002440901007387 */ /* 0x000fe20000100800 */
[----:B----4-:R-:W-:-:S05]  /*1c750*/  IMAD.X R15, R15, 0x1, R133, P3 ;  /* 0x000000010f0f7824 */ /* 0x010fca00018e0685 */
[----:B------:R4:W-:Y:S01]  /*1c760*/  STL [R1+0x240], R15 ;  /* 0x0002400f01007387 */ /* 0x0009e20000100800 */
[----:B-1----:R-:W-:Y:S01]  /*1c770*/  IMAD.SHL.U32 R10, R10, 0x4, RZ ;  /* 0x000000040a0a7824 */ /* 0x002fe200078e00ff */
[----:B------:R-:W-:-:S04]  /*1c780*/  SHF.L.U32 R7, R7, 0x8, RZ ;  /* 0x0000000807077819 */ /* 0x000fc800000006ff */
[----:B------:R-:W-:Y:S01]  /*1c790*/  LOP3.LUT R7, R7, 0x607c, R10, 0xc8, !PT ;  /* 0x0000607c07077812 */ /* 0x000fe200078ec80a */
[----:B-----5:R-:W-:Y:S01]  /*1c7a0*/  IMAD.X R11, R11, 0x1, R133, P4 ;  /* 0x000000010b0b7824 */ /* 0x020fe200020e0685 */
[----:B------:R-:W-:Y:S02]  /*1c7b0*/  STL [R1+0x284], R8 ;  /* 0x0002840801007387 */ /* 0x000fe40000100800 */
[----:B------:R-:W-:Y:S02]  /*1c7c0*/  LOP3.LUT R7, R7, 0x20, RZ, 0x3c, !PT ;  /* 0x0000002007077812 */ /* 0x000fe400078e3cff */
[----:B------:R-:W5:Y:S01]  /*1c7d0*/  LDL.LU R10, [R1+0x3c8] ;  /* 0x0003c800010a7983 */ /* 0x000f620000300800 */
[----:B---3--:R-:W-:Y:S02]  /*1c7e0*/  IMAD.MOV.U32 R5, RZ, RZ, R15 ;  /* 0x000000ffff057224 */ /* 0x008fe400078e000f */
[----:B------:R-:W-:Y:S01]  /*1c7f0*/  VIADD R6, R7, UR5 ;  /* 0x0000000507067c36 */ /* 0x000fe20008000000 */
[----:B------:R1:W-:Y:S04]  /*1c800*/  STL [R1+0x280], R11 ;  /* 0x0002800b01007387 */ /* 0x0003e80000100800 */
[----:B------:R-:W3:Y:S04]  /*1c810*/  LDL.LU R7, [R1+0x408] ;  /* 0x0004080001077983 */ /* 0x000ee80000300800 */
[----:B----4-:R-:W4:Y:S01]  /*1c820*/  LDL.LU R15, [R1+0x3c4] ;  /* 0x0003c400010f7983 */ /* 0x010f220000300800 */
[----:B------:R-:W-:-:S03]  /*1c830*/  IMAD.MOV.U32 R4, RZ, RZ, R9 ;  /* 0x000000ffff047224 */ /* 0x000fc600078e0009 */
[----:B------:R-:W4:Y:S04]  /*1c840*/  LDL.LU R9, [R1+0x404] ;  /* 0x0004040001097983 */ /* 0x000f280000300800 */
[----:B------:R1:W-:Y:S02]  /*1c850*/  LDGSTS.E [R6+0x20100], desc[UR22][R4.64], P1 ;  /* 0x2010000004067fae */ /* 0x0003e400089a1016 */
[----:B-1----:R-:W-:Y:S02]  /*1c860*/  IMAD.MOV.U32 R4, RZ, RZ, R8 ;  /* 0x000000ffff047224 */ /* 0x002fe400078e0008 */
[----:B------:R-:W-:Y:S02]  /*1c870*/  IMAD.MOV.U32 R5, RZ, RZ, R11 ;  /* 0x000000ffff057224 */ /* 0x000fe400078e000b */
[----:B------:R-:W4:Y:S04]  /*1c880*/  LDL.LU R11, [R1+0x24c] ;  /* 0x00024c00010b7983 */ /* 0x000f280000300800 */
[----:B------:R-:W4:Y:S01]  /*1c890*/  LDL.LU R8, [R1+0x28c] ;  /* 0x00028c0001087983 */ /* 0x000f220000300800 */
[----:B------:R-:W-:-:S03]  /*1c8a0*/  IADD3 R12, P3, PT, R12, R134, RZ ;  /* 0x000000860c0c7210 */ /* 0x000fc60007f7e0ff */
[----:B------:R1:W-:Y:S02]  /*1c8b0*/  LDGSTS.E [R6+0x20500], desc[UR22][R4.64], P1 ;  /* 0x2050000004067fae */ /* 0x0003e400089a1016 */
[--C-:B------:R-:W-:Y:S01]  /*1c8c0*/  IMAD.X R13, R13, 0x1, R133.reuse, P3 ;  /* 0x000000010d0d7824 */ /* 0x100fe200018e0685 */
[----:B------:R-:W-:Y:S01]  /*1c8d0*/  IADD3 R19, P4, PT, R19, R134, RZ ;  /* 0x0000008613137210 */ /* 0x000fe20007f9e0ff */
[----:B------:R1:W-:Y:S04]  /*1c8e0*/  STL [R1+0x2c8], R12 ;  /* 0x0002c80c01007387 */ /* 0x0003e80000100800 */
[----:B------:R1:W-:Y:S01]  /*1c8f0*/  STL [R1+0x2c4], R13 ;  /* 0x0002c40d01007387 */ /* 0x0003e20000100800 */
[----:B------:R-:W-:Y:S02]  /*1c900*/  IMAD.X R20, R20, 0x1, R133, P4 ;  /* 0x0000000114147824 */ /* 0x000fe400020e0685 */
[----:B-1----:R-:W-:Y:S01]  /*1c910*/  IMAD.MOV.U32 R4, RZ, RZ, R12 ;  /* 0x000000ffff047224 */ /* 0x002fe200078e000c */
[----:B------:R-:W-:Y:S04]  /*1c920*/  STL [R1+0x308], R19 ;  /* 0x0003081301007387 */ /* 0x000fe80000100800 */
[----:B------:R-:W4:Y:S01]  /*1c930*/  LDL.LU R12, [R1+0x248] ;  /* 0x00024800010c7983 */ /* 0x000f220000300800 */
[----:B------:R-:W-:-:S03]  /*1c940*/  IMAD.MOV.U32 R5, RZ, RZ, R13 ;  /* 0x000000ffff057224 */ /* 0x000fc600078e000d */
[----:B------:R-:W-:Y:S04]  /*1c950*/  STL [R1+0x304], R20 ;  /* 0x0003041401007387 */ /* 0x000fe80000100800 */
[----:B------:R-:W4:Y:S04]  /*1c960*/  LDL.LU R13, [R1+0x288] ;  /* 0x00028800010d7983 */ /* 0x000f280000300800 */
[----:B------:R1:W-:Y:S02]  /*1c970*/  LDGSTS.E [R6+0x20900], desc[UR22][R4.64], P1 ;  /* 0x2090000004067fae */ /* 0x0003e400089a1016 */
[----:B-1----:R-:W-:Y:S01]  /*1c980*/  MOV R4, R19 ;  /* 0x0000001300047202 */ /* 0x002fe20000000f00 */
[----:B------:R-:W-:-:S05]  /*1c990*/  IMAD.MOV.U32 R5, RZ, RZ, R20 ;  /* 0x000000ffff057224 */ /* 0x000fca00078e0014 */
[----:B------:R1:W-:Y:S01]  /*1c9a0*/  LDGSTS.E [R6+0x20d00], desc[UR22][R4.64], P1 ;  /* 0x20d0000004067fae */ /* 0x0003e200089a1016 */
[-C--:B------:R-:W-:Y:S02]  /*1c9b0*/  IADD3 R17, P3, PT, R17, R134.reuse, RZ ;  /* 0x0000008611117210 */ /* 0x080fe40007f7e0ff */
[----:B--2---:R-:W-:-:S03]  /*1c9c0*/  IADD3 R14, P4, PT, R14, R134, RZ ;  /* 0x000000860e0e7210 */ /* 0x004fc60007f9e0ff */
[----:B------:R-:W-:Y:S02]  /*1c9d0*/  IMAD.X R18, R18, 0x1, R133, P3 ;  /* 0x0000000112127824 */ /* 0x000fe400018e0685 */
[----:B-1----:R-:W-:Y:S02]  /*1c9e0*/  IMAD.MOV.U32 R4, RZ, RZ, R17 ;  /* 0x000000ffff047224 */ /* 0x002fe400078e0011 */
[----:B------:R-:W-:Y:S02]  /*1c9f0*/  IMAD.MOV.U32 R5, RZ, RZ, R18 ;  /* 0x000000ffff057224 */ /* 0x000fe400078e0012 */
[----:B------:R-:W-:Y:S01]  /*1ca00*/  IMAD.X R16, R16, 0x1, R133, P4 ;  /* 0x0000000110107824 */ /* 0x000fe200020e0685 */
[----:B------:R-:W-:Y:S04]  /*1ca10*/  STL [R1+0x348], R17 ;  /* 0x0003481101007387 */ /* 0x000fe80000100800 */
[----:B------:R-:W-:Y:S04]  /*1ca20*/  STL [R1+0x344], R18 ;  /* 0x0003441201007387 */ /* 0x000fe80000100800 */
[----:B------:R-:W-:Y:S04]  /*1ca30*/  STL [R1+0x388], R14 ;  /* 0x0003880e01007387 */ /* 0x000fe80000100800 */
[----:B------:R1:W-:Y:S04]  /*1ca40*/  LDGSTS.E [R6+0x21100], desc[UR22][R4.64], P1 ;  /* 0x2110000004067fae */ /* 0x0003e800089a1016 */
[----:B------:R2:W-:Y:S01]  /*1ca50*/  STL [R1+0x384], R16 ;  /* 0x0003841001007387 */ /* 0x0005e20000100800 */
[----:B-1----:R-:W-:-:S02]  /*1ca60*/  IMAD.MOV.U32 R5, RZ, RZ, R16 ;  /* 0x000000ffff057224 */ /* 0x002fc400078e0010 */
[----:B------:R-:W-:Y:S01]  /*1ca70*/  IMAD.MOV.U32 R4, RZ, RZ, R14 ;  /* 0x000000ffff047224 */ /* 0x000fe200078e000e */
[----:B--2---:R-:W2:Y:S04]  /*1ca80*/  LDL.LU R16, [R1+0x2cc] ;  /* 0x0002cc0001107983 */ /* 0x004ea80000300800 */
[----:B------:R-:W2:Y:S04]  /*1ca90*/  LDL.LU R14, [R1+0x2d0] ;  /* 0x0002d000010e7983 */ /* 0x000ea80000300800 */
[----:B------:R-:W2:Y:S04]  /*1caa0*/  LDL.LU R20, [R1+0x30c] ;  /* 0x00030c0001147983 */ /* 0x000ea80000300800 */
[----:B------:R-:W2:Y:S04]  /*1cab0*/  LDL.LU R19, [R1+0x310] ;  /* 0x0003100001137983 */ /* 0x000ea80000300800 */
[----:B------:R1:W-:Y:S01]  /*1cac0*/  LDGSTS.E [R6+0x21500], desc[UR22][R4.64], P1 ;  /* 0x2150000004067fae */ /* 0x0003e200089a1016 */
[----:B-----5:R-:W-:-:S02]  /*1cad0*/  IADD3 R10, P3, PT, R10, R134, RZ ;  /* 0x000000860a0a7210 */ /* 0x020fc40007f7e0ff */
[----:B---3--:R-:W-:-:S03]  /*1cae0*/  IADD3 R7, P4, PT, R7, R134, RZ ;  /* 0x0000008607077210 */ /* 0x008fc60007f9e0ff */
[----:B----4-:R-:W-:Y:S02]  /*1caf0*/  IMAD.X R15, R15, 0x1, R133, P3 ;  /* 0x000000010f0f7824 */ /* 0x010fe400018e0685 */
[----:B-1----:R-:W-:Y:S02]  /*1cb00*/  IMAD.MOV.U32 R4, RZ, RZ, R10 ;  /* 0x000000ffff047224 */ /* 0x002fe400078e000a */
[----:B------:R-:W-:Y:S01]  /*1cb10*/  IMAD.MOV.U32 R5, RZ, RZ, R15 ;  /* 0x000000ffff057224 */ /* 0x000fe200078e000f */
[----:B------:R1:W-:Y:S01]  /*1cb20*/  STL [R1+0x3c8], R10 ;  /* 0x0003c80a01007387 */ /* 0x0003e20000100800 */
[----:B------:R-:W-:-:S03]  /*1cb30*/  IMAD.X R9, R9, 0x1, R133, P4 ;  /* 0x0000000109097824 */ /* 0x000fc600020e0685 */
[----:B------:R-:W-:Y:S04]  /*1cb40*/  STL [R1+0x3c4], R15 ;  /* 0x0003c40f01007387 */ /* 0x000fe80000100800 */
[----:B------:R3:W-:Y:S04]  /*1cb50*/  STL [R1+0x408], R7 ;  /* 0x0004080701007387 */ /* 0x0007e80000100800 */
[----:B------:R-:W4:Y:S04]  /*1cb60*/  LDL.LU R17, [R1+0x350] ;  /* 0x0003500001117983 */ /* 0x000f280000300800 */
[----:B------:R5:W-:Y:S04]  /*1cb70*/  LDGSTS.E [R6+0x21900], desc[UR22][R4.64], P1 ;  /* 0x2190000004067fae */ /* 0x000be800089a1016 */
[----:B------:R3:W-:Y:S01]  /*1cb80*/  STL [R1+0x404], R9 ;  /* 0x0004040901007387 */ /* 0x0007e20000100800 */
[----:B------:R-:W-:-:S02]  /*1cb90*/  IADD3 R11, P3, PT, R11, R134, RZ ;  /* 0x000000860b0b7210 */ /* 0x000fc40007f7e0ff */
[----:B------:R-:W-:Y:S01]  /*1cba0*/  IADD3 R8, P4, PT, R8, R134, RZ ;  /* 0x0000008608087210 */ /* 0x000fe20007f9e0ff */
[----:B-1----:R-:W4:Y:S01]  /*1cbb0*/  LDL.LU R10, [R1+0x390] ;  /* 0x00039000010a7983 */ /* 0x002f220000300800 */
[----:B-----5:R-:W-:Y:S01]  /*1cbc0*/  MOV R4, R7 ;  /* 0x0000000700047202 */ /* 0x020fe20000000f00 */
[----:B------:R-:W-:Y:S01]  /*1cbd0*/  IMAD.MOV.U32 R5, RZ, RZ, R9 ;  /* 0x000000ffff057224 */ /* 0x000fe200078e0009 */
[----:B---3--:R-:W1:Y:S01]  /*1cbe0*/  S2R R7, SR_TID.X ;  /* 0x0000000000077919 */ /* 0x008e620000002100 */
[----:B------:R-:W3:Y:S01]  /*1cbf0*/  S2R R9, SR_TID.X ;  /* 0x0000000000097919 */ /* 0x000ee20000002100 */
[----:B------:R-:W5:Y:S04]  /*1cc00*/  LDL.LU R18, [R1+0x34c] ;  /* 0x00034c0001127983 */ /* 0x000f680000300800 */
[----:B------:R-:W5:Y:S01]  /*1cc10*/  LDL.LU R15, [R1+0x38c] ;  /* 0x00038c00010f7983 */ /* 0x000f620000300800 */
[----:B------:R-:W-:-:S03]  /*1cc20*/  IMAD.X R12, R12, 0x1, R133, P3 ;  /* 0x000000010c0c7824 */ /* 0x000fc600018e0685 */
[----:B------:R-:W-:Y:S04]  /*1cc30*/  STL [R1+0x24c], R11 ;  /* 0x00024c0b01007387 */ /* 0x000fe80000100800 */
[----:B------:R1:W-:Y:S01]  /*1cc40*/  STL [R1+0x248], R12 ;  /* 0x0002480c01007387 */ /* 0x0003e20000100800 */
[----:B------:R-:W-:-:S03]  /*1cc50*/  IMAD.X R13, R13, 0x1, R133, P4 ;  /* 0x000000010d0d7824 */ /* 0x000fc600020e0685 */
[----:B------:R3:W-:Y:S01]  /*1cc60*/  LDGSTS.E [R6+0x21d00], desc[UR22][R4.64], P1 ;  /* 0x21d0000004067fae */ /* 0x0007e200089a1016 */
[----:B-1----:R-:W-:Y:S02]  /*1cc70*/  IMAD.SHL.U32 R7, R7, 0x100, RZ ;  /* 0x0000010007077824 */ /* 0x002fe400078e00ff */
[----:B---3--:R-:W-:-:S05]  /*1cc80*/  IMAD.SHL.U32 R9, R9, 0x4, RZ ;  /* 0x0000000409097824 */ /* 0x008fca00078e00ff */
[----:B------:R-:W-:Y:S01]  /*1cc90*/  LOP3.LUT R7, R7, 0x607c, R9, 0xc8, !PT ;  /* 0x0000607c07077812 */ /* 0x000fe200078ec809 */
[----:B------:R-:W-:Y:S03]  /*1cca0*/  STL [R1+0x28c], R8 ;  /* 0x00028c0801007387 */ /* 0x000fe60000100800 */
[----:B------:R-:W-:Y:S01]  /*1ccb0*/  LOP3.LUT R7, R7, 0x30, RZ, 0x3c, !PT ;  /* 0x0000003007077812 */ /* 0x000fe200078e3cff */
[----:B------:R-:W3:Y:S01]  /*1ccc0*/  LDL.LU R9, [R1+0x3d0] ;  /* 0x0003d00001097983 */ /* 0x000ee20000300800 */
[----:B------:R-:W-:-:S03]  /*1ccd0*/  IMAD.MOV.U32 R5, RZ, RZ, R12 ;  /* 0x000000ffff057224 */ /* 0x000fc600078e000c */
[----:B------:R-:W-:Y:S01]  /*1cce0*/  VIADD R6, R7, UR5 ;  /* 0x0000000507067c36 */ /* 0x000fe20008000000 */
[----:B------:R1:W-:Y:S04]  /*1ccf0*/  STL [R1+0x288], R13 ;  /* 0x0002880d01007387 */ /* 0x0003e80000100800 */
[----:B------:R-:W3:Y:S04]  /*1cd00*/  LDL.LU R7, [R1+0x410] ;  /* 0x0004100001077983 */ /* 0x000ee80000300800 */
[----:B------:R-:W3:Y:S01]  /*1cd10*/  LDL.LU R12, [R1+0x3cc] ;  /* 0x0003cc00010c7983 */ /* 0x000ee20000300800 */
[----:B------:R-:W-:-:S03]  /*1cd20*/  IMAD.MOV.U32 R4, RZ, RZ, R11 ;  /* 0x000000ffff047224 */ /* 0x000fc600078e000b */
[----:B------:R-:W3:Y:S04]  /*1cd30*/  LDL.LU R11, [R1+0x40c] ;  /* 0x00040c00010b7983 */ /* 0x000ee80000300800 */
[----:B------:R1:W-:Y:S02]  /*1cd40*/  LDGSTS.E [R6+0x20180], desc[UR22][R4.64], P1 ;  /* 0x2018000004067fae */ /* 0x0003e400089a1016 */
[----:B-1----:R-:W-:Y:S02]  /*1cd50*/  IMAD.MOV.U32 R4, RZ, RZ, R8 ;  /* 0x000000ffff047224 */ /* 0x002fe400078e0008 */
[----:B------:R-:W-:Y:S02]  /*1cd60*/  IMAD.MOV.U32 R5, RZ, RZ, R13 ;  /* 0x000000ffff057224 */ /* 0x000fe400078e000d */
[----:B------:R-:W3:Y:S04]  /*1cd70*/  LDL.LU R13, [R1+0x254] ;  /* 0x00025400010d7983 */ /* 0x000ee80000300800 */
[----:B------:R-:W3:Y:S04]  /*1cd80*/  LDL.LU R8, [R1+0x294] ;  /* 0x0002940001087983 */ /* 0x000ee80000300800 */
[----:B------:R1:W-:Y:S01]  /*1cd90*/  LDGSTS.E [R6+0x20580], desc[UR22][R4.64], P1 ;  /* 0x2058000004067fae */ /* 0x0003e200089a1016 */
[----:B--2---:R-:W-:-:S05]  /*1cda0*/  IADD3 R14, P3, PT, R14, R134, RZ ;  /* 0x000000860e0e7210 */ /* 0x004fca0007f7e0ff */
[----:B------:R-:W-:Y:S01]  /*1cdb0*/  IMAD.X R16, R16, 0x1, R133, P3 ;  /* 0x0000000110107824 */ /* 0x000fe200018e0685 */
[----:B------:R-:W-:Y:S01]  /*1cdc0*/  IADD3 R19, P4, PT, R19, R134, RZ ;  /* 0x0000008613137210 */ /* 0x000fe20007f9e0ff */
[----:B------:R-:W-:Y:S02]  /*1cdd0*/  STL [R1+0x2d0], R14 ;  /* 0x0002d00e01007387 */ /* 0x000fe40000100800 */
[----:B-1----:R-:W-:Y:S01]  /*1cde0*/  IMAD.MOV.U32 R5, RZ, RZ, R16 ;  /* 0x000000ffff057224 */ /* 0x002fe200078e0010 */
[----:B------:R-:W-:Y:S01]  /*1cdf0*/  IADD3.X R20, PT, PT, R20, R133, RZ, P4, !PT ;  /* 0x0000008514147210 */ /* 0x000fe200027fe4ff */
[----:B------:R1:W-:Y:S04]  /*1ce00*/  STL [R1+0x2cc], R16 ;  /* 0x0002cc1001007387 */ /* 0x0003e80000100800 */
[----:B------:R-:W-:Y:S01]  /*1ce10*/  STL [R1+0x310], R19 ;  /* 0x0003101301007387 */ /* 0x000fe20000100800 */
[----:B------:R-:W-:-:S03]  /*1ce20*/  IMAD.MOV.U32 R4, RZ, RZ, R14 ;  /* 0x000000ffff047224 */ /* 0x000fc600078e000e */
[----:B-1----:R-:W2:Y:S04]  /*1ce30*/  LDL.LU R16, [R1+0x250] ;  /* 0x0002500001107983 */ /* 0x002ea80000300800 */
[----:B------:R-:W-:Y:S04]  /*1ce40*/  STL [R1+0x30c], R20 ;  /* 0x00030c1401007387 */ /* 0x000fe80000100800 */
[----:B------:R-:W2:Y:S04]  /*1ce50*/  LDL.LU R14, [R1+0x290] ;  /* 0x00029000010e7983 */ /* 0x000ea80000300800 */
[----:B------:R1:W-:Y:S02]  /*1ce60*/  LDGSTS.E [R6+0x20980], desc[UR22][R4.64], P1 ;  /* 0x2098000004067fae */ /* 0x0003e400089a1016 */
[----:B-1----:R-:W-:-:S02]  /*1ce70*/  IMAD.MOV.U32 R4, RZ, RZ, R19 ;  /* 0x000000ffff047224 */ /* 0x002fc400078e0013 */
[----:B------:R-:W-:-:S05]  /*1ce80*/  IMAD.MOV.U32 R5, RZ, RZ, R20 ;  /* 0x000000ffff057224 */ /* 0x000fca00078e0014 */
[----:B------:R1:W-:Y:S01]  /*1ce90*/  LDGSTS.E [R6+0x20d80], desc[UR22][R4.64], P1 ;  /* 0x20d8000004067fae */ /* 0x0003e200089a1016 */
[----:B----4-:R-:W-:-:S05]  /*1cea0*/  IADD3 R17, P3, PT, R17, R134, RZ ;  /* 0x0000008611117210 */ /* 0x010fca0007f7e0ff */
[----:B-1----:R-:W-:Y:S01]  /*1ceb0*/  IMAD.MOV.U32 R4, RZ, RZ, R17 ;  /* 0x000000ffff047224 */ /* 0x002fe200078e0011 */
[----:B------:R-:W-:Y:S01]  /*1cec0*/  IADD3 R10, P4, PT, R10, R134, RZ ;  /* 0x000000860a0a7210 */ /* 0x000fe20007f9e0ff */
[----:B------:R-:W-:Y:S01]  /*1ced0*/  STL [R1+0x350], R17 ;  /* 0x0003501101007387 */ /* 0x000fe20000100800 */
[----:B-----5:R-:W-:-:S04]  /*1cee0*/  IMAD.X R18, R18, 0x1, R133, P3 ;  /* 0x0000000112127824 */ /* 0x020fc800018e0685 */
[----:B------:R-:W-:Y:S02]  /*1cef0*/  IMAD.MOV.U32 R5, RZ, RZ, R18 ;  /* 0x000000ffff057224 */ /* 0x000fe400078e0012 */
[----:B------:R-:W-:-:S03]  /*1cf00*/  IMAD.X R15, R15, 0x1, R133, P4 ;  /* 0x000000010f0f7824 */ /* 0x000fc600020e0685 */
[----:B------:R1:W-:Y:S04]  /*1cf10*/  LDGSTS.E [R6+0x21180], desc[UR22][R4.64], P1 ;  /* 0x2118000004067fae */ /* 0x0003e800089a1016 */
[----:B------:R-:W-:Y:S04]  /*1cf20*/  STL [R1+0x34c], R18 ;  /* 0x00034c1201007387 */ /* 0x000fe80000100800 */
[----:B------:R-:W-:Y:S01]  /*1cf30*/  STL [R1+0x390], R10 ;  /* 0x0003900a01007387 */ /* 0x000fe20000100800 */
[----:B-1----:R-:W-:Y:S02]  /*1cf40*/  IMAD.MOV.U32 R4, RZ, RZ, R10 ;  /* 0x000000ffff047224 */ /* 0x002fe400078e000a */
[----:B------:R-:W-:Y:S01]  /*1cf50*/  IMAD.MOV.U32 R5, RZ, RZ, R15 ;  /* 0x000000ffff057224 */ /* 0x000fe200078e000f */
[----:B------:R1:W-:Y:S04]  /*1cf60*/  STL [R1+0x38c], R15 ;  /* 0x00038c0f01007387 */ /* 0x0003e80000100800 */
[----:B------:R4:W-:Y:S04]  /*1cf70*/  LDGSTS.E [R6+0x21580], desc[UR22][R4.64], P1 ;  /* 0x2158000004067fae */ /* 0x0009e800089a1016 */
[----:B-1----:R-:W5:Y:S01]  /*1cf80*/  LDL.LU R15, [R1+0x2d4] ;  /* 0x0002d400010f7983 */ /* 0x002f620000300800 */
[----:B---3--:R-:W-:-:S03]  /*1cf90*/  IADD3 R9, P3, PT, R9, R134, RZ ;  /* 0x0000008609097210 */ /* 0x008fc60007f7e0ff */
[----:B------:R-:W3:Y:S02]  /*1cfa0*/  LDL.LU R10, [R1+0x2d8] ;  /* 0x0002d800010a7983 */ /* 0x000ee40000300800 */
[----:B----4-:R-:W-:Y:S02]  /*1cfb0*/  IMAD.MOV.U32 R4, RZ, RZ, R9 ;  /* 0x000000ffff047224 */ /* 0x010fe400078e0009 */
[----:B------:R-:W4:Y:S01]  /*1cfc0*/  LDL.LU R20, [R1+0x314] ;  /* 0x0003140001147983 */ /* 0x000f220000300800 */
[----:B------:R-:W-:-:S03]  /*1cfd0*/  IADD3 R7, P4, PT, R7, R134, RZ ;  /* 0x0000008607077210 */ /* 0x000fc60007f9e0ff */
[----:B------:R-:W4:Y:S01]  /*1cfe0*/  LDL.LU R19, [R1+0x318] ;  /* 0x0003180001137983 */ /* 0x000f220000300800 */
[----:B------:R-:W-:-:S04]  /*1cff0*/  IMAD.X R12, R12, 0x1, R133, P3 ;  /* 0x000000010c0c7824 */ /* 0x000fc800018e0685 */
[----:B------:R-:W-:Y:S01]  /*1d000*/  IMAD.MOV.U32 R5, RZ, RZ, R12 ;  /* 0x000000ffff057224 */ /* 0x000fe200078e000c */
[----:B------:R-:W-:Y:S04]  /*1d010*/  STL [R1+0x3d0], R9 ;  /* 0x0003d00901007387 */ /* 0x000fe80000100800 */
[----:B------:R1:W-:Y:S04]  /*1d020*/  STL [R1+0x3cc], R12 ;  /* 0x0003cc0c01007387 */ /* 0x0003e80000100800 */
[----:B------:R1:W-:Y:S04]  /*1d030*/  LDGSTS.E [R6+0x21980], desc[UR22][R4.64], P1 ;  /* 0x2198000004067fae */ /* 0x0003e800089a1016 */
[----:B------:R1:W-:Y:S02]  /*1d040*/  STL [R1+0x410], R7 ;  /* 0x0004100701007387 */ /* 0x0003e40000100800 */
[----:B-1----:R-:W1:Y:S01]  /*1d050*/  S2R R12, SR_TID.X ;  /* 0x00000000000c7919 */ /* 0x002e620000002100 */
[----:B------:R-:W-:Y:S01]  /*1d060*/  IMAD.MOV.U32 R4, RZ, RZ, R7 ;  /* 0x000000ffff047224 */ /* 0x000fe200078e0007 */
[----:B------:R-:W-:Y:S01]  /*1d070*/  IADD3.X R11, PT, PT, R11, R133, RZ, P4, !PT ;  /* 0x000000850b0b7210 */ /* 0x000fe200027fe4ff */
[----:B------:R-:W1:Y:S01]  /*1d080*/  S2R R7, SR_TID.X ;  /* 0x0000000000077919 */ /* 0x000e620000002100 */
[----:B------:R-:W4:Y:S04]  /*1d090*/  LDL.LU R17, [R1+0x358] ;  /* 0x0003580001117983 */ /* 0x000f280000300800 */
[----:B------:R1:W-:Y:S04]  /*1d0a0*/  STL [R1+0x40c], R11 ;  /* 0x00040c0b01007387 */ /* 0x0003e80000100800 */
[----:B------:R-:W4:Y:S01]  /*1d0b0*/  LDL.LU R9, [R1+0x398] ;  /* 0x0003980001097983 */ /* 0x000f220000300800 */
[----:B------:R-:W-:-:S03]  /*1d0c0*/  IADD3 R13, P3, PT, R13, R134, RZ ;  /* 0x000000860d0d7210 */ /* 0x000fc60007f7e0ff */
[----:B------:R-:W4:Y:S01]  /*1d0d0*/  LDL.LU R18, [R1+0x354] ;  /* 0x0003540001127983 */ /* 0x000f220000300800 */
[----:B------:R-:W-:-:S03]  /*1d0e0*/  IMAD.MOV.U32 R5, RZ, RZ, R11 ;  /* 0x000000ffff057224 */ /* 0x000fc600078e000b */
[----:B-1----:R-:W4:Y:S01]  /*1d0f0*/  LDL.LU R11, [R1+0x394] ;  /* 0x00039400010b7983 */ /* 0x002f220000300800 */
[----:B------:R-:W-:Y:S02]  /*1d100*/  IMAD.SHL.U32 R12, R12, 0x4, RZ ;  /* 0x000000040c0c7824 */ /* 0x000fe400078e00ff */
[----:B------:R-:W-:Y:S01]  /*1d110*/  IMAD.SHL.U32 R7, R7, 0x100, RZ ;  /* 0x0000010007077824 */ /* 0x000fe200078e00ff */
[----:B------:R-:W-:Y:S01]  /*1d120*/  IADD3 R8, P4, PT, R8, R134, RZ ;  /* 0x0000008608087210 */ /* 0x000fe20007f9e0ff */
[----:B------:R1:W-:Y:S03]  /*1d130*/  LDGSTS.E [R6+0x21d80], desc[UR22][R4.64], P1 ;  /* 0x21d8000004067fae */ /* 0x0003e600089a1016 */
[----:B------:R-:W-:Y:S01]  /*1d140*/  LOP3.LUT R7, R7, 0x607c, R12, 0xc8, !PT ;  /* 0x0000607c07077812 */ /* 0x000fe200078ec80c */
[----:B------:R-:W-:Y:S03]  /*1d150*/  STL [R1+0x254], R13 ;  /* 0x0002540d01007387 */ /* 0x000fe60000100800 */
[----:B------:R-:W-:-:S05]  /*1d160*/  LOP3.LUT R7, R7, 0x40, RZ, 0x3c, !PT ;  /* 0x0000004007077812 */ /* 0x000fca00078e3cff */
[----:B-1----:R-:W-:Y:S02]  /*1d170*/  VIADD R6, R7, UR5 ;  /* 0x0000000507067c36 */ /* 0x002fe40008000000 */
[----:B------:R-:W-:Y:S02]  /*1d180*/  IMAD.MOV.U32 R4, RZ, RZ, R13 ;  /* 0x000000ffff047224 */ /* 0x000fe400078e000d */
[----:B--2---:R-:W-:-:S05]  /*1d190*/  IMAD.X R16, R16, 0x1, R133, P3 ;  /* 0x0000000110107824 */ /* 0x004fca00018e0685 */
[----:B------:R1:W-:Y:S01]  /*1d1a0*/  STL [R1+0x250], R16 ;  /* 0x0002501001007387 */ /* 0x0003e20000100800 */
[----:B------:R-:W-:-:S03]  /*1d1b0*/  IMAD.X R14, R14, 0x1, R133, P4 ;  /* 0x000000010e0e7824 */ /* 0x000fc600020e0685 */
        /* <DEDUP_REMOVED lines=8> */
[----:B-1----:R-:W-:Y:S01]  /*1d240*/  MOV R4, R8 ;  /* 0x0000000800047202 */ /* 0x002fe20000000f00 */
[----:B------:R-:W-:-:S02]  /*1d250*/  IMAD.MOV.U32 R5, RZ, RZ, R14 ;  /* 0x000000ffff057224 */ /* 0x000fc400078e000e */
[----:B------:R-:W2:Y:S04]  /*1d260*/  LDL.LU R14, [R1+0x25c] ;  /* 0x00025c00010e7983 */ /* 0x000ea80000300800 */
[----:B------:R-:W2:Y:S04]  /*1d270*/  LDL.LU R8, [R1+0x29c] ;  /* 0x00029c0001087983 */ /* 0x000ea80000300800 */
[----:B------:R1:W-:Y:S01]  /*1d280*/  LDGSTS.E [R6+0x20600], desc[UR22][R4.64], P1 ;  /* 0x2060000004067fae */ /* 0x0003e200089a1016 */
[----:B---3--:R-:W-:-:S05]  /*1d290*/  IADD3 R10, P3, PT, R10, R134, RZ ;  /* 0x000000860a0a7210 */ /* 0x008fca0007f7e0ff */
[----:B-----5:R-:W-:Y:S01]  /*1d2a0*/  IMAD.X R15, R15, 0x1, R133, P3 ;  /* 0x000000010f0f7824 */ /* 0x020fe200018e0685 */
[----:B------:R-:W-:Y:S01]  /*1d2b0*/  STL [R1+0x2d8], R10 ;  /* 0x0002d80a01007387 */ /* 0x000fe20000100800 */
[----:B----4-:R-:W-:-:S03]  /*1d2c0*/  IADD3 R19, P4, PT, R19, R134, RZ ;  /* 0x0000008613137210 */ /* 0x010fc60007f9e0ff */
[----:B------:R3:W-:Y:S01]  /*1d2d0*/  STL [R1+0x2d4], R15 ;  /* 0x0002d40f01007387 */ /* 0x0007e20000100800 */
[----:B-1----:R-:W-:Y:S02]  /*1d2e0*/  IMAD.MOV.U32 R5, RZ, RZ, R15 ;  /* 0x000000ffff057224 */ /* 0x002fe400078e000f */
[----:B------:R-:W-:Y:S01]  /*1d2f0*/  IMAD.MOV.U32 R4, RZ, RZ, R10 ;  /* 0x000000ffff047224 */ /* 0x000fe200078e000a */
[----:B------:R-:W-:Y:S01]  /*1d300*/  STL [R1+0x318], R19 ;  /* 0x0003181301007387 */ /* 0x000fe20000100800 */
[----:B------:R-:W-:-:S03]  /*1d310*/  IMAD.X R20, R20, 0x1, R133, P4 ;  /* 0x0000000114147824 */ /* 0x000fc600020e0685 */
[----:B------:R1:W-:Y:S04]  /*1d320*/  LDGSTS.E [R6+0x20a00], desc[UR22][R4.64], P1 ;  /* 0x20a0000004067fae */ /* 0x0003e800089a1016 */
[----:B---3--:R-:W3:Y:S04]  /*1d330*/  LDL.LU R15, [R1+0x258] ;  /* 0x00025800010f7983 */ /* 0x008ee80000300800 */
[----:B------:R-:W-:Y:S04]  /*1d340*/  STL [R1+0x314], R20 ;  /* 0x0003141401007387 */ /* 0x000fe80000100800 */
[----:B------:R-:W4:Y:S01]  /*1d350*/  LDL.LU R10, [R1+0x298] ;  /* 0x00029800010a7983 */ /* 0x000f220000300800 */
[----:B-1----:R-:W-:-:S02]  /*1d360*/  IMAD.MOV.U32 R4, RZ, RZ, R19 ;  /* 0x000000ffff047224 */ /* 0x002fc400078e0013 */
[----:B------:R-:W-:-:S05]  /*1d370*/  IMAD.MOV.U32 R5, RZ, RZ, R20 ;  /* 0x000000ffff057224 */ /* 0x000fca00078e0014 */
[----:B------:R1:W-:Y:S01]  /*1d380*/  LDGSTS.E [R6+0x20e00], desc[UR22][R4.64], P1 ;  /* 0x20e0000004067fae */ /* 0x0003e200089a1016 */
[-C--:B------:R-:W-:Y:S02]  /*1d390*/  IADD3 R17, P3, PT, R17, R134.reuse, RZ ;  /* 0x0000008611117210 */ /* 0x080fe40007f7e0ff */
[----:B------:R-:W-:-:S03]  /*1d3a0*/  IADD3 R9, P4, PT, R9, R134, RZ ;  /* 0x0000008609097210 */ /* 0x000fc60007f9e0ff */
        /* <DEDUP_REMOVED lines=9> */
[----:B-1----:R-:W-:Y:S01]  /*1d440*/  IMAD.MOV.U32 R5, RZ, RZ, R11 ;  /* 0x000000ffff057224 */ /* 0x002fe200078e000b */
[----:B------:R-:W-:-:S02]  /*1d450*/  MOV R4, R9 ;  /* 0x0000000900047202 */ /* 0x000fc40000000f00 */
[----:B-----5:R-:W5:Y:S04]  /*1d460*/  LDL.LU R11, [R1+0x2dc] ;  /* 0x0002dc00010b7983 */ /* 0x020f680000300800 */
[----:B------:R-:W5:Y:S04]  /*1d470*/  LDL.LU R9, [R1+0x2e0] ;  /* 0x0002e00001097983 */ /* 0x000f680000300800 */
[----:B------:R-:W5:Y:S04]  /*1d480*/  LDL.LU R20, [R1+0x31c] ;  /* 0x00031c0001147983 */ /* 0x000f680000300800 */
[----:B------:R-:W5:Y:S04]  /*1d490*/  LDL.LU R19, [R1+0x320] ;  /* 0x0003200001137983 */ /* 0x000f680000300800 */
[----:B------:R1:W-:Y:S01]  /*1d4a0*/  LDGSTS.E [R6+0x21600], desc[UR22][R4.64], P1 ;  /* 0x2160000004067fae */ /* 0x0003e200089a1016 */
[----:B--2---:R-:W-:-:S02]  /*1d4b0*/  IADD3 R7, P3, PT, R7, R134, RZ ;  /* 0x0000008607077210 */ /* 0x004fc40007f7e0ff */
[----:B------:R-:W-:-:S03]  /*1d4c0*/  IADD3 R12, P4, PT, R12, R134, RZ ;  /* 0x000000860c0c7210 */ /* 0x000fc60007f9e0ff */
[----:B------:R-:W-:Y:S01]  /*1d4d0*/  IMAD.X R16, R16, 0x1, R133, P3 ;  /* 0x0000000110107824 */ /* 0x000fe200018e0685 */
[----:B------:R2:W-:Y:S01]  /*1d4e0*/  STL [R1+0x3d8], R7 ;  /* 0x0003d80701007387 */ /* 0x0005e20000100800 */
[----:B-1----:R-:W-:Y:S02]  /*1d4f0*/  IMAD.MOV.U32 R4, RZ, RZ, R7 ;  /* 0x000000ffff047224 */ /* 0x002fe400078e0007 */
[----:B------:R-:W-:Y:S01]  /*1d500*/  IMAD.X R13, R13, 0x1, R133, P4 ;  /* 0x000000010d0d7824 */ /* 0x000fe200020e0685 */
[----:B------:R1:W-:Y:S04]  /*1d510*/  STL [R1+0x3d4], R16 ;  /* 0x0003d41001007387 */ /* 0x0003e80000100800 */
[----:B------:R1:W-:Y:S01]  /*1d520*/  STL [R1+0x418], R12 ;  /* 0x0004180c01007387 */ /* 0x0003e20000100800 */
[----:B------:R-:W-:-:S03]  /*1d530*/  IMAD.MOV.U32 R5, RZ, RZ, R16 ;  /* 0x000000ffff057224 */ /* 0x000fc600078e0010 */
[----:B--2---:R-:W2:Y:S04]  /*1d540*/  LDL.LU R7, [R1+0x360] ;  /* 0x0003600001077983 */ /* 0x004ea80000300800 */
[----:B------:R1:W-:Y:S04]  /*1d550*/  STL [R1+0x414], R13 ;  /* 0x0004140d01007387 */ /* 0x0003e80000100800 */
[----:B-1----:R-:W2:Y:S04]  /*1d560*/  LDL.LU R16, [R1+0x3a0] ;  /* 0x0003a00001107983 */ /* 0x002ea80000300800 */
[----:B------:R-:W2:Y:S04]  /*1d570*/  LDL.LU R17, [R1+0x35c] ;  /* 0x00035c0001117983 */ /* 0x000ea80000300800 */
[----:B------:R-:W2:Y:S04]  /*1d580*/  LDL.LU R18, [R1+0x39c] ;  /* 0x00039c0001127983 */ /* 0x000ea80000300800 */
[----:B------:R1:W-:Y:S02]  /*1d590*/  LDGSTS.E [R6+0x21a00], desc[UR22][R4.64], P1 ;  /* 0x21a0000004067fae */ /* 0x0003e400089a1016 */
[----:B-1----:R-:W-:-:S02]  /*1d5a0*/  IMAD.MOV.U32 R4, RZ, RZ, R12 ;  /* 0x000000ffff047224 */ /* 0x002fc400078e000c */
[----:B------:R-:W-:Y:S01]  /*1d5b0*/  IMAD.MOV.U32 R5, RZ, RZ, R13 ;  /* 0x000000ffff057224 */ /* 0x000fe200078e000d */
[----:B------:R-:W1:Y:S01]  /*1d5c0*/  S2R R12, SR_TID.X ;  /* 0x00000000000c7919 */ /* 0x000e620000002100 */
[----:B------:R-:W1:Y:S01]  /*1d5d0*/  S2R R13, SR_TID.X ;  /* 0x00000000000d7919 */ /* 0x000e620000002100 */
[-C--:B------:R-:W-:Y:S02]  /*1d5e0*/  IADD3 R14, P3, PT, R14, R134.reuse, RZ ;  /* 0x000000860e0e7210 */ /* 0x080fe40007f7e0ff */
[----:B------:R-:W-:Y:S01]  /*1d5f0*/  IADD3 R8, P4, PT, R8, R134, RZ ;  /* 0x0000008608087210 */ /* 0x000fe20007f9e0ff */
[----:B------:R1:W-:Y:S04]  /*1d600*/  LDGSTS.E [R6+0x21e00], desc[UR22][R4.64], P1 ;  /* 0x21e0000004067fae */ /* 0x0003e800089a1016 */
[----:B------:R1:W-:Y:S02]  /*1d610*/  STL [R1+0x25c], R14 ;  /* 0x00025c0e01007387 */ /* 0x0003e40000100800 */
[----:B-1----:R-:W-:-:S02]  /*1d620*/  IMAD.SHL.U32 R12, R12, 0x100, RZ ;  /* 0x000001000c0c7824 */ /* 0x002fc400078e00ff */
[----:B------:R-:W-:-:S05]  /*1d630*/  IMAD.SHL.U32 R13, R13, 0x4, RZ ;  /* 0x000000040d0d7824 */ /* 0x000fca00078e00ff */
[----:B------:R-:W-:-:S04]  /*1d640*/  LOP3.LUT R12, R12, 0x607c, R13, 0xc8, !PT ;  /* 0x0000607c0c0c7812 */ /* 0x000fc800078ec80d */
[----:B------:R-:W-:Y:S01]  /*1d650*/  LOP3.LUT R12, R12, 0x50, RZ, 0x3c, !PT ;  /* 0x000000500c0c7812 */ /* 0x000fe200078e3cff */
[----:B---3--:R-:W-:-:S04]  /*1d660*/  IMAD.X R15, R15, 0x1, R133, P3 ;  /* 0x000000010f0f7824 */ /* 0x008fc800018e0685 */
[----:B------:R-:W-:Y:S01]  /*1d670*/  VIADD R6, R12, UR5 ;  /* 0x000000050c067c36 */ /* 0x000fe20008000000 */
[----:B------:R1:W-:Y:S01]  /*1d680*/  STL [R1+0x258], R15 ;  /* 0x0002580f01007387 */ /* 0x0003e20000100800 */
[----:B----4-:R-:W-:-:S03]  /*1d690*/  IADD3.X R10, PT, PT, R10, R133, RZ, P4, !PT ;  /* 0x000000850a0a7210 */ /* 0x010fc600027fe4ff */
[----:B------:R-:W-:Y:S04]  /*1d6a0*/  STL [R1+0x29c], R8 ;  /* 0x00029c0801007387 */ /* 0x000fe80000100800 */
[----:B------:R-:W3:Y:S01]  /*1d6b0*/  LDL.LU R12, [R1+0x3e0] ;  /* 0x0003e000010c7983 */ /* 0x000ee20000300800 */
[----:B------:R-:W-:-:S03]  /*1d6c0*/  IMAD.MOV.U32 R4, RZ, RZ, R14 ;  /* 0x000000ffff047224 */ /* 0x000fc600078e000e */
[----:B------:R4:W-:Y:S04]  /*1d6d0*/  STL [R1+0x298], R10 ;  /* 0x0002980a01007387 */ /* 0x0009e80000100800 */
[----:B------:R-:W3:Y:S04]  /*1d6e0*/  LDL.LU R13, [R1+0x420] ;  /* 0x00042000010d7983 */ /* 0x000ee80000300800 */
[----:B------:R-:W3:Y:S01]  /*1d6f0*/  LDL.LU R14, [R1+0x3dc] ;  /* 0x0003dc00010e7983 */ /* 0x000ee20000300800 */
[----:B------:R-:W-:-:S03]  /*1d700*/  IMAD.MOV.U32 R5, RZ, RZ, R15 ;  /* 0x000000ffff057224 */ /* 0x000fc600078e000f */
[----:B-1----:R-:W3:Y:S04]  /*1d710*/  LDL.LU R15, [R1+0x41c] ;  /* 0x00041c00010f7983 */ /* 0x002ee80000300800 */
[----:B------:R1:W-:Y:S02]  /*1d720*/  LDGSTS.E [R6+0x20280], desc[UR22][R4.64], P1 ;  /* 0x2028000004067fae */ /* 0x0003e400089a1016 */
[----:B-1----:R-:W-:Y:S02]  /*1d730*/  IMAD.MOV.U32 R4, RZ, RZ, R8 ;  /* 0x000000ffff047224 */ /* 0x002fe400078e0008 */
[----:B------:R-:W-:Y:S02]  /*1d740*/  IMAD.MOV.U32 R5, RZ, RZ, R10 ;  /* 0x000000ffff057224 */ /* 0x000fe400078e000a */
[----:B----4-:R-:W4:Y:S04]  /*1d750*/  LDL.LU R10, [R1+0x264] ;  /* 0x00026400010a7983 */ /* 0x010f280000300800 */
[----:B------:R-:W4:Y:S04]  /*1d760*/  LDL.LU R8, [R1+0x2a4] ;  /* 0x0002a40001087983 */ /* 0x000f280000300800 */
[----:B------:R1:W-:Y:S01]  /*1d770*/  LDGSTS.E [R6+0x20680], desc[UR22][R4.64], P1 ;  /* 0x2068000004067fae */ /* 0x0003e200089a1016 */
[----:B-----5:R-:W-:-:S05]  /*1d780*/  IADD3 R9, P3, PT, R9, R134, RZ ;  /* 0x0000008609097210 */ /* 0x020fca0007f7e0ff */
[----:B------:R-:W-:Y:S01]  /*1d790*/  IMAD.X R11, R11, 0x1, R133, P3 ;  /* 0x000000010b0b7824 */ /* 0x000fe200018e0685 */
[----:B------:R-:W-:Y:S01]  /*1d7a0*/  IADD3 R19, P4, PT, R19, R134, RZ ;  /* 0x0000008613137210 */ /* 0x000fe20007f9e0ff */
[----:B------:R-:W-:Y:S02]  /*1d7b0*/  STL [R1+0x2e0], R9 ;  /* 0x0002e00901007387 */ /* 0x000fe40000100800 */
[----:B-1----:R-:W-:Y:S02]  /*1d7c0*/  IMAD.MOV.U32 R5, RZ, RZ, R11 ;  /* 0x000000ffff057224 */ /* 0x002fe400078e000b */
[----:B------:R-:W-:Y:S01]  /*1d7d0*/  IMAD.X R20, R20, 0x1, R133, P4 ;  /* 0x0000000114147824 */ /* 0x000fe200020e0685 */
[----:B------:R1:W-:Y:S01]  /*1d7e0*/  STL [R1+0x2dc], R11 ;  /* 0x0002dc0b01007387 */ /* 0x0003e20000100800 */
[----:B------:R-:W-:-:S03]  /*1d7f0*/  IMAD.MOV.U32 R4, RZ, RZ, R9 ;  /* 0x000000ffff047224 */ /* 0x000fc600078e0009 */
[----:B------:R-:W-:Y:S04]  /*1d800*/  STL [R1+0x320], R19 ;  /* 0x0003201301007387 */ /* 0x000fe80000100800 */
[----:B------:R5:W-:Y:S04]  /*1d810*/  LDGSTS.E [R6+0x20a80], desc[UR22][R4.64], P1 ;  /* 0x20a8000004067fae */ /* 0x000be800089a1016 */
[----:B-1----:R-:W4:Y:S04]  /*1d820*/  LDL.LU R11, [R1+0x260] ;  /* 0x00026000010b7983 */ /* 0x002f280000300800 */
[----:B------:R-:W-:Y:S04]  /*1d830*/  STL [R1+0x31c], R20 ;  /* 0x00031c1401007387 */ /* 0x000fe80000100800 */
[----:B------:R-:W4:Y:S01]  /*1d840*/  LDL.LU R9, [R1+0x2a0] ;  /* 0x0002a00001097983 */ /* 0x000f220000300800 */
[----:B-----5:R-:W-:Y:S01]  /*1d850*/  IMAD.MOV.U32 R4, RZ, RZ, R19 ;  /* 0x000000ffff047224 */ /* 0x020fe200078e0013 */
[----:B------:R-:W-:-:S05]  /*1d860*/  MOV R5, R20 ;  /* 0x0000001400057202 */ /* 0x000fca0000000f00 */
[----:B------:R1:W-:Y:S01]  /*1d870*/  LDGSTS.E [R6+0x20e80], desc[UR22][R4.64], P1 ;  /* 0x20e8000004067fae */ /* 0x0003e200089a1016 */
[-C--:B--2---:R-:W-:Y:S02]  /*1d880*/  IADD3 R7, P3, PT, R7, R134.reuse, RZ ;  /* 0x0000008607077210 */ /* 0x084fe40007f7e0ff */
[----:B------:R-:W-:-:S03]  /*1d890*/  IADD3 R16, P4, PT, R16, R134, RZ ;  /* 0x0000008610107210 */ /* 0x000fc60007f9e0ff */
[----:B------:R-:W-:Y:S01]  /*1d8a0*/  IMAD.X R17, R17, 0x1, R133, P3 ;  /* 0x0000000111117824 */ /* 0x000fe200018e0685 */
[----:B------:R-:W-:Y:S01]  /*1d8b0*/  STL [R1+0x360], R7 ;  /* 0x0003600701007387 */ /* 0x000fe20000100800 */
[----:B-1----:R-:W-:Y:S02]  /*1d8c0*/  IMAD.MOV.U32 R4, RZ, RZ, R7 ;  /* 0x000000ffff047224 */ /* 0x002fe400078e0007 */
[----:B------:R-:W-:Y:S01]  /*1d8d0*/  IMAD.X R18, R18, 0x1, R133, P4 ;  /* 0x0000000112127824 */ /* 0x000fe200020e0685 */
[----:B------:R1:W-:Y:S01]  /*1d8e0*/  STL [R1+0x35c], R17 ;  /* 0x00035c1101007387 */ /* 0x0003e20000100800 */
[----:B------:R-:W-:-:S03]  /*1d8f0*/  IMAD.MOV.U32 R5, RZ, RZ, R17 ;  /* 0x000000ffff057224 */ /* 0x000fc600078e0011 */
[----:B------:R-:W-:Y:S04]  /*1d900*/  STL [R1+0x3a0], R16 ;  /* 0x0003a01001007387 */ /* 0x000fe80000100800 */
[----:B------:R2:W-:Y:S04]  /*1d910*/  LDGSTS.E [R6+0x21280], desc[UR22][R4.64], P1 ;  /* 0x2128000004067fae */ /* 0x0005e800089a1016 */
[----:B-1----:R-:W5:Y:S04]  /*1d920*/  LDL.LU R17, [R1+0x2e8] ;  /* 0x0002e80001117983 */ /* 0x002f680000300800 */
[----:B------:R1:W-:Y:S04]  /*1d930*/  STL [R1+0x39c], R18 ;  /* 0x00039c1201007387 */ /* 0x0003e80000100800 */
[----:B------:R-:W5:Y:S01]  /*1d940*/  LDL.LU R7, [R1+0x328] ;  /* 0x0003280001077983 */ /* 0x000f620000300800 */
[----:B--2---:R-:W-:-:S03]  /*1d950*/  IMAD.MOV.U32 R5, RZ, RZ, R18 ;  /* 0x000000ffff057224 */ /* 0x004fc600078e0012 */
[----:B-1----:R-:W2:Y:S01]  /*1d960*/  LDL.LU R18, [R1+0x2e4] ;  /* 0x0002e40001127983 */ /* 0x002ea20000300800 */
[----:B------:R-:W-:-:S03]  /*1d970*/  IMAD.MOV.U32 R4, RZ, RZ, R16 ;  /* 0x000000ffff047224 */ /* 0x000fc600078e0010 */
[----:B------:R-:W2:Y:S01]  /*1d980*/  LDL.LU R16, [R1+0x324] ;  /* 0x0003240001107983 */ /* 0x000ea20000300800 */
[----:B------:R-:W1:Y:S01]  /*1d990*/  S2R R20, SR_TID.X ;  /* 0x0000000000147919 */ /* 0x000e620000002100 */
[----:B------:R-:W3:Y:S02]  /*1d9a0*/  S2R R19, SR_TID.X ;  /* 0x0000000000137919 */ /* 0x000ee40000002100 */
[----:B------:R1:W-:Y:S02]  /*1d9b0*/  LDGSTS.E [R6+0x21680], desc[UR22][R4.64], P1 ;  /* 0x2168000004067fae */ /* 0x0003e400089a1016 */
[----:B-1----:R-:W-:Y:S01]  /*1d9c0*/  IMAD.SHL.U32 R20, R20, 0x4, RZ ;  /* 0x0000000414147824 */ /* 0x002fe200078e00ff */
[-C--:B---3--:R-:W-:Y:S02]  /*1d9d0*/  IADD3 R12, P3, PT, R12, R134.reuse, RZ ;  /* 0x000000860c0c7210 */ /* 0x088fe40007f7e0ff */
[----:B------:R-:W-:-:S03]  /*1d9e0*/  IADD3 R13, P4, PT, R13, R134, RZ ;  /* 0x000000860d0d7210 */ /* 0x000fc60007f9e0ff */
[--C-:B------:R-:W-:Y:S01]  /*1d9f0*/  IMAD.X R14, R14, 0x1, R133.reuse, P3 ;  /* 0x000000010e0e7824 */ /* 0x100fe200018e0685 */
[----:B------:R-:W-:Y:S01]  /*1da00*/  STL [R1+0x3e0], R12 ;  /* 0x0003e00c01007387 */ /* 0x000fe20000100800 */
[----:B------:R-:W-:Y:S02]  /*1da10*/  IMAD.MOV.U32 R4, RZ, RZ, R12 ;  /* 0x000000ffff047224 */ /* 0x000fe400078e000c */
[----:B------:R-:W-:Y:S01]  /*1da20*/  IMAD.X R15, R15, 0x1, R133, P4 ;  /* 0x000000010f0f7824 */ /* 0x000fe200020e0685 */
[----:B------:R1:W-:Y:S01]  /*1da30*/  STL [R1+0x3dc], R14 ;  /* 0x0003dc0e01007387 */ /* 0x0003e20000100800 */
[----:B------:R-:W-:-:S03]  /*1da40*/  IMAD.MOV.U32 R5, RZ, RZ, R14 ;  /* 0x000000ffff057224 */ /* 0x000fc600078e000e */
[----:B------:R-:W-:Y:S01]  /*1da50*/  STL [R1+0x420], R13 ;  /* 0x0004200d01007387 */ /* 0x000fe20000100800 */
[----:B------:R-:W-:-:S03]  /*1da60*/  IMAD.SHL.U32 R19, R19, 0x100, RZ ;  /* 0x0000010013137824 */ /* 0x000fc600078e00ff */
[----:B------:R3:W-:Y:S04]  /*1da70*/  LDGSTS.E [R6+0x21a80], desc[UR22][R4.64], P1 ;  /* 0x21a8000004067fae */ /* 0x0007e800089a1016 */
[----:B-1----:R-:W2:Y:S04]  /*1da80*/  LDL.LU R14, [R1+0x368] ;  /* 0x00036800010e7983 */ /* 0x002ea80000300800 */
[----:B------:R1:W-:Y:S04]  /*1da90*/  STL [R1+0x41c], R15 ;  /* 0x00041c0f01007387 */ /* 0x0003e80000100800 */
[----:B------:R-:W2:Y:S01]  /*1daa0*/  LDL.LU R12, [R1+0x3a8] ;  /* 0x0003a800010c7983 */ /* 0x000ea20000300800 */
[----:B---3--:R-:W-:Y:S01]  /*1dab0*/  IMAD.MOV.U32 R5, RZ, RZ, R15 ;  /* 0x000000ffff057224 */ /* 0x008fe200078e000f */
[----:B----4-:R-:W-:-:S02]  /*1dac0*/  IADD3 R10, P3, PT, R10, R134, RZ ;  /* 0x000000860a0a7210 */ /* 0x010fc40007f7e0ff */
[----:B-1----:R-:W3:Y:S01]  /*1dad0*/  LDL.LU R15, [R1+0x364] ;  /* 0x00036400010f7983 */ /* 0x002ee20000300800 */
[----:B------:R-:W-:Y:S02]  /*1dae0*/  LOP3.LUT R19, R19, 0x607c, R20, 0xc8, !PT ;  /* 0x0000607c13137812 */ /* 0x000fe400078ec814 */
[----:B------:R-:W-:Y:S02]  /*1daf0*/  MOV R4, R13 ;  /* 0x0000000d00047202 */ /* 0x000fe40000000f00 */
[----:B------:R-:W4:Y:S01]  /*1db00*/  LDL.LU R13, [R1+0x3a4] ;  /* 0x0003a400010d7983 */ /* 0x000f220000300800 */
[----:B------:R-:W-:Y:S02]  /*1db10*/  IADD3 R8, P4, PT, R8, R134, RZ ;  /* 0x0000008608087210 */ /* 0x000fe40007f9e0ff */
[----:B------:R-:W-:Y:S01]  /*1db20*/  LOP3.LUT R19, R19, 0x60, RZ, 0x3c, !PT ;  /* 0x0000006013137812 */ /* 0x000fe200078e3cff */
[----:B------:R1:W-:Y:S04]  /*1db30*/  LDGSTS.E [R6+0x21e80], desc[UR22][R4.64], P1 ;  /* 0x21e8000004067fae */ /* 0x0003e800089a1016 */
[----:B------:R1:W-:Y:S02]  /*1db40*/  STL [R1+0x264], R10 ;  /* 0x0002640a01007387 */ /* 0x0003e40000100800 */
[----:B-1----:R-:W-:-:S02]  /*1db50*/  VIADD R6, R19, UR5 ;  /* 0x0000000513067c36 */ /* 0x002fc40008000000 */
[----:B------:R-:W-:Y:S02]  /*1db60*/  IMAD.MOV.U32 R4, RZ, RZ, R10 ;  /* 0x000000ffff047224 */ /* 0x000fe400078e000a */
[----:B------:R-:W-:-:S04]  /*1db70*/  IMAD.X R11, R11, 0x1, R133, P3 ;  /* 0x000000010b0b7824 */ /* 0x000fc800018e0685 */
[----:B------:R-:W-:Y:S01]  /*1db80*/  IMAD.MOV.U32 R5, RZ, RZ, R11 ;  /* 0x000000ffff057224 */ /* 0x000fe200078e000b */
[----:B------:R-:W-:Y:S01]  /*1db90*/  STL [R1+0x260], R11 ;  /* 0x0002600b01007387 */ /* 0x000fe20000100800 */
[----:B------:R-:W-:-:S03]  /*1dba0*/  IMAD.X R9, R9, 0x1, R133, P4 ;  /* 0x0000000109097824 */ /* 0x000fc600020e0685 */
[----:B------:R1:W-:Y:S04]  /*1dbb0*/  STL [R1+0x2a4], R8 ;  /* 0x0002a40801007387 */ /* 0x0003e80000100800 */
[----:B------:R1:W-:Y:S04]  /*1dbc0*/  STL [R1+0x2a0], R9 ;  /* 0x0002a00901007387 */ /* 0x0003e80000100800 */
[----:B------:R1:W-:Y:S04]  /*1dbd0*/  LDGSTS.E [R6+0x20300], desc[UR22][R4.64], P1 ;  /* 0x2030000004067fae */ /* 0x0003e800089a1016 */
[----:B------:R-:W4:Y:S01]  /*1dbe0*/  LDL.LU R10, [R1+0x3e4] ;  /* 0x0003e400010a7983 */ /* 0x000f220000300800 */
[----:B-1----:R-:W-:-:S03]  /*1dbf0*/  IMAD.MOV.U32 R4, RZ, RZ, R8 ;  /* 0x000000ffff047224 */ /* 0x002fc600078e0008 */
[----:B------:R-:W4:Y:S01]  /*1dc00*/  LDL.LU R8, [R1+0x3e8] ;  /* 0x0003e80001087983 */ /* 0x000f220000300800 */
[----:B------:R-:W-:-:S03]  /*1dc10*/  IMAD.MOV.U32 R5, RZ, RZ, R9 ;  /* 0x000000ffff057224 */ /* 0x000fc600078e0009 */
[----:B------:R-:W4:Y:S04]  /*1dc20*/  LDL.LU R11, [R1+0x424] ;  /* 0x00042400010b7983 */ /* 0x000f280000300800 */
[----:B------:R-:W4:Y:S04]  /*1dc30*/  LDL.LU R9, [R1+0x428] ;  /* 0x0004280001097983 */ /* 0x000f280000300800 */
[----:B------:R1:W-:Y:S01]  /*1dc40*/  LDGSTS.E [R6+0x20700], desc[UR22][R4.64], P1 ;  /* 0x2070000004067fae */ /* 0x0003e200089a1016 */
[-C--:B-----5:R-:W-:Y:S02]  /*1dc50*/  IADD3 R17, P3, PT, R17, R134.reuse, RZ ;  /* 0x0000008611117210 */ /* 0x0a0fe40007f7e0ff */
[----:B------:R-:W-:-:S03]  /*1dc60*/  IADD3 R7, P4, PT, R7, R134, RZ ;  /* 0x0000008607077210 */ /* 0x000fc60007f9e0ff */
[----:B-1----:R-:W-:Y:S01]  /*1dc70*/  IMAD.MOV.U32 R4, RZ, RZ, R17 ;  /* 0x000000ffff047224 */ /* 0x002fe200078e0011 */
[----:B--2---:R-:W-:Y:S01]  /*1dc80*/  IADD3.X R18, PT, PT, R18, R133, RZ, P3, !PT ;  /* 0x0000008512127210 */ /* 0x004fe20001ffe4ff */
[----:B------:R-:W-:Y:S01]  /*1dc90*/  STL [R1+0x2e8], R17 ;  /* 0x0002e81101007387 */ /* 0x000fe20000100800 */
[----:B------:R-:W-:-:S03]  /*1dca0*/  IMAD.X R16, R16, 0x1, R133, P4 ;  /* 0x0000000110107824 */ /* 0x000fc600020e0685 */
[----:B------:R-:W-:Y:S01]  /*1dcb0*/  IMAD.MOV.U32 R5, RZ, RZ, R18 ;  /* 0x000000ffff057224 */ /* 0x000fe200078e0012 */
[----:B------:R-:W-:Y:S04]  /*1dcc0*/  STL [R1+0x2e4], R18 ;  /* 0x0002e41201007387 */ /* 0x000fe80000100800 */
[----:B------:R1:W-:Y:S04]  /*1dcd0*/  STL [R1+0x328], R7 ;  /* 0x0003280701007387 */ /* 0x0003e80000100800 */
[----:B------:R2:W-:Y:S04]  /*1dce0*/  LDGSTS.E [R6+0x20b00], desc[UR22][R4.64], P1 ;  /* 0x20b0000004067fae */ /* 0x0005e800089a1016 */
[----:B------:R5:W-:Y:S04]  /*1dcf0*/  STL [R1+0x324], R16 ;  /* 0x0003241001007387 */ /* 0x000be80000100800 */
[----:B------:R-:W4:Y:S01]  /*1dd00*/  LDL.LU R22, [R1+0x268] ;  /* 0x0002680001167983 */ /* 0x000f220000300800 */
[----:B--2---:R-:W-:-:S03]  /*1dd10*/  IMAD.MOV.U32 R4, RZ, RZ, R7 ;  /* 0x000000ffff047224 */ /* 0x004fc600078e0007 */
[----:B-1----:R-:W2:Y:S04]  /*1dd20*/  LDL.LU R7, [R1+0x26c] ;  /* 0x00026c0001077983 */ /* 0x002ea80000300800 */
[----:B------:R-:W2:Y:S04]  /*1dd30*/  LDL.LU R21, [R1+0x2a8] ;  /* 0x0002a80001157983 */ /* 0x000ea80000300800 */
[----:B------:R-:W2:Y:S01]  /*1dd40*/  LDL.LU R20, [R1+0x2ac] ;  /* 0x0002ac0001147983 */ /* 0x000ea20000300800 */
[----:B------:R-:W-:-:S05]  /*1dd50*/  IMAD.MOV.U32 R5, RZ, RZ, R16 ;  /* 0x000000ffff057224 */ /* 0x000fca00078e0010 */
[----:B------:R1:W-:Y:S01]  /*1dd60*/  LDGSTS.E [R6+0x20f00], desc[UR22][R4.64], P1 ;  /* 0x20f0000004067fae */ /* 0x0003e200089a1016 */
[-C--:B------:R-:W-:Y:S02]  /*1dd70*/  IADD3 R14, P3, PT, R14, R134.reuse, RZ ;  /* 0x000000860e0e7210 */ /* 0x080fe40007f7e0ff */
[----:B------:R-:W-:-:S03]  /*1dd80*/  IADD3 R12, P4, PT, R12, R134, RZ ;  /* 0x000000860c0c7210 */ /* 0x000fc60007f9e0ff */
[----:B------:R-:W-:Y:S01]  /*1dd90*/  STL [R1+0x368], R14 ;  /* 0x0003680e01007387 */ /* 0x000fe20000100800 */
[--C-:B---3--:R-:W-:Y:S02]  /*1dda0*/  IMAD.X R15, R15, 0x1, R133.reuse, P3 ;  /* 0x000000010f0f7824 */ /* 0x108fe400018e0685 */
[----:B----4-:R-:W-:-:S03]  /*1ddb0*/  IMAD.X R13, R13, 0x1, R133, P4 ;  /* 0x000000010d0d7824 */ /* 0x010fc600020e0685 */
[----:B------:R3:W-:Y:S04]  /*1ddc0*/  STL [R1+0x364], R15 ;  /* 0x0003640f01007387 */ /* 0x0007e80000100800 */
[----:B------:R-:W-:Y:S04]  /*1ddd0*/  STL [R1+0x3a8], R12 ;  /* 0x0003a80c01007387 */ /* 0x000fe80000100800 */
[----:B------:R-:W4:Y:S04]  /*1dde0*/  LDL.LU R18, [R1+0x2f0] ;  /* 0x0002f00001127983 */ /* 0x000f280000300800 */
[----:B------:R3:W-:Y:S04]  /*1ddf0*/  STL [R1+0x3a4], R13 ;  /* 0x0003a40d01007387 */ /* 0x0007e80000100800 */
[----:B-----5:R-:W5:Y:S04]  /*1de00*/  LDL.LU R16, [R1+0x330] ;  /* 0x0003300001107983 */ /* 0x020f680000300800 */
[----:B------:R-:W5:Y:S01]  /*1de10*/  LDL.LU R19, [R1+0x2ec] ;  /* 0x0002ec0001137983 */ /* 0x000f620000300800 */
[----:B-1----:R-:W-:-:S02]  /*1de20*/  IMAD.MOV.U32 R4, RZ, RZ, R14 ;  /* 0x000000ffff047224 */ /* 0x002fc400078e000e */
[----:B------:R-:W-:Y:S01]  /*1de30*/  IMAD.MOV.U32 R5, RZ, RZ, R15 ;  /* 0x000000ffff057224 */ /* 0x000fe200078e000f */
[----:B------:R-:W5:Y:S04]  /*1de40*/  LDL.LU R17, [R1+0x32c] ;  /* 0x00032c0001117983 */ /* 0x000f680000300800 */
[----:B---3--:R-:W3:Y:S04]  /*1de50*/  LDL.LU R15, [R1+0x36c] ;  /* 0x00036c00010f7983 */ /* 0x008ee80000300800 */
[----:B------:R-:W3:Y:S04]  /*1de60*/  LDL.LU R14, [R1+0x370] ;  /* 0x00037000010e7983 */ /* 0x000ee80000300800 */
[----:B------:R1:W-:Y:S02]  /*1de70*/  LDGSTS.E [R6+0x21300], desc[UR22][R4.64], P1 ;  /* 0x2130000004067fae */ /* 0x0003e400089a1016 */
[----:B-1----:R-:W-:Y:S01]  /*1de80*/  IMAD.MOV.U32 R4, RZ, RZ, R12 ;  /* 0x000000ffff047224 */ /* 0x002fe200078e000c */
[----:B------:R-:W-:-:S02]  /*1de90*/  MOV R5, R13 ;  /* 0x0000000d00057202 */ /* 0x000fc40000000f00 */
[----:B------:R-:W3:Y:S04]  /*1dea0*/  LDL.LU R13, [R1+0x3ac] ;  /* 0x0003ac00010d7983 */ /* 0x000ee80000300800 */
[----:B------:R-:W3:Y:S04]  /*1deb0*/  LDL.LU R12, [R1+0x3b0] ;  /* 0x0003b000010c7983 */ /* 0x000ee80000300800 */
[----:B------:R1:W-:Y:S01]  /*1dec0*/  LDGSTS.E [R6+0x21700], desc[UR22][R4.64], P1 ;  /* 0x2170000004067fae */ /* 0x0003e200089a1016 */
[----:B------:R-:W-:-:S05]  /*1ded0*/  IADD3 R8, P3, PT, R8, R134, RZ ;  /* 0x0000008608087210 */ /* 0x000fca0007f7e0ff */
[--C-:B------:R-:W-:Y:S01]  /*1dee0*/  IMAD.X R10, R10, 0x1, R133.reuse, P3 ;  /* 0x000000010a0a7824 */ /* 0x100fe200018e0685 */
[----:B------:R-:W-:Y:S01]  /*1def0*/  IADD3 R9, P4, PT, R9, R134, RZ ;  /* 0x0000008609097210 */ /* 0x000fe20007f9e0ff */
[----:B------:R-:W-:Y:S01]  /*1df00*/  STL [R1+0x3e8], R8 ;  /* 0x0003e80801007387 */ /* 0x000fe20000100800 */
[----:B-1----:R-:W-:Y:S02]  /*1df10*/  IMAD.MOV.U32 R4, RZ, RZ, R8 ;  /* 0x000000ffff047224 */ /* 0x002fe400078e0008 */
[----:B------:R-:W-:Y:S01]  /*1df20*/  IMAD.MOV.U32 R5, RZ, RZ, R10 ;  /* 0x000000ffff057224 */ /* 0x000fe200078e000a */
[----:B------:R1:W-:Y:S01]  /*1df30*/  STL [R1+0x3e4], R10 ;  /* 0x0003e40a01007387 */ /* 0x0003e20000100800 */
[----:B------:R-:W-:-:S03]  /*1df40*/  IMAD.X R11, R11, 0x1, R133, P4 ;  /* 0x000000010b0b7824 */ /* 0x000fc600020e0685 */
[----:B------:R-:W-:Y:S04]  /*1df50*/  STL [R1+0x428], R9 ;  /* 0x0004280901007387 */ /* 0x000fe80000100800 */
[----:B------:R1:W-:Y:S04]  /*1df60*/  LDGSTS.E [R6+0x21b00], desc[UR22][R4.64], P1 ;  /* 0x21b0000004067fae */ /* 0x0003e800089a1016 */
[----:B-1----:R-:W3:Y:S04]  /*1df70*/  LDL.LU R10, [R1+0x3f0] ;  /* 0x0003f000010a7983 */ /* 0x002ee80000300800 */
[----:B------:R1:W-:Y:S04]  /*1df80*/  STL [R1+0x424], R11 ;  /* 0x0004240b01007387 */ /* 0x0003e80000100800 */
[----:B------:R-:W3:Y:S01]  /*1df90*/  LDL.LU R8, [R1+0x430] ;  /* 0x0004300001087983 */ /* 0x000ee20000300800 */
[----:B------:R-:W-:-:S03]  /*1dfa0*/  IMAD.MOV.U32 R5, RZ, RZ, R11 ;  /* 0x000000ffff057224 */ /* 0x000fc600078e000b */
[----:B-1----:R-:W3:Y:S01]  /*1dfb0*/  LDL.LU R11, [R1+0x3ec] ;  /* 0x0003ec00010b7983 */ /* 0x002ee20000300800 */
[----:B------:R-:W-:-:S03]  /*1dfc0*/  IMAD.MOV.U32 R4, RZ, RZ, R9 ;  /* 0x000000ffff047224 */ /* 0x000fc600078e0009 */
[----:B------:R-:W3:Y:S04]  /*1dfd0*/  LDL.LU R9, [R1+0x42c] ;  /* 0x00042c0001097983 */ /* 0x000ee80000300800 */
[----:B------:R1:W-:Y:S01]  /*1dfe0*/  LDGSTS.E [R6+0x21f00], desc[UR22][R4.64], P1 ;  /* 0x21f0000004067fae */ /* 0x0003e200089a1016 */
[----:B--2---:R-:W-:-:S05]  /*1dff0*/  IADD3 R7, P3, PT, R7, R134, RZ ;  /* 0x0000008607077210 */ /* 0x004fca0007f7e0ff */
[--C-:B------:R-:W-:Y:S01]  /*1e000*/  IMAD.X R22, R22, 0x1, R133.reuse, P3 ;  /* 0x0000000116167824 */ /* 0x100fe200018e0685 */
[----:B------:R-:W-:Y:S01]  /*1e010*/  IADD3 R20, P4, PT, R20, R134, RZ ;  /* 0x0000008614147210 */ /* 0x000fe20007f9e0ff */
[----:B------:R2:W-:Y:S04]  /*1e020*/  STL [R1+0x26c], R7 ;  /* 0x00026c0701007387 */ /* 0x0005e80000100800 */
[----:B------:R-:W-:Y:S01]  /*1e030*/  IMAD.X R21, R21, 0x1, R133, P4 ;  /* 0x0000000115157824 */ /* 0x000fe200020e0685 */
[----:B------:R2:W-:Y:S01]  /*1e040*/  STL [R1+0x268], R22 ;  /* 0x0002681601007387 */ /* 0x0005e20000100800 */
[----:B-1----:R-:W-:-:S03]  /*1e050*/  IMAD.MOV.U32 R4, RZ, RZ, R7 ;  /* 0x000000ffff047224 */ /* 0x002fc600078e0007 */
[----:B------:R1:W-:Y:S04]  /*1e060*/  STL [R1+0x2ac], R20 ;  /* 0x0002ac1401007387 */ /* 0x0003e80000100800 */
[----:B------:R1:W-:Y:S04]  /*1e070*/  STL [R1+0x2a8], R21 ;  /* 0x0002a81501007387 */ /* 0x0003e80000100800 */
[----:B--2---:R-:W2:Y:S01]  /*1e080*/  LDL R7, [R1+0x434] ;  /* 0x0004340001077983 */ /* 0x004ea20000100800 */
[----:B------:R-:W1:Y:S01]  /*1e090*/  S2R R24, SR_TID.X ;  /* 0x0000000000187919 */ /* 0x000e620000002100 */
[----:B------:R-:W1:Y:S01]  /*1e0a0*/  S2R R23, SR_TID.X ;  /* 0x0000000000177919 */ /* 0x000e620000002100 */
[----:B------:R-:W-:-:S02]  /*1e0b0*/  IMAD.MOV.U32 R5, RZ, RZ, R22 ;  /* 0x000000ffff057224 */ /* 0x000fc400078e0016 */
[----:B-1----:R-:W-:Y:S02]  /*1e0c0*/  IMAD.SHL.U32 R24, R24, 0x4, RZ ;  /* 0x0000000418187824 */ /* 0x002fe400078e00ff */
[----:B------:R-:W-:-:S05]  /*1e0d0*/  IMAD.SHL.U32 R23, R23, 0x100, RZ ;  /* 0x0000010017177824 */ /* 0x000fca00078e00ff */
[----:B------:R-:W-:-:S04]  /*1e0e0*/  LOP3.LUT R23, R23, 0x607c, R24, 0xc8, !PT ;  /* 0x0000607c17177812 */ /* 0x000fc800078ec818 */
[----:B------:R-:W-:-:S04]  /*1e0f0*/  LOP3.LUT R23, R23, 0x70, RZ, 0x3c, !PT ;  /* 0x0000007017177812 */ /* 0x000fc800078e3cff */
[----:B------:R-:W-:Y:S02]  /*1e100*/  IADD3 R6, PT, PT, R23, UR5, RZ ;  /* 0x0000000517067c10 */ /* 0x000fe4000fffe0ff */
[----:B----4-:R-:W-:-:S03]  /*1e110*/  IADD3 R18, P3, PT, R18, R134, RZ ;  /* 0x0000008612127210 */ /* 0x010fc60007f7e0ff */
[----:B------:R1:W-:Y:S01]  /*1e120*/  LDGSTS.E [R6+0x20380], desc[UR22][R4.64], P1 ;  /* 0x2038000004067fae */ /* 0x0003e200089a1016 */
[----:B-----5:R-:W-:Y:S01]  /*1e130*/  IADD3 R16, P4, PT, R16, R134, RZ ;  /* 0x0000008610107210 */ /* 0x020fe20007f9e0ff */
[----:B-1----:R-:W-:Y:S02]  /*1e140*/  IMAD.MOV.U32 R4, RZ, RZ, R20 ;  /* 0x000000ffff047224 */ /* 0x002fe400078e0014 */
[----:B------:R-:W-:Y:S02]  /*1e150*/  IMAD.MOV.U32 R5, RZ, RZ, R21 ;  /* 0x000000ffff057224 */ /* 0x000fe400078e0015 */
[----:B------:R-:W-:-:S03]  /*1e160*/  IMAD.X R19, R19, 0x1, R133, P3 ;  /* 0x0000000113137824 */ /* 0x000fc600018e0685 */
[----:B------:R1:W-:Y:S01]  /*1e170*/  LDGSTS.E [R6+0x20780], desc[UR22][R4.64], P1 ;  /* 0x2078000004067fae */ /* 0x0003e200089a1016 */
[----:B------:R-:W-:Y:S01]  /*1e180*/  IMAD.X R17, R17, 0x1, R133, P4 ;  /* 0x0000000111117824 */ /* 0x000fe200020e0685 */
[----:B---3--:R-:W-:Y:S01]  /*1e190*/  IADD3 R14, P3, PT, R14, R134, RZ ;  /* 0x000000860e0e7210 */ /* 0x008fe20007f7e0ff */
[----:B-1----:R-:W-:Y:S02]  /*1e1a0*/  IMAD.MOV.U32 R4, RZ, RZ, R18 ;  /* 0x000000ffff047224 */ /* 0x002fe400078e0012 */
[----:B------:R-:W-:Y:S01]  /*1e1b0*/  IMAD.MOV.U32 R5, RZ, RZ, R19 ;  /* 0x000000ffff057224 */ /* 0x000fe200078e0013 */
[----:B------:R-:W-:-:S04]  /*1e1c0*/  IADD3.X R15, PT, PT, R15, R133, RZ, P3, !PT ;  /* 0x000000850f0f7210 */ /* 0x000fc80001ffe4ff */
[----:B------:R1:W-:Y:S01]  /*1e1d0*/  LDGSTS.E [R6+0x20b80], desc[UR22][R4.64], P1 ;  /* 0x20b8000004067fae */ /* 0x0003e200089a1016 */
[----:B------:R-:W-:Y:S01]  /*1e1e0*/  IADD3 R12, P4, PT, R12, R134, RZ ;  /* 0x000000860c0c7210 */ /* 0x000fe20007f9e0ff */
[----:B-1----:R-:W-:Y:S02]  /*1e1f0*/  IMAD.MOV.U32 R4, RZ, RZ, R16 ;  /* 0x000000ffff047224 */ /* 0x002fe400078e0010 */
[----:B------:R-:W-:Y:S02]  /*1e200*/  IMAD.MOV.U32 R5, RZ, RZ, R17 ;  /* 0x000000ffff057224 */ /* 0x000fe400078e0011 */
[----:B------:R-:W-:-:S03]  /*1e210*/  IMAD.X R13, R13, 0x1, R133, P4 ;  /* 0x000000010d0d7824 */ /* 0x000fc600020e0685 */
[----:B------:R1:W-:Y:S04]  /*1e220*/  LDGSTS.E [R6+0x20f80], desc[UR22][R4.64], P1 ;  /* 0x20f8000004067fae */ /* 0x0003e800089a1016 */
[----:B------:R3:W-:Y:S01]  /*1e230*/  STL [R1+0x2f0], R18 ;  /* 0x0002f01201007387 */ /* 0x0007e20000100800 */
[----:B-1----:R-:W-:Y:S02]  /*1e240*/  IMAD.MOV.U32 R4, RZ, RZ, R14 ;  /* 0x000000ffff047224 */ /* 0x002fe400078e000e */
[----:B------:R-:W-:Y:S01]  /*1e250*/  IMAD.MOV.U32 R5, RZ, RZ, R15 ;  /* 0x000000ffff057224 */ /* 0x000fe200078e000f */
[----:B------:R3:W-:Y:S04]  /*1e260*/  STL [R1+0x2ec], R19 ;  /* 0x0002ec1301007387 */ /* 0x0007e80000100800 */
[----:B------:R1:W-:Y:S01]  /*1e270*/  LDGSTS.E [R6+0x21380], desc[UR22][R4.64], P1 ;  /* 0x2138000004067fae */ /* 0x0003e200089a1016 */
[----:B------:R-:W-:-:S03]  /*1e280*/  IADD3 R10, P3, PT, R10, R134, RZ ;  /* 0x000000860a0a7210 */ /* 0x000fc60007f7e0ff */
[----:B------:R3:W-:Y:S01]  /*1e290*/  STL [R1+0x330], R16 ;  /* 0x0003301001007387 */ /* 0x0007e20000100800 */
[----:B-1----:R-:W-:Y:S02]  /*1e2a0*/  IMAD.MOV.U32 R4, RZ, RZ, R12 ;  /* 0x000000ffff047224 */ /* 0x002fe400078e000c */
[----:B------:R-:W-:Y:S01]  /*1e2b0*/  IMAD.MOV.U32 R5, RZ, RZ, R13 ;  /* 0x000000ffff057224 */ /* 0x000fe200078e000d */
[----:B------:R-:W-:Y:S01]  /*1e2c0*/  IADD3 R8, P4, PT, R8, R134, RZ ;  /* 0x0000008608087210 */ /* 0x000fe20007f9e0ff */
[----:B------:R3:W-:Y:S01]  /*1e2d0*/  STL [R1+0x32c], R17 ;  /* 0x00032c1101007387 */ /* 0x0007e20000100800 */
[----:B------:R-:W-:-:S03]  /*1e2e0*/  IMAD.X R11, R11, 0x1, R133, P3 ;  /* 0x000000010b0b7824 */ /* 0x000fc600018e0685 */
[----:B------:R1:W-:Y:S01]  /*1e2f0*/  LDGSTS.E [R6+0x21780], desc[UR22][R4.64], P1 ;  /* 0x2178000004067fae */ /* 0x0003e200089a1016 */
[----:B------:R-:W-:-:S03]  /*1e300*/  IMAD.X R9, R9, 0x1, R133, P4 ;  /* 0x0000000109097824 */ /* 0x000fc600020e0685 */
[----:B------:R3:W-:Y:S04]  /*1e310*/  STL [R1+0x370], R14 ;  /* 0x0003700e01007387 */ /* 0x0007e80000100800 */
[----:B------:R3:W-:Y:S01]  /*1e320*/  STL [R1+0x36c], R15 ;  /* 0x00036c0f01007387 */ /* 0x0007e20000100800 */
[----:B-1----:R-:W-:Y:S02]  /*1e330*/  IMAD.MOV.U32 R4, RZ, RZ, R10 ;  /* 0x000000ffff047224 */ /* 0x002fe400078e000a */
[----:B------:R-:W-:Y:S01]  /*1e340*/  IMAD.MOV.U32 R5, RZ, RZ, R11 ;  /* 0x000000ffff057224 */ /* 0x000fe200078e000b */
[----:B------:R3:W-:Y:S04]  /*1e350*/  STL [R1+0x3b0], R12 ;  /* 0x0003b00c01007387 */ /* 0x0007e80000100800 */
[----:B------:R3:W-:Y:S04]  /*1e360*/  STL [R1+0x3ac], R13 ;  /* 0x0003ac0d01007387 */ /* 0x0007e80000100800 */
[----:B------:R3:W-:Y:S04]  /*1e370*/  STL [R1+0x3f0], R10 ;  /* 0x0003f00a01007387 */ /* 0x0007e80000100800 */
[----:B------:R3:W-:Y:S04]  /*1e380*/  STL [R1+0x3ec], R11 ;  /* 0x0003ec0b01007387 */ /* 0x0007e80000100800 */
[----:B------:R1:W-:Y:S04]  /*1e390*/  LDGSTS.E [R6+0x21b80], desc[UR22][R4.64], P1 ;  /* 0x21b8000004067fae */ /* 0x0003e800089a1016 */
[----:B------:R3:W-:Y:S04]  /*1e3a0*/  STL [R1+0x430], R8 ;  /* 0x0004300801007387 */ /* 0x0007e80000100800 */
[----:B------:R3:W-:Y:S01]  /*1e3b0*/  STL [R1+0x42c], R9 ;  /* 0x00042c0901007387 */ /* 0x0007e20000100800 */
[----:B-1----:R-:W-:Y:S01]  /*1e3c0*/  IMAD.MOV.U32 R4, RZ, RZ, R8 ;  /* 0x000000ffff047224 */ /* 0x002fe200078e0008 */
[----:B------:R-:W-:Y:S01]  /*1e3d0*/  MOV R5, R9 ;  /* 0x0000000900057202 */ /* 0x000fe20000000f00 */
[----:B------:R-:W-:-:S04]  /*1e3e0*/  UIADD3 UR13, UPT, UPT, UR13, 0x1, URZ ;  /* 0x000000010d0d7890 */ /* 0x000fc8000fffe0ff */
[----:B------:R1:W-:Y:S01]  /*1e3f0*/  LDGSTS.E [R6+0x21f80], desc[UR22][R4.64], P1 ;  /* 0x21f8000004067fae */ /* 0x0003e200089a1016 */
[----:B------:R-:W-:-:S03]  /*1e400*/  UISETP.GT.AND UP1, UPT, UR13, 0x1, UPT ;  /* 0x000000010d00788c */ /* 0x000fc6000bf24270 */
[----:B------:R-:W0:Y:S01]  /*1e410*/  LDGDEPBAR ;  /* 0x00000000000079af */ /* 0x000e220000000000 */
[----:B------:R-:W-:Y:S02]  /*1e420*/  USEL UR5, URZ, 0x1, !UP1 ;  /* 0x00000001ff057887 */ /* 0x000fe4000c800000 */
[----:B------:R-:W-:Y:S02]  /*1e430*/  USEL UR13, UR13, URZ, !UP1 ;  /* 0x000000ff0d0d7287 */ /* 0x000fe4000c800000 */
[----:B------:R-:W-:Y:S02]  /*1e440*/  ULOP3.LUT UR5, UR6, UR5, URZ, 0x3c, !UPT ;  /* 0x0000000506057292 */ /* 0x000fe4000f8e3cff */
[----:B-1----:R-:W-:Y:S01]  /*1e450*/  IMAD.U32 R4, RZ, RZ, UR6 ;  /* 0x00000006ff047e24 */ /* 0x002fe2000f8e00ff */
[C---:B--2---:R-:W-:Y:S01]  /*1e460*/  ISETP.NE.U32.AND P1, PT, R250.reuse, R7, PT ;  /* 0x00000007fa00720c */ /* 0x044fe20003f25070 */
[----:B------:R-:W-:-:S12]  /*1e470*/  VIADD R250, R250, 0x1 ;  /* 0x00000001fafa7836 */ /* 0x000fd80000000000 */
[----:B---3--:R-:W-:Y:S05]  /*1e480*/  @P1 BRA `(.L_x_11) ;  /* 0xffffff7000f81947 */ /* 0x008fea000383ffff */
.L_x_8:
[----:B------:R-:W2:Y:S01]  /*1e490*/  LDL.LU R7, [R1+0x668] ;  /* 0x0006680001077983 */ /* 0x000ea20000300800 */
[----:B------:R-:W2:Y:S03]  /*1e4a0*/  LDCU.128 UR12, c[0x0][0x390] ;  /* 0x00007200ff0c77ac */ /* 0x000ea60008000c00 */
[----:B------:R-:W3:Y:S01]  /*1e4b0*/  LDL.LU R6, [R1+0x68c] ;  /* 0x00068c0001067983 */ /* 0x000ee20000300800 */
[----:B------:R-:W1:Y:S03]  /*1e4c0*/  LDCU UR7, c[0x0][0x3b8] ;  /* 0x00007700ff0777ac */ /* 0x000e660008000800 */
[----:B------:R-:W4:Y:S01]  /*1e4d0*/  LDL.LU R5, [R1+0x688] ;  /* 0x0006880001057983 */ /* 0x000f220000300800 */
[----:B------:R-:W5:Y:S01]  /*1e4e0*/  LDCU UR5, c[0x0][0x3b4] ;  /* 0x00007680ff0577ac */ /* 0x000f620008000800 */
[----:B-1----:R-:W-:Y:S01]  /*1e4f0*/  IMAD R3, R2, UR7, RZ ;  /* 0x0000000702037c24 */ /* 0x002fe2000f8e02ff */
[C---:B--2---:R-:W-:Y:S01]  /*1e500*/  ISETP.GE.AND P0, PT, R7.reuse, UR14, PT ;  /* 0x0000000e07007c0c */ /* 0x044fe2000bf06270 */
[----:B-----5:R-:W-:-:S03]  /*1e510*/  IMAD R0, R7, UR5, RZ ;  /* 0x0000000507007c24 */ /* 0x020fc6000f8e02ff */
[----:B------:R-:W-:Y:S02]  /*1e520*/  ISETP.LT.AND P3, PT, R2, UR15, !P0 ;  /* 0x0000000f02007c0c */ /* 0x000fe4000c761270 */
[----:B---3--:R-:W-:Y:S02]  /*1e530*/  ISETP.LT.AND P1, PT, R6, UR15, !P0 ;  /* 0x0000000f06007c0c */ /* 0x008fe4000c721270 */
[----:B----4-:R-:W-:Y:S01]  /*1e540*/  ISETP.LT.AND P4, PT, R5, UR15, !P0 ;  /* 0x0000000f05007c0c */ /* 0x010fe2000c781270 */
[----:B------:R-:W-:Y:S01]  /*1e550*/  VIADD R5, R3, UR7 ;  /* 0x0000000703057c36 */ /* 0x000fe20008000000 */
[----:B------:R-:W-:-:S03]  /*1e560*/  LEA R2, P6, R0, UR12, 0x2 ;  /* 0x0000000c00027c11 */ /* 0x000fc6000f8c10ff */
[----:B------:R-:W-:-:S04]  /*1e570*/  VIADD R7, R5, UR7 ;  /* 0x0000000705077c36 */ /* 0x000fc80008000000 */
[----:B------:R-:W-:Y:S01]  /*1e580*/  VIADD R9, R7, UR7 ;  /* 0x0000000707097c36 */ /* 0x000fe20008000000 */
[----:B------:R-:W-:Y:S06]  /*1e590*/  @!P5 BRA `(.L_x_12) ;  /* 0x000000000010d947 */ /* 0x000fec0003800000 */
[----:B------:R-:W-:-:S06]  /*1e5a0*/  USHF.L.U32 UR6, UR6, 0x1f, URZ ;  /* 0x0000001f06067899 */ /* 0x000fcc00080006ff */
[----:B------:R-:W-:-:S04]  /*1e5b0*/  IMAD.U32 R4, RZ, RZ, UR6 ;  /* 0x00000006ff047e24 */ /* 0x000fc8000f8e00ff */
[----:B------:R-:W1:Y:S02]  /*1e5c0*/  SYNCS.PHASECHK.TRANS64.TRYWAIT P5, [UR4], R4 ;  /* 0x00000004ff0075a7 */ /* 0x000e6400080a1104 */
[----:B-1----:R-:W-:Y:S05]  /*1e5d0*/  @!P5 BRA `(.L_x_13) ;  /* 0x0000001800b4d947 */ /* 0x002fea0003800000 */
.L_x_12:
[----:B------:R-:W2:Y:S01]  /*1e5e0*/  LDL.LU R102, [R1+0x780] ;  /* 0x0007800001667983 */ /* 0x000ea20000300800 */
[----:B------:R-:W-:-:S04]  /*1e5f0*/  DEPBAR.LE SB0, 0x0 ;  /* 0x000080000000791a */ /* 0x000fc80000000000 */
[----:B------:R-:W3:Y:S04]  /*1e600*/  LDL.LU R100, [R1+0x77c] ;  /* 0x00077c0001647983 */ /* 0x000ee80000300800 */
[----:B------:R-:W4:Y:S04]  /*1e610*/  LDL.LU R113, [R1+0x778] ;  /* 0x0007780001717983 */ /* 0x000f280000300800 */
[----:B------:R-:W5:Y:S04]  /*1e620*/  LDL.LU R112, [R1+0x774] ;  /* 0x0007740001707983 */ /* 0x000f680000300800 */
[----:B------:R-:W5:Y:S04]  /*1e630*/  LDL.LU R111, [R1+0x770] ;  /* 0x00077000016f7983 */ /* 0x000f680000300800 */
[----:B------:R-:W5:Y:S04]  /*1e640*/  LDL.LU R110, [R1+0x76c] ;  /* 0x00076c00016e7983 */ /* 0x000f680000300800 */
[----:B------:R-:W5:Y:S04]  /*1e650*/  LDL.LU R109, [R1+0x768] ;  /* 0x00076800016d7983 */ /* 0x000f680000300800 */
[----:B------:R-:W5:Y:S04]  /*1e660*/  LDL.LU R108, [R1+0x764] ;  /* 0x00076400016c7983 */ /* 0x000f680000300800 */
[----:B------:R-:W5:Y:S04]  /*1e670*/  LDL.LU R107, [R1+0x760] ;  /* 0x00076000016b7983 */ /* 0x000f680000300800 */
[----:B------:R-:W5:Y:S04]  /*1e680*/  LDL.LU R106, [R1+0x75c] ;  /* 0x00075c00016a7983 */ /* 0x000f680000300800 */
[----:B------:R-:W5:Y:S04]  /*1e690*/  LDL.LU R105, [R1+0x758] ;  /* 0x0007580001697983 */ /* 0x000f680000300800 */
[----:B------:R-:W5:Y:S01]  /*1e6a0*/  LDL.LU R104, [R1+0x754] ;  /* 0x0007540001687983 */ /* 0x000f620000300800 */
[----:B------:R-:W-:Y:S01]  /*1e6b0*/  VIADD R11, R9, UR7 ;  /* 0x00000007090b7c36 */ /* 0x000fe20008000000 */
[----:B------:R-:W-:Y:S01]  /*1e6c0*/  LEA.HI.X.SX32 R0, R0, UR13, 0x2, P6 ;  /* 0x0000000d00007c11 */ /* 0x000fe2000b0f16ff */
[----:B------:R-:W-:Y:S01]  /*1e6d0*/  BAR.SYNC.DEFER_BLOCKING 0x0 ;  /* 0x0000000000007b1d */ /* 0x000fe20000010000 */
[-C--:B------:R-:W-:Y:S01]  /*1e6e0*/  LEA R70, P6, R3, R2.reuse, 0x2 ;  /* 0x0000000203467211 */ /* 0x080fe200078c10ff */
[----:B------:R-:W-:Y:S01]  /*1e6f0*/  VIADD R79, R11, UR7 ;  /* 0x000000070b4f7c36 */ /* 0x000fe20008000000 */
[----:B------:R-:W-:-:S02]  /*1e700*/  LEA R68, P5, R5, R2, 0x2 ;  /* 0x0000000205447211 */ /* 0x000fc400078a10ff */
[-C--:B------:R-:W-:Y:S01]  /*1e710*/  LEA.HI.X.SX32 R71, R3, R0.reuse, 0x2, P6 ;  /* 0x0000000003477211 */ /* 0x080fe200030f16ff */
[----:B------:R-:W-:Y:S01]  /*1e720*/  VIADD R3, R79, UR7 ;  /* 0x000000074f037c36 */ /* 0x000fe20008000000 */
[----:B------:R-:W-:Y:S01]  /*1e730*/  LEA.HI.X.SX32 R69, R5, R0, 0x2, P5 ;  /* 0x0000000005457211 */ /* 0x000fe200028f16ff */
[----:B------:R-:W5:Y:S01]  /*1e740*/  LDL.LU R103, [R1+0x750] ;  /* 0x0007500001677983 */ /* 0x000f620000300800 */
[-C--:B------:R-:W-:Y:S01]  /*1e750*/  LEA R74, P5, R9, R2.reuse, 0x2 ;  /* 0x00000002094a7211 */ /* 0x080fe200078a10ff */
[----:B------:R-:W-:Y:S01]  /*1e760*/  VIADD R83, R3, UR7 ;  /* 0x0000000703537c36 */ /* 0x000fe20008000000 */
[----:B------:R-:W-:Y:S02]  /*1e770*/  LEA R72, P6, R7, R2, 0x2 ;  /* 0x0000000207487211 */ /* 0x000fe400078c10ff */
[----:B------:R-:W-:Y:S02]  /*1e780*/  LEA.HI.X.SX32 R75, R9, R0, 0x2, P5 ;  /* 0x00000000094b7211 */ /* 0x000fe400028f16ff */
[----:B------:R-:W-:-:S02]  /*1e790*/  IADD3 R85, PT, PT, R83, UR7, RZ ;  /* 0x0000000753557c10 */ /* 0x000fc4000fffe0ff */
[----:B------:R-:W-:Y:S02]  /*1e7a0*/  LEA R80, P5, R3, R2, 0x2 ;  /* 0x0000000203507211 */ /* 0x000fe400078a10ff */
[-C--:B------:R-:W-:Y:S01]  /*1e7b0*/  LEA.HI.X.SX32 R73, R7, R0.reuse, 0x2, P6 ;  /* 0x0000000007497211 */ /* 0x080fe200030f16ff */
[----:B------:R-:W-:Y:S01]  /*1e7c0*/  VIADD R87, R85, UR7 ;  /* 0x0000000755577c36 */ /* 0x000fe20008000000 */
[----:B------:R-:W-:Y:S02]  /*1e7d0*/  LEA.HI.X.SX32 R81, R3, R0, 0x2, P5 ;  /* 0x0000000003517211 */ /* 0x000fe400028f16ff */
[-C--:B------:R-:W-:Y:S01]  /*1e7e0*/  LEA R76, P6, R11, R2.reuse, 0x2 ;  /* 0x000000020b4c7211 */ /* 0x080fe200078c10ff */
[----:B------:R-:W1:Y:S02]  /*1e7f0*/  @!P2 SYNCS.CCTL.IV [UR9+0x38000] ;  /* 0x03800000ff00a9b1 */ /* 0x000e640008000009 */
[----:B-1----:R-:W-:Y:S01]  /*1e800*/  BAR.SYNC.DEFER_BLOCKING 0x0 ;  /* 0x0000000000007b1d */ /* 0x002fe20000010000 */
[----:B------:R-:W-:Y:S01]  /*1e810*/  VIADD R89, R87, UR7 ;  /* 0x0000000757597c36 */ /* 0x000fe20008000000 */
[----:B------:R-:W-:-:S02]  /*1e820*/  LEA R84, P5, R85, R2, 0x2 ;  /* 0x0000000255547211 */ /* 0x000fc400078a10ff */
[-C--:B------:R-:W-:Y:S01]  /*1e830*/  LEA.HI.X.SX32 R77, R11, R0.reuse, 0x2, P6 ;  /* 0x000000000b4d7211 */ /* 0x080fe200030f16ff */
[----:B------:R-:W-:Y:S01]  /*1e840*/  VIADD R91, R89, UR7 ;  /* 0x00000007595b7c36 */ /* 0x000fe20008000000 */
[----:B------:R-:W-:Y:S01]  /*1e850*/  LEA.HI.X.SX32 R85, R85, R0, 0x2, P5 ;  /* 0x0000000055557211 */ /* 0x000fe200028f16ff */
[----:B------:R-:W1:Y:S02]  /*1e860*/  LDTM.x64 R4, tmem[UR11] ;  /* 0x0000000b000479ee */ /* 0x000e640008340000 */
[----:B------:R-:W-:Y:S01]  /*1e870*/  VIADD R3, R91, UR7 ;  /* 0x000000075b037c36 */ /* 0x000fe20008000000 */
[----:B------:R-:W-:-:S03]  /*1e880*/  LEA R88, P5, R89, R2, 0x2 ;  /* 0x0000000259587211 */ /* 0x000fc600078a10ff */
[----:B------:R-:W-:Y:S01]  /*1e890*/  VIADD R95, R3, UR7 ;  /* 0x00000007035f7c36 */ /* 0x000fe20008000000 */
[----:B------:R-:W-:Y:S02]  /*1e8a0*/  LEA.HI.X.SX32 R89, R89, R0, 0x2, P5 ;  /* 0x0000000059597211 */ /* 0x000fe400028f16ff */
[-C--:B------:R-:W-:Y:S01]  /*1e8b0*/  LEA R92, P5, R3, R2.reuse, 0x2 ;  /* 0x00000002035c7211 */ /* 0x080fe200078a10ff */
[C---:B------:R-:W-:Y:S01]  /*1e8c0*/  VIADD R97, R95.reuse, UR7 ;  /* 0x000000075f617c36 */ /* 0x040fe20008000000 */
[----:B------:R-:W-:Y:S02]  /*1e8d0*/  LEA R94, P6, R95, R2, 0x2 ;  /* 0x000000025f5e7211 */ /* 0x000fe400078c10ff */
[-C--:B------:R-:W-:Y:S01]  /*1e8e0*/  LEA.HI.X.SX32 R93, R3, R0.reuse, 0x2, P5 ;  /* 0x00000000035d7211 */ /* 0x080fe200028f16ff */
[----:B------:R-:W-:Y:S01]  /*1e8f0*/  VIADD R101, R97, UR7 ;  /* 0x0000000761657c36 */ /* 0x000fe20008000000 */
[----:B------:R-:W-:Y:S01]  /*1e900*/  LEA.HI.X.SX32 R95, R95, R0, 0x2, P6 ;  /* 0x000000005f5f7211 */ /* 0x000fe200030f16ff */
[----:B------:R-:W1:Y:S01]  /*1e910*/  @!P2 SYNCS.CCTL.IV [UR9+0x38008] ;  /* 0x03800800ff00a9b1 */ /* 0x000e620008000009 */
[-C--:B------:R-:W-:Y:S01]  /*1e920*/  LEA R78, P2, R79, R2.reuse, 0x2 ;  /* 0x000000024f4e7211 */ /* 0x080fe200078410ff */
[----:B------:R-:W-:Y:S01]  /*1e930*/  NOP ;  /* 0x0000000000007918 */ /* 0x000fe20000000000 */
[----:B------:R-:W-:-:S02]  /*1e940*/  LEA R98, P5, R101, R2, 0x2 ;  /* 0x0000000265627211 */ /* 0x000fc400078a10ff */
[----:B------:R-:W-:Y:S02]  /*1e950*/  LEA.HI.X.SX32 R79, R79, R0, 0x2, P2 ;  /* 0x000000004f4f7211 */ /* 0x000fe400010f16ff */
[----:B------:R-:W-:-:S04]  /*1e960*/  LEA R82, P2, R83, R2, 0x2 ;  /* 0x0000000253527211 */ /* 0x000fc800078410ff */
[----:B------:R-:W-:Y:S02]  /*1e970*/  LEA.HI.X.SX32 R83, R83, R0, 0x2, P2 ;  /* 0x0000000053537211 */ /* 0x000fe400010f16ff */
[----:B------:R-:W-:-:S04]  /*1e980*/  LEA R86, P2, R87, R2, 0x2 ;  /* 0x0000000257567211 */ /* 0x000fc800078410ff */
[----:B------:R-:W-:Y:S02]  /*1e990*/  LEA.HI.X.SX32 R87, R87, R0, 0x2, P2 ;  /* 0x0000000057577211 */ /* 0x000fe400010f16ff */
[----:B------:R-:W-:-:S04]  /*1e9a0*/  LEA R90, P2, R91, R2, 0x2 ;  /* 0x000000025b5a7211 */ /* 0x000fc800078410ff */
[----:B------:R-:W-:Y:S02]  /*1e9b0*/  LEA.HI.X.SX32 R91, R91, R0, 0x2, P2 ;  /* 0x000000005b5b7211 */ /* 0x000fe400010f16ff */
[----:B------:R-:W-:-:S04]  /*1e9c0*/  LEA R96, P2, R97, R2, 0x2 ;  /* 0x0000000261607211 */ /* 0x000fc800078410ff */
[-C--:B------:R-:W-:Y:S01]  /*1e9d0*/  LEA.HI.X.SX32 R97, R97, R0.reuse, 0x2, P2 ;  /* 0x0000000061617211 */ /* 0x080fe200010f16ff */
[----:B-1----:R1:W-:Y:S01]  /*1e9e0*/  @P3 STG.E desc[UR22][R70.64], R4 ;  /* 0x0000000446003986 */ /* 0x0023e2000c101916 */
[----:B------:R-:W-:-:S03]  /*1e9f0*/  LEA.HI.X.SX32 R99, R101, R0, 0x2, P5 ;  /* 0x0000000065637211 */ /* 0x000fc600028f16ff */
[----:B------:R1:W-:Y:S04]  /*1ea00*/  @P1 STG.E desc[UR22][R68.64], R5 ;  /* 0x0000000544001986 */ /* 0x0003e8000c101916 */
[----:B------:R-:W-:Y:S01]  /*1ea10*/  @P4 STG.E desc[UR22][R72.64], R6 ;  /* 0x0000000648004986 */ /* 0x000fe2000c101916 */
[----:B--2---:R-:W-:-:S03]  /*1ea20*/  ISETP.LT.AND P6, PT, R102, UR15, !P0 ;  /* 0x0000000f66007c0c */ /* 0x004fc6000c7c1270 */
[----:B------:R-:W2:Y:S01]  /*1ea30*/  LDL.LU R102, [R1+0x74c] ;  /* 0x00074c0001667983 */ /* 0x000ea20000300800 */
[----:B---3--:R-:W-:-:S03]  /*1ea40*/  ISETP.LT.AND P2, PT, R100, UR15, !P0 ;  /* 0x0000000f64007c0c */ /* 0x008fc6000c741270 */
[----:B------:R-:W3:Y:S04]  /*1ea50*/  LDL.LU R100, [R1+0x748] ;  /* 0x0007480001647983 */ /* 0x000ee80000300800 */
[----:B------:R-:W3:Y:S01]  /*1ea60*/  LDL.LU R3, [R1+0x744] ;  /* 0x0007440001037983 */ /* 0x000ee20000300800 */
[----:B----4-:R-:W-:Y:S02]  /*1ea70*/  ISETP.LT.AND P5, PT, R113, UR15, !P0 ;  /* 0x0000000f71007c0c */ /* 0x010fe4000c7a1270 */
[----:B-----5:R-:W-:Y:S01]  /*1ea80*/  ISETP.LT.AND P3, PT, R112, UR15, !P0 ;  /* 0x0000000f70007c0c */ /* 0x020fe2000c761270 */
[----:B------:R-:W-:Y:S01]  /*1ea90*/  @P6 STG.E desc[UR22][R74.64], R7 ;  /* 0x000000074a006986 */ /* 0x000fe2000c101916 */
[----:B------:R-:W-:-:S03]  /*1eaa0*/  ISETP.LT.AND P1, PT, R111, UR15, !P0 ;  /* 0x0000000f6f007c0c */ /* 0x000fc6000c721270 */
[----:B------:R-:W-:Y:S01]  /*1eab0*/  @P2 STG.E desc[UR22][R76.64], R8 ;  /* 0x000000084c002986 */ /* 0x000fe2000c101916 */
[----:B------:R-:W-:-:S03]  /*1eac0*/  ISETP.LT.AND P4, PT, R110, UR15, !P0 ;  /* 0x0000000f6e007c0c */ /* 0x000fc6000c781270 */
[----:B-1----:R-:W4:Y:S01]  /*1ead0*/  LDL.LU R71, [R1+0x740] ;  /* 0x0007400001477983 */ /* 0x002f220000300800 */
[----:B------:R-:W-:-:S03]  /*1eae0*/  ISETP.LT.AND P6, PT, R109, UR15, !P0 ;  /* 0x0000000f6d007c0c */ /* 0x000fc6000c7c1270 */
[----:B------:R-:W5:Y:S01]  /*1eaf0*/  LDL.LU R70, [R1+0x73c] ;  /* 0x00073c0001467983 */ /* 0x000f620000300800 */
[----:B------:R-:W-:-:S03]  /*1eb00*/  ISETP.LT.AND P2, PT, R108, UR15, !P0 ;  /* 0x0000000f6c007c0c */ /* 0x000fc6000c741270 */
[----:B------:R-:W-:Y:S01]  /*1eb10*/  @P5 STG.E desc[UR22][R78.64], R9 ;  /* 0x000000094e005986 */ /* 0x000fe2000c101916 */
[----:B------:R-:W-:-:S03]  /*1eb20*/  ISETP.LT.AND P5, PT, R107, UR15, !P0 ;  /* 0x0000000f6b007c0c */ /* 0x000fc6000c7a1270 */
[----:B------:R-:W-:Y:S01]  /*1eb30*/  @P3 STG.E desc[UR22][R80.64], R10 ;  /* 0x0000000a50003986 */ /* 0x000fe2000c101916 */
[----:B------:R-:W-:-:S03]  /*1eb40*/  ISETP.LT.AND P3, PT, R106, UR15, !P0 ;  /* 0x0000000f6a007c0c */ /* 0x000fc6000c761270 */
[----:B------:R-:W-:Y:S01]  /*1eb50*/  @P1 STG.E desc[UR22][R82.64], R11 ;  /* 0x0000000b52001986 */ /* 0x000fe2000c101916 */
[----:B------:R-:W-:-:S03]  /*1eb60*/  ISETP.LT.AND P1, PT, R105, UR15, !P0 ;  /* 0x0000000f69007c0c */ /* 0x000fc6000c721270 */
[----:B------:R-:W-:Y:S01]  /*1eb70*/  @P4 STG.E desc[UR22][R84.64], R12 ;  /* 0x0000000c54004986 */ /* 0x000fe2000c101916 */
[----:B------:R-:W-:-:S03]  /*1eb80*/  ISETP.LT.AND P4, PT, R104, UR15, !P0 ;  /* 0x0000000f68007c0c */ /* 0x000fc6000c781270 */
[----:B------:R-:W5:Y:S04]  /*1eb90*/  LDL.LU R69, [R1+0x738] ;  /* 0x0007380001457983 */ /* 0x000f680000300800 */
[----:B------:R-:W-:Y:S04]  /*1eba0*/  @P6 STG.E desc[UR22][R86.64], R13 ;  /* 0x0000000d56006986 */ /* 0x000fe8000c101916 */
[----:B------:R-:W5:Y:S04]  /*1ebb0*/  LDL.LU R68, [R1+0x734] ;  /* 0x0007340001447983 */ /* 0x000f680000300800 */
[----:B------:R1:W-:Y:S04]  /*1ebc0*/  @P2 STG.E desc[UR22][R88.64], R14 ;  /* 0x0000000e58002986 */ /* 0x0003e8000c101916 */
[----:B------:R-:W-:Y:S04]  /*1ebd0*/  @P5 STG.E desc[UR22][R90.64], R15 ;  /* 0x0000000f5a005986 */ /* 0x000fe8000c101916 */
[----:B-1----:R-:W5:Y:S04]  /*1ebe0*/  LDL.LU R14, [R1+0x730] ;  /* 0x00073000010e7983 */ /* 0x002f680000300800 */
[----:B------:R-:W5:Y:S04]  /*1ebf0*/  LDL.LU R12, [R1+0x72c] ;  /* 0x00072c00010c7983 */ /* 0x000f680000300800 */
[----:B------:R-:W-:Y:S04]  /*1ec00*/  @P3 STG.E desc[UR22][R92.64], R16 ;  /* 0x000000105c003986 */ /* 0x000fe8000c101916 */
[----:B------:R-:W-:Y:S04]  /*1ec10*/  @P1 STG.E desc[UR22][R94.64], R17 ;  /* 0x000000115e001986 */ /* 0x000fe8000c101916 */
[----:B------:R1:W-:Y:S04]  /*1ec20*/  @P4 STG.E desc[UR22][R96.64], R18 ;  /* 0x0000001260004986 */ /* 0x0003e8000c101916 */
[----:B-1----:R-:W5:Y:S04]  /*1ec30*/  LDL.LU R18, [R1+0x728] ;  /* 0x0007280001127983 */ /* 0x002f680000300800 */
[----:B------:R-:W5:Y:S04]  /*1ec40*/  LDL.LU R17, [R1+0x724] ;  /* 0x0007240001117983 */ /* 0x000f680000300800 */
[----:B------:R-:W5:Y:S01]  /*1ec50*/  LDL.LU R16, [R1+0x720] ;  /* 0x0007200001107983 */ /* 0x000f620000300800 */
[----:B------:R-:W-:Y:S01]  /*1ec60*/  ISETP.LT.AND P6, PT, R103, UR15, !P0 ;  /* 0x0000000f67007c0c */ /* 0x000fe2000c7c1270 */
[----:B------:R-:W-:-:S02]  /*1ec70*/  VIADD R101, R101, UR7 ;  /* 0x0000000765657c36 */ /* 0x000fc40008000000 */
[----:B------:R-:W5:Y:S03]  /*1ec80*/  LDL.LU R15, [R1+0x71c] ;  /* 0x00071c00010f7983 */ /* 0x000f660000300800 */
[----:B------:R-:W-:-:S04]  /*1ec90*/  LEA R4, P1, R101, R2, 0x2 ;  /* 0x0000000265047211 */ /* 0x000fc800078210ff */
[----:B------:R-:W-:-:S03]  /*1eca0*/  LEA.HI.X.SX32 R5, R101, R0, 0x2, P1 ;  /* 0x0000000065057211 */ /* 0x000fc600008f16ff */
[----:B------:R-:W-:Y:S01]  /*1ecb0*/  @P6 STG.E desc[UR22][R98.64], R19 ;  /* 0x0000001362006986 */ /* 0x000fe2000c101916 */
[----:B--2---:R-:W-:Y:S02]  /*1ecc0*/  ISETP.LT.AND P2, PT, R102, UR15, !P0 ;  /* 0x0000000f66007c0c */ /* 0x004fe4000c741270 */
[----:B---3--:R-:W-:Y:S01]  /*1ecd0*/  ISETP.LT.AND P3, PT, R3, UR15, !P0 ;  /* 0x0000000f03007c0c */ /* 0x008fe2000c761270 */
[----:B------:R-:W-:Y:S01]  /*1ece0*/  VIADD R3, R101, UR7 ;  /* 0x0000000765037c36 */ /* 0x000fe20008000000 */
[----:B------:R-:W-:-:S03]  /*1ecf0*/  ISETP.LT.AND P5, PT, R100, UR15, !P0 ;  /* 0x0000000f64007c0c */ /* 0x000fc6000c7a1270 */
[C---:B------:R-:W-:Y:S01]  /*1ed00*/  VIADD R9, R3.reuse, UR7 ;  /* 0x0000000703097c36 */ /* 0x040fe20008000000 */
[----:B------:R-:W-:-:S05]  /*1ed10*/  LEA R6, P6, R3, R2, 0x2 ;  /* 0x0000000203067211 */ /* 0x000fca00078c10ff */
[----:B------:R1:W-:Y:S01]  /*1ed20*/  @P2 STG.E desc[UR22][R4.64], R20 ;  /* 0x0000001404002986 */ /* 0x0003e2000c101916 */
[----:B------:R-:W-:Y:S02]  /*1ed30*/  LEA.HI.X.SX32 R7, R3, R0, 0x2, P6 ;  /* 0x0000000003077211 */ /* 0x000fe400030f16ff */
[C---:B------:R-:W-:Y:S02]  /*1ed40*/  LEA R8, P2, R9.reuse, R2, 0x2 ;  /* 0x0000000209087211 */ /* 0x040fe400078410ff */
[C---:B------:R-:W-:Y:S02]  /*1ed50*/  IADD3 R3, PT, PT, R9.reuse, UR7, RZ ;  /* 0x0000000709037c10 */ /* 0x040fe4000fffe0ff */
[----:B------:R-:W-:Y:S02]  /*1ed60*/  LEA.HI.X.SX32 R9, R9, R0, 0x2, P2 ;  /* 0x0000000009097211 */ /* 0x000fe400010f16ff */
[C---:B------:R-:W-:Y:S01]  /*1ed70*/  LEA R10, P6, R3.reuse, R2, 0x2 ;  /* 0x00000002030a7211 */ /* 0x040fe200078c10ff */
[----:B------:R-:W-:Y:S01]  /*1ed80*/  VIADD R13, R3, UR7 ;  /* 0x00000007030d7c36 */ /* 0x000fe20008000000 */
[----:B----4-:R-:W-:Y:S01]  /*1ed90*/  ISETP.LT.AND P4, PT, R71, UR15, !P0 ;  /* 0x0000000f47007c0c */ /* 0x010fe2000c781270 */
[----:B------:R2:W-:Y:S01]  /*1eda0*/  @P5 STG.E desc[UR22][R6.64], R21 ;  /* 0x0000001506005986 */ /* 0x0005e2000c101916 */
[----:B------:R-:W-:Y:S01]  /*1edb0*/  LEA.HI.X.SX32 R11, R3, R0, 0x2, P6 ;  /* 0x00000000030b7211 */ /* 0x000fe200030f16ff */
[C---:B------:R-:W-:Y:S01]  /*1edc0*/  VIADD R3, R13.reuse, UR7 ;  /* 0x000000070d037c36 */ /* 0x040fe20008000000 */
[----:B-----5:R-:W-:Y:S01]  /*1edd0*/  ISETP.LT.AND P1, PT, R70, UR15, !P0 ;  /* 0x0000000f46007c0c */ /* 0x020fe2000c721270 */
[----:B------:R3:W-:Y:S01]  /*1ede0*/  @P3 STG.E desc[UR22][R8.64], R22 ;  /* 0x0000001608003986 */ /* 0x0007e2000c101916 */
[----:B-1----:R-:W-:-:S04]  /*1edf0*/  LEA R4, P3, R13, R2, 0x2 ;  /* 0x000000020d047211 */ /* 0x002fc800078610ff */
[----:B------:R-:W-:Y:S01]  /*1ee00*/  LEA.HI.X.SX32 R5, R13, R0, 0x2, P3 ;  /* 0x000000000d057211 */ /* 0x000fe200018f16ff */
[C---:B------:R-:W-:Y:S01]  /*1ee10*/  VIADD R13, R3.reuse, UR7 ;  /* 0x00000007030d7c36 */ /* 0x040fe20008000000 */
[----:B--2---:R-:W-:Y:S01]  /*1ee20*/  LEA R6, P6, R3, R2, 0x2 ;  /* 0x0000000203067211 */ /* 0x004fe200078c10ff */
[----:B------:R1:W-:Y:S01]  /*1ee30*/  @P4 STG.E desc[UR22][R10.64], R23 ;  /* 0x000000170a004986 */ /* 0x0003e2000c101916 */
[----:B------:R-:W-:Y:S02]  /*1ee40*/  ISETP.LT.AND P5, PT, R69, UR15, !P0 ;  /* 0x0000000f45007c0c */ /* 0x000fe4000c7a1270 */
[----:B------:R-:W-:Y:S01]  /*1ee50*/  LEA.HI.X.SX32 R7, R3, R0, 0x2, P6 ;  /* 0x0000000003077211 */ /* 0x000fe200030f16ff */
[C---:B------:R-:W-:Y:S01]  /*1ee60*/  VIADD R3, R13.reuse, UR7 ;  /* 0x000000070d037c36 */ /* 0x040fe20008000000 */
[----:B------:R2:W-:Y:S01]  /*1ee70*/  @P1 STG.E desc[UR22][R4.64], R24 ;  /* 0x0000001804001986 */ /* 0x0005e2000c101916 */
[----:B------:R-:W-:Y:S02]  /*1ee80*/  ISETP.LT.AND P2, PT, R68, UR15, !P0 ;  /* 0x0000000f44007c0c */ /* 0x000fe4000c741270 */
[----:B---3--:R-:W-:-:S02]  /*1ee90*/  LEA R8, P1, R13, R2, 0x2 ;  /* 0x000000020d087211 */ /* 0x008fc400078210ff */
[----:B-1----:R-:W-:Y:S02]  /*1eea0*/  LEA R10, P6, R3, R2, 0x2 ;  /* 0x00000002030a7211 */ /* 0x002fe400078c10ff */
[-C--:B------:R-:W-:Y:S02]  /*1eeb0*/  LEA.HI.X.SX32 R9, R13, R0.reuse, 0x2, P1 ;  /* 0x000000000d097211 */ /* 0x080fe400008f16ff */
[----:B------:R-:W-:Y:S02]  /*1eec0*/  LEA.HI.X.SX32 R11, R3, R0, 0x2, P6 ;  /* 0x00000000030b7211 */ /* 0x000fe400030f16ff */
[----:B------:R-:W-:Y:S02]  /*1eed0*/  ISETP.LT.AND P4, PT, R14, UR15, !P0 ;  /* 0x0000000f0e007c0c */ /* 0x000fe4000c781270 */
[----:B------:R-:W3:Y:S01]  /*1eee0*/  LDL.LU R14, [R1+0x718] ;  /* 0x00071800010e7983 */ /* 0x000ee20000300800 */
[----:B------:R-:W-:-:S03]  /*1eef0*/  ISETP.LT.AND P3, PT, R12, UR15, !P0 ;  /* 0x0000000f0c007c0c */ /* 0x000fc6000c761270 */
[----:B------:R-:W4:Y:S04]  /*1ef00*/  LDL.LU R12, [R1+0x714] ;  /* 0x00071400010c7983 */ /* 0x000f280000300800 */
[----:B------:R1:W-:Y:S04]  /*1ef10*/  @P5 STG.E desc[UR22][R6.64], R25 ;  /* 0x0000001906005986 */ /* 0x0003e8000c101916 */
[----:B------:R5:W-:Y:S04]  /*1ef20*/  @P2 STG.E desc[UR22][R8.64], R26 ;  /* 0x0000001a08002986 */ /* 0x000be8000c101916 */
[----:B------:R1:W-:Y:S01]  /*1ef30*/  @P4 STG.E desc[UR22][R10.64], R27 ;  /* 0x0000001b0a004986 */ /* 0x0003e2000c101916 */
[----:B------:R-:W-:-:S03]  /*1ef40*/  ISETP.LT.AND P5, PT, R18, UR15, !P0 ;  /* 0x0000000f12007c0c */ /* 0x000fc6000c7a1270 */
[----:B------:R-:W4:Y:S01]  /*1ef50*/  LDL.LU R18, [R1+0x710] ;  /* 0x0007100001127983 */ /* 0x000f220000300800 */
[----:B------:R-:W-:-:S03]  /*1ef60*/  ISETP.LT.AND P1, PT, R17, UR15, !P0 ;  /* 0x0000000f11007c0c */ /* 0x000fc6000c721270 */
[----:B------:R-:W4:Y:S01]  /*1ef70*/  LDL.LU R17, [R1+0x70c] ;  /* 0x00070c0001117983 */ /* 0x000f220000300800 */
[----:B------:R-:W-:-:S03]  /*1ef80*/  ISETP.LT.AND P4, PT, R16, UR15, !P0 ;  /* 0x0000000f10007c0c */ /* 0x000fc6000c781270 */
[----:B------:R-:W4:Y:S01]  /*1ef90*/  LDL.LU R16, [R1+0x708] ;  /* 0x0007080001107983 */ /* 0x000f220000300800 */
[----:B------:R-:W-:-:S04]  /*1efa0*/  VIADD R13, R3, UR7 ;  /* 0x00000007030d7c36 */ /* 0x000fc80008000000 */
[C---:B------:R-:W-:Y:S01]  /*1efb0*/  VIADD R3, R13.reuse, UR7 ;  /* 0x000000070d037c36 */ /* 0x040fe20008000000 */
[----:B--2---:R-:W-:-:S04]  /*1efc0*/  LEA R4, P2, R13, R2, 0x2 ;  /* 0x000000020d047211 */ /* 0x004fc800078410ff */
[----:B------:R-:W-:Y:S01]  /*1efd0*/  LEA.HI.X.SX32 R5, R13, R0, 0x2, P2 ;  /* 0x000000000d057211 */ /* 0x000fe200010f16ff */
[C---:B------:R-:W-:Y:S01]  /*1efe0*/  VIADD R13, R3.reuse, UR7 ;  /* 0x00000007030d7c36 */ /* 0x040fe20008000000 */
[----:B-1----:R-:W-:-:S03]  /*1eff0*/  LEA R6, P6, R3, R2, 0x2 ;  /* 0x0000000203067211 */ /* 0x002fc600078c10ff */
[----:B------:R1:W-:Y:S01]  /*1f000*/  @P3 STG.E desc[UR22][R4.64], R28 ;  /* 0x0000001c04003986 */ /* 0x0003e2000c101916 */
[----:B------:R-:W-:Y:S01]  /*1f010*/  LEA.HI.X.SX32 R7, R3, R0, 0x2, P6 ;  /* 0x0000000003077211 */ /* 0x000fe200030f16ff */
[C---:B------:R-:W-:Y:S01]  /*1f020*/  VIADD R3, R13.reuse, UR7 ;  /* 0x000000070d037c36 */ /* 0x040fe20008000000 */
[----:B-----5:R-:W-:Y:S02]  /*1f030*/  LEA R8, P3, R13, R2, 0x2 ;  /* 0x000000020d087211 */ /* 0x020fe400078610ff */
[----:B------:R-:W-:Y:S02]  /*1f040*/  ISETP.LT.AND P2, PT, R15, UR15, !P0 ;  /* 0x0000000f0f007c0c */ /* 0x000fe4000c741270 */
[----:B------:R-:W-:Y:S01]  /*1f050*/  LEA.HI.X.SX32 R9, R13, R0, 0x2, P3 ;  /* 0x000000000d097211 */ /* 0x000fe200018f16ff */
[C---:B------:R-:W-:Y:S01]  /*1f060*/  VIADD R13, R3.reuse, UR7 ;  /* 0x00000007030d7c36 */ /* 0x040fe20008000000 */
[C---:B------:R-:W-:Y:S01]  /*1f070*/  LEA R10, P6, R3.reuse, R2, 0x2 ;  /* 0x00000002030a7211 */ /* 0x040fe200078c10ff */
[----:B------:R-:W2:Y:S03]  /*1f080*/  LDL.LU R15, [R1+0x704] ;  /* 0x00070400010f7983 */ /* 0x000ea60000300800 */
[----:B------:R-:W-:Y:S01]  /*1f090*/  LEA.HI.X.SX32 R11, R3, R0, 0x2, P6 ;  /* 0x00000000030b7211 */ /* 0x000fe200030f16ff */
[----:B------:R5:W-:Y:S01]  /*1f0a0*/  @P5 STG.E desc[UR22][R6.64], R29 ;  /* 0x0000001d06005986 */ /* 0x000be2000c101916 */
[----:B------:R-:W-:-:S03]  /*1f0b0*/  VIADD R3, R13, UR7 ;  /* 0x000000070d037c36 */ /* 0x000fc60008000000 */
[----:B------:R3:W-:Y:S01]  /*1f0c0*/  @P1 STG.E desc[UR22][R8.64], R30 ;  /* 0x0000001e08001986 */ /* 0x0007e2000c101916 */
[----:B-1----:R-:W-:-:S04]  /*1f0d0*/  LEA R4, P1, R13, R2, 0x2 ;  /* 0x000000020d047211 */ /* 0x002fc800078210ff */
[----:B------:R-:W-:Y:S02]  /*1f0e0*/  LEA.HI.X.SX32 R5, R13, R0, 0x2, P1 ;  /* 0x000000000d057211 */ /* 0x000fe400008f16ff */
[C---:B-----5:R-:W-:Y:S01]  /*1f0f0*/  LEA R6, P6, R3.reuse, R2, 0x2 ;  /* 0x0000000203067211 */ /* 0x060fe200078c10ff */
[----:B------:R1:W-:Y:S03]  /*1f100*/  @P4 STG.E desc[UR22][R10.64], R31 ;  /* 0x0000001f0a004986 */ /* 0x0003e6000c101916 */
[----:B------:R-:W-:Y:S01]  /*1f110*/  LEA.HI.X.SX32 R7, R3, R0, 0x2, P6 ;  /* 0x0000000003077211 */ /* 0x000fe200030f16ff */
[----:B------:R5:W-:Y:S01]  /*1f120*/  @P2 STG.E desc[UR22][R4.64], R32 ;  /* 0x0000002004002986 */ /* 0x000be2000c101916 */
[----:B---3--:R-:W-:-:S03]  /*1f130*/  ISETP.LT.AND P5, PT, R14, UR15, !P0 ;  /* 0x0000000f0e007c0c */ /* 0x008fc6000c7a1270 */
[----:B------:R-:W3:Y:S01]  /*1f140*/  LDL.LU R14, [R1+0x700] ;  /* 0x00070000010e7983 */ /* 0x000ee20000300800 */
[----:B----4-:R-:W-:-:S03]  /*1f150*/  ISETP.LT.AND P3, PT, R12, UR15, !P0 ;  /* 0x0000000f0c007c0c */ /* 0x010fc6000c761270 */
[----:B------:R-:W4:Y:S06]  /*1f160*/  LDL.LU R12, [R1+0x6fc] ;  /* 0x0006fc00010c7983 */ /* 0x000f2c0000300800 */
[----:B------:R1:W-:Y:S01]  /*1f170*/  @P5 STG.E desc[UR22][R6.64], R33 ;  /* 0x0000002106005986 */ /* 0x0003e2000c101916 */
[----:B------:R-:W-:-:S03]  /*1f180*/  ISETP.LT.AND P4, PT, R18, UR15, !P0 ;  /* 0x0000000f12007c0c */ /* 0x000fc6000c781270 */
[----:B------:R-:W4:Y:S01]  /*1f190*/  LDL.LU R18, [R1+0x6f8] ;  /* 0x0006f80001127983 */ /* 0x000f220000300800 */
[----:B------:R-:W-:-:S03]  /*1f1a0*/  ISETP.LT.AND P1, PT, R17, UR15, !P0 ;  /* 0x0000000f11007c0c */ /* 0x000fc6000c721270 */
[----:B------:R-:W4:Y:S01]  /*1f1b0*/  LDL.LU R17, [R1+0x6f4] ;  /* 0x0006f40001117983 */ /* 0x000f220000300800 */
[----:B------:R-:W-:-:S03]  /*1f1c0*/  ISETP.LT.AND P5, PT, R16, UR15, !P0 ;  /* 0x0000000f10007c0c */ /* 0x000fc6000c7a1270 */
[----:B------:R-:W4:Y:S01]  /*1f1d0*/  LDL.LU R16, [R1+0x6f0] ;  /* 0x0006f00001107983 */ /* 0x000f220000300800 */
[----:B------:R-:W-:-:S04]  /*1f1e0*/  IADD3 R13, PT, PT, R3, UR7, RZ ;  /* 0x00000007030d7c10 */ /* 0x000fc8000fffe0ff */
[C---:B------:R-:W-:Y:S01]  /*1f1f0*/  LEA R8, P2, R13.reuse, R2, 0x2 ;  /* 0x000000020d087211 */ /* 0x040fe200078410ff */
[----:B------:R-:W-:-:S03]  /*1f200*/  VIADD R3, R13, UR7 ;  /* 0x000000070d037c36 */ /* 0x000fc60008000000 */
[----:B------:R-:W-:Y:S01]  /*1f210*/  LEA.HI.X.SX32 R9, R13, R0, 0x2, P2 ;  /* 0x000000000d097211 */ /* 0x000fe200010f16ff */
[C---:B------:R-:W-:Y:S01]  /*1f220*/  VIADD R13, R3.reuse, UR7 ;  /* 0x00000007030d7c36 */ /* 0x040fe20008000000 */
[----:B-1----:R-:W-:-:S03]  /*1f230*/  LEA R10, P6, R3, R2, 0x2 ;  /* 0x00000002030a7211 */ /* 0x002fc600078c10ff */
[----:B------:R1:W-:Y:S01]  /*1f240*/  @P3 STG.E desc[UR22][R8.64], R34 ;  /* 0x0000002208003986 */ /* 0x0003e2000c101916 */
[----:B------:R-:W-:Y:S01]  /*1f250*/  LEA.HI.X.SX32 R11, R3, R0, 0x2, P6 ;  /* 0x00000000030b7211 */ /* 0x000fe200030f16ff */
[C---:B------:R-:W-:Y:S01]  /*1f260*/  VIADD R3, R13.reuse, UR7 ;  /* 0x000000070d037c36 */ /* 0x040fe20008000000 */
[----:B-----5:R-:W-:-:S04]  /*1f270*/  LEA R4, P3, R13, R2, 0x2 ;  /* 0x000000020d047211 */ /* 0x020fc800078610ff */
[----:B------:R-:W-:Y:S01]  /*1f280*/  LEA.HI.X.SX32 R5, R13, R0, 0x2, P3 ;  /* 0x000000000d057211 */ /* 0x000fe200018f16ff */
[C---:B------:R-:W-:Y:S01]  /*1f290*/  VIADD R13, R3.reuse, UR7 ;  /* 0x00000007030d7c36 */ /* 0x040fe20008000000 */
[----:B------:R-:W-:Y:S02]  /*1f2a0*/  LEA R6, P6, R3, R2, 0x2 ;  /* 0x0000000203067211 */ /* 0x000fe400078c10ff */
[----:B--2---:R-:W-:Y:S02]  /*1f2b0*/  ISETP.LT.AND P2, PT, R15, UR15, !P0 ;  /* 0x0000000f0f007c0c */ /* 0x004fe4000c741270 */
[----:B------:R-:W2:Y:S01]  /*1f2c0*/  LDL.LU R15, [R1+0x6ec] ;  /* 0x0006ec00010f7983 */ /* 0x000ea20000300800 */
[----:B------:R-:W-:Y:S01]  /*1f2d0*/  LEA.HI.X.SX32 R7, R3, R0, 0x2, P6 ;  /* 0x0000000003077211 */ /* 0x000fe200030f16ff */
[C---:B------:R-:W-:Y:S02]  /*1f2e0*/  VIADD R3, R13.reuse, UR7 ;  /* 0x000000070d037c36 */ /* 0x040fe40008000000 */
[----:B------:R5:W-:Y:S04]  /*1f2f0*/  @P4 STG.E desc[UR22][R10.64], R35 ;  /* 0x000000230a004986 */ /* 0x000be8000c101916 */
        /* <DEDUP_REMOVED lines=20> */
[----:B------:R-:W-:-:S04]  /*1f440*/  LEA R4, P2, R13, R2, 0x2 ;  /* 0x000000020d047211 */ /* 0x000fc800078410ff */
        /* <DEDUP_REMOVED lines=12> */
[----:B------:R-:W-:Y:S02]  /*1f510*/  LEA.HI.X.SX32 R11, R3, R0, 0x2, P6 ;  /* 0x00000000030b7211 */ /* 0x000fe400030f16ff */
[C---:B------:R-:W-:Y:S01]  /*1f520*/  IADD3 R3, PT, PT, R13.reuse, UR7, RZ ;  /* 0x000000070d037c10 */ /* 0x040fe2000fffe0ff */
        /* <DEDUP_REMOVED lines=65> */
[----:B------:R-:W-:Y:S02]  /*1f940*/  LEA.HI.X.SX32 R9, R13, R0, 0x2, P3 ;  /* 0x000000000d097211 */ /* 0x000fe400018f16ff */
[----:B------:R-:W-:Y:S02]  /*1f950*/  LEA R10, P6, R3, R2, 0x2 ;  /* 0x00000002030a7211 */ /* 0x000fe400078c10ff */
[----:B--2---:R-:W-:Y:S02]  /*1f960*/  ISETP.LT.AND P2, PT, R15, UR15, !P0 ;  /* 0x0000000f0f007c0c */ /* 0x004fe4000c741270 */
[C---:B------:R-:W-:Y:S01]  /*1f970*/  IADD3 R13, PT, PT, R3.reuse, UR7, RZ ;  /* 0x00000007030d7c10 */ /* 0x040fe2000fffe0ff */
[----:B------:R-:W-:Y:S01]  /*1f980*/  @P5 STG.E desc[UR22][R6.64], R53 ;  /* 0x0000003506005986 */ /* 0x000fe2000c101916 */
[----:B------:R-:W-:-:S03]  /*1f990*/  LEA.HI.X.SX32 R11, R3, R0, 0x2, P6 ;  /* 0x00000000030b7211 */ /* 0x000fc600030f16ff */
[----:B------:R2:W-:Y:S01]  /*1f9a0*/  @P1 STG.E desc[UR22][R8.64], R54 ;  /* 0x0000003608001986 */ /* 0x0005e2000c101916 */
[C---:B-1----:R-:W-:Y:S01]  /*1f9b0*/  LEA R4, P1, R13.reuse, R2, 0x2 ;  /* 0x000000020d047211 */ /* 0x042fe200078210ff */
[C---:B------:R-:W-:Y:S02]  /*1f9c0*/  VIADD R3, R13.reuse, UR7 ;  /* 0x000000070d037c36 */ /* 0x040fe40008000000 */
[----:B------:R-:W5:Y:S01]  /*1f9d0*/  LDL.LU R15, [R1+0x6a4] ;  /* 0x0006a400010f7983 */ /* 0x000f620000300800 */
[----:B------:R-:W-:Y:S01]  /*1f9e0*/  LEA.HI.X.SX32 R5, R13, R0, 0x2, P1 ;  /* 0x000000000d057211 */ /* 0x000fe200008f16ff */
[----:B------:R-:W-:Y:S02]  /*1f9f0*/  VIADD R13, R3, UR7 ;  /* 0x00000007030d7c36 */ /* 0x000fe40008000000 */
[----:B------:R1:W-:Y:S04]  /*1fa00*/  @P4 STG.E desc[UR22][R10.64], R55 ;  /* 0x000000370a004986 */ /* 0x0003e8000c101916 */
[----:B------:R1:W-:Y:S01]  /*1fa10*/  @P2 STG.E desc[UR22][R4.64], R56 ;  /* 0x0000003804002986 */ /* 0x0003e2000c101916 */
[----:B--2---:R-:W-:-:S04]  /*1fa20*/  LEA R8, P2, R13, R2, 0x2 ;  /* 0x000000020d087211 */ /* 0x004fc800078410ff */
[----:B------:R-:W-:Y:S02]  /*1fa30*/  LEA.HI.X.SX32 R9, R13, R0, 0x2, P2 ;  /* 0x000000000d097211 */ /* 0x000fe400010f16ff */
[----:B---3--:R-:W-:Y:S02]  /*1fa40*/  ISETP.LT.AND P5, PT, R14, UR15, !P0 ;  /* 0x0000000f0e007c0c */ /* 0x008fe4000c7a1270 */
[----:B------:R-:W2:Y:S01]  /*1fa50*/  LDL.LU R14, [R1+0x6a0] ;  /* 0x0006a000010e7983 */ /* 0x000ea20000300800 */
[----:B----4-:R-:W-:-:S03]  /*1fa60*/  ISETP.LT.AND P3, PT, R12, UR15, !P0 ;  /* 0x0000000f0c007c0c */ /* 0x010fc6000c761270 */
[----:B------:R-:W3:Y:S04]  /*1fa70*/  LDL.LU R12, [R1+0x69c] ;  /* 0x00069c00010c7983 */ /* 0x000ee80000300800 */
[----:B------:R-:W4:Y:S01]  /*1fa80*/  LDL.LU R19, [R1+0x698] ;  /* 0x0006980001137983 */ /* 0x000f220000300800 */
[----:B------:R-:W-:-:S03]  /*1fa90*/  ISETP.LT.AND P4, PT, R18, UR15, !P0 ;  /* 0x0000000f12007c0c */ /* 0x000fc6000c781270 */
[----:B------:R-:W4:Y:S01]  /*1faa0*/  LDL.LU R18, [R1+0x694] ;  /* 0x0006940001127983 */ /* 0x000f220000300800 */
[----:B------:R-:W-:-:S03]  /*1fab0*/  ISETP.LT.AND P2, PT, R16, UR15, !P0 ;  /* 0x0000000f10007c0c */ /* 0x000fc6000c741270 */
[----:B------:R-:W4:Y:S01]  /*1fac0*/  LDL.LU R16, [R1+0x690] ;  /* 0x0006900001107983 */ /* 0x000f220000300800 */
[----:B------:R-:W-:-:S04]  /*1fad0*/  LEA R6, P6, R3, R2, 0x2 ;  /* 0x0000000203067211 */ /* 0x000fc800078c10ff */
[----:B------:R-:W-:Y:S01]  /*1fae0*/  LEA.HI.X.SX32 R7, R3, R0, 0x2, P6 ;  /* 0x0000000003077211 */ /* 0x000fe200030f16ff */
[----:B------:R-:W-:-:S04]  /*1faf0*/  VIADD R3, R13, UR7 ;  /* 0x000000070d037c36 */ /* 0x000fc80008000000 */
[C---:B------:R-:W-:Y:S01]  /*1fb00*/  VIADD R13, R3.reuse, UR7 ;  /* 0x00000007030d7c36 */ /* 0x040fe20008000000 */
[C---:B-1----:R-:W-:Y:S01]  /*1fb10*/  LEA R10, P6, R3.reuse, R2, 0x2 ;  /* 0x00000002030a7211 */ /* 0x042fe200078c10ff */
[----:B------:R1:W-:Y:S03]  /*1fb20*/  @P5 STG.E desc[UR22][R6.64], R57 ;  /* 0x0000003906005986 */ /* 0x0003e6000c101916 */
[----:B------:R-:W-:Y:S01]  /*1fb30*/  LEA.HI.X.SX32 R11, R3, R0, 0x2, P6 ;  /* 0x00000000030b7211 */ /* 0x000fe200030f16ff */
[----:B------:R5:W-:Y:S01]  /*1fb40*/  @P3 STG.E desc[UR22][R8.64], R58 ;  /* 0x0000003a08003986 */ /* 0x000be2000c101916 */
[C---:B------:R-:W-:Y:S01]  /*1fb50*/  VIADD R3, R13.reuse, UR7 ;  /* 0x000000070d037c36 */ /* 0x040fe20008000000 */
[----:B------:R-:W-:Y:S02]  /*1fb60*/  LEA R4, P3, R13, R2, 0x2 ;  /* 0x000000020d047211 */ /* 0x000fe400078610ff */
[----:B------:R-:W-:-:S02]  /*1fb70*/  ISETP.LT.AND P1, PT, R17, UR15, !P0 ;  /* 0x0000000f11007c0c */ /* 0x000fc4000c721270 */
[----:B------:R-:W-:Y:S01]  /*1fb80*/  LEA.HI.X.SX32 R5, R13, R0, 0x2, P3 ;  /* 0x000000000d057211 */ /* 0x000fe200018f16ff */
[C---:B------:R-:W-:Y:S01]  /*1fb90*/  VIADD R13, R3.reuse, UR7 ;  /* 0x00000007030d7c36 */ /* 0x040fe20008000000 */
[----:B-1----:R-:W-:-:S04]  /*1fba0*/  LEA R6, P6, R3, R2, 0x2 ;  /* 0x0000000203067211 */ /* 0x002fc800078c10ff */
[----:B------:R-:W-:Y:S01]  /*1fbb0*/  LEA.HI.X.SX32 R7, R3, R0, 0x2, P6 ;  /* 0x0000000003077211 */ /* 0x000fe200030f16ff */
[----:B------:R-:W-:Y:S01]  /*1fbc0*/  VIADD R3, R13, UR7 ;  /* 0x000000070d037c36 */ /* 0x000fe20008000000 */
[----:B------:R1:W-:Y:S01]  /*1fbd0*/  @P4 STG.E desc[UR22][R10.64], R59 ;  /* 0x0000003b0a004986 */ /* 0x0003e2000c101916 */
[----:B-----5:R-:W-:Y:S02]  /*1fbe0*/  ISETP.LT.AND P5, PT, R15, UR15, !P0 ;  /* 0x0000000f0f007c0c */ /* 0x020fe4000c7a1270 */
[----:B------:R-:W-:Y:S01]  /*1fbf0*/  VIADD R15, R3, UR7 ;  /* 0x00000007030f7c36 */ /* 0x000fe20008000000 */
[----:B------:R-:W-:Y:S01]  /*1fc00*/  @P1 STG.E desc[UR22][R4.64], R60 ;  /* 0x0000003c04001986 */ /* 0x000fe2000c101916 */
[-C--:B------:R-:W-:Y:S02]  /*1fc10*/  LEA R8, P1, R13, R2.reuse, 0x2 ;  /* 0x000000020d087211 */ /* 0x080fe400078210ff */
[----:B------:R-:W-:Y:S01]  /*1fc20*/  VIADD R17, R15, UR7 ;  /* 0x000000070f117c36 */ /* 0x000fe20008000000 */
[----:B-1----:R-:W-:-:S02]  /*1fc30*/  LEA R10, P6, R3, R2, 0x2 ;  /* 0x00000002030a7211 */ /* 0x002fc400078c10ff */
[-C--:B------:R-:W-:Y:S02]  /*1fc40*/  LEA.HI.X.SX32 R9, R13, R0.reuse, 0x2, P1 ;  /* 0x000000000d097211 */ /* 0x080fe400008f16ff */
[----:B------:R-:W-:Y:S01]  /*1fc50*/  LEA.HI.X.SX32 R11, R3, R0, 0x2, P6 ;  /* 0x00000000030b7211 */ /* 0x000fe200030f16ff */
[----:B------:R-:W-:Y:S01]  /*1fc60*/  VIADD R3, R17, UR7 ;  /* 0x0000000711037c36 */ /* 0x000fe20008000000 */
[----:B------:R1:W-:Y:S04]  /*1fc70*/  @P2 STG.E desc[UR22][R6.64], R61 ;  /* 0x0000003d06002986 */ /* 0x0003e8000c101916 */
[----:B------:R2:W-:Y:S01]  /*1fc80*/  @P5 STG.E desc[UR22][R8.64], R62 ;  /* 0x0000003e08005986 */ /* 0x0005e2000c101916 */
[----:B-1----:R-:W-:Y:S02]  /*1fc90*/  IADD3 R7, PT, PT, R3, UR7, RZ ;  /* 0x0000000703077c10 */ /* 0x002fe4000fffe0ff */
[----:B--2---:R-:W-:-:S02]  /*1fca0*/  ISETP.LT.AND P4, PT, R14, UR15, !P0 ;  /* 0x0000000f0e007c0c */ /* 0x004fc4000c781270 */
[-C--:B------:R-:W-:Y:S02]  /*1fcb0*/  LEA R14, P6, R17, R2.reuse, 0x2 ;  /* 0x00000002110e7211 */ /* 0x080fe400078c10ff */
[----:B---3--:R-:W-:Y:S02]  /*1fcc0*/  ISETP.LT.AND P3, PT, R12, UR15, !P0 ;  /* 0x0000000f0c007c0c */ /* 0x008fe4000c761270 */
[----:B------:R-:W-:Y:S02]  /*1fcd0*/  LEA R12, P1, R15, R2, 0x2 ;  /* 0x000000020f0c7211 */ /* 0x000fe400078210ff */
[----:B----4-:R-:W-:Y:S02]  /*1fce0*/  ISETP.LT.AND P2, PT, R19, UR15, !P0 ;  /* 0x0000000f13007c0c */ /* 0x010fe4000c741270 */
[-C--:B------:R-:W-:Y:S02]  /*1fcf0*/  LEA.HI.X.SX32 R13, R15, R0.reuse, 0x2, P1 ;  /* 0x000000000f0d7211 */ /* 0x080fe400008f16ff */
[----:B------:R-:W-:-:S02]  /*1fd00*/  LEA.HI.X.SX32 R15, R17, R0, 0x2, P6 ;  /* 0x00000000110f7211 */ /* 0x000fc400030f16ff */
[----:B------:R-:W-:-:S04]  /*1fd10*/  LEA R4, P6, R3, R2, 0x2 ;  /* 0x0000000203047211 */ /* 0x000fc800078c10ff */
[----:B------:R-:W-:Y:S02]  /*1fd20*/  LEA.HI.X.SX32 R5, R3, R0, 0x2, P6 ;  /* 0x0000000003057211 */ /* 0x000fe400030f16ff */
[C---:B------:R-:W-:Y:S02]  /*1fd30*/  LEA R2, P6, R7.reuse, R2, 0x2 ;  /* 0x0000000207027211 */ /* 0x040fe400078c10ff */
[----:B------:R-:W-:Y:S02]  /*1fd40*/  ISETP.LT.AND P1, PT, R18, UR15, !P0 ;  /* 0x0000000f12007c0c */ /* 0x000fe4000c721270 */
[----:B------:R-:W-:Y:S01]  /*1fd50*/  ISETP.LT.AND P0, PT, R16, UR15, !P0 ;  /* 0x0000000f10007c0c */ /* 0x000fe2000c701270 */
[----:B------:R1:W-:Y:S01]  /*1fd60*/  @P4 STG.E desc[UR22][R10.64], R63 ;  /* 0x0000003f0a004986 */ /* 0x0003e2000c101916 */
[----:B------:R-:W-:-:S03]  /*1fd70*/  LEA.HI.X.SX32 R3, R7, R0, 0x2, P6 ;  /* 0x0000000007037211 */ /* 0x000fc600030f16ff */
[----:B------:R1:W-:Y:S04]  /*1fd80*/  @P3 STG.E desc[UR22][R12.64], R64 ;  /* 0x000000400c003986 */ /* 0x0003e8000c101916 */
[----:B------:R1:W-:Y:S04]  /*1fd90*/  @P2 STG.E desc[UR22][R14.64], R65 ;  /* 0x000000410e002986 */ /* 0x0003e8000c101916 */
[----:B------:R1:W-:Y:S04]  /*1fda0*/  @P1 STG.E desc[UR22][R4.64], R66 ;  /* 0x0000004204001986 */ /* 0x0003e8000c101916 */
[----:B------:R1:W-:Y:S01]  /*1fdb0*/  @P0 STG.E desc[UR22][R2.64], R67 ;  /* 0x0000004302000986 */ /* 0x0003e2000c101916 */
[----:B------:R-:W-:Y:S06]  /*1fdc0*/  BAR.SYNC.DEFER_BLOCKING 0x0 ;  /* 0x0000000000007b1d */ /* 0x000fec0000010000 */
[----:B------:R-:W-:Y:S05]  /*1fdd0*/  BRA.U UP0, `(.L_x_14) ;  /* 0x0000000100a07547 */ /* 0x000fea000b800000 */
[----:B------:R-:W2:Y:S01]  /*1fde0*/  S2UR UR5, SR_CgaCtaId ;  /* 0x00000000000579c3 */ /* 0x000ea20000008800 */
[----:B------:R-:W-:Y:S01]  /*1fdf0*/  NOP ;  /* 0x0000000000007918 */ /* 0x000fe20000000000 */
[----:B------:R-:W-:Y:S01]  /*1fe00*/  UMOV UR4, 0x50 ;  /* 0x0000005000047882 */ /* 0x000fe20000000000 */
[----:B------:R-:W-:Y:S02]  /*1fe10*/  IMAD.U32 R0, RZ, RZ, UR10 ;  /* 0x0000000aff007e24 */ /* 0x000fe4000f8e00ff */
[----:B-1----:R-:W-:Y:S02]  /*1fe20*/  IMAD.MOV.U32 R3, RZ, RZ, 0xff ;  /* 0x000000ffff037424 */ /* 0x002fe400078e00ff */
[----:B------:R-:W-:Y:S01]  /*1fe30*/  IMAD.MOV.U32 R7, RZ, RZ, 0x1 ;  /* 0x00000001ff077424 */ /* 0x000fe200078e00ff */
[----:B------:R-:W-:-:S04]  /*1fe40*/  LOP3.LUT R0, R0, 0xffff, RZ, 0xc0, !PT ;  /* 0x0000ffff00007812 */ /* 0x000fc800078ec0ff */
[----:B------:R-:W-:-:S05]  /*1fe50*/  SHF.R.U32.HI R0, RZ, 0x5, R0 ;  /* 0x00000005ff007819 */ /* 0x000fca0000011600 */
[----:B------:R-:W-:Y:S01]  /*1fe60*/  VIADD R2, R0, 0x10 ;  /* 0x0000001000027836 */ /* 0x000fe20000000000 */
[----:B------:R-:W-:Y:S01]  /*1fe70*/  SHF.L.U32 R0, R3, R0, RZ ;  /* 0x0000000003007219 */ /* 0x000fe200000006ff */
[----:B--2---:R-:W-:-:S03]  /*1fe80*/  ULEA UR6, UR5, UR4, 0x18 ;  /* 0x0000000405067291 */ /* 0x004fc6000f8ec0ff */
[----:B------:R-:W-:-:S04]  /*1fe90*/  SHF.L.U32 R3, R7, R2, RZ ;  /* 0x0000000207037219 */ /* 0x000fc800000006ff */
[----:B------:R-:W-:Y:S02]  /*1fea0*/  LOP3.LUT R0, R3, R0, RZ, 0xfc, !PT ;  /* 0x0000000003007212 */ /* 0x000fe400078efcff */
[----:B------:R-:W1:Y:S02]  /*1feb0*/  LDS R5, [UR6] ;  /* 0x00000006ff057984 */ /* 0x000e640008000800 */
[C---:B------:R-:W-:Y:S02]  /*1fec0*/  LOP3.LUT R2, R0.reuse, 0xffff, RZ, 0xc0, !PT ;  /* 0x0000ffff00027812 */ /* 0x040fe400078ec0ff */
[----:B-1----:R-:W-:-:S04]  /*1fed0*/  LOP3.LUT R3, R0, 0xffff, R5, 0x80, !PT ;  /* 0x0000ffff00037812 */ /* 0x002fc800078e8005 */
[----:B------:R-:W-:-:S13]  /*1fee0*/  ISETP.NE.AND P0, PT, R3, R2, PT ;  /* 0x000000020300720c */ /* 0x000fda0003f05270 */
[----:B------:R-:W-:Y:S05]  /*1fef0*/  @P0 BRA `(.L_x_15) ;  /* 0x0000000000500947 */ /* 0x000fea0003800000 */
[----:B------:R-:W-:Y:S02]  /*1ff00*/  SHF.R.U32.HI R5, RZ, 0x10, R5 ;  /* 0x00000010ff057819 */ /* 0x000fe40000011605 */
[----:B------:R-:W-:-:S04]  /*1ff10*/  SHF.R.U32.HI R2, RZ, 0x10, R0 ;  /* 0x00000010ff027819 */ /* 0x000fc80000011600 */
[----:B------:R-:W-:-:S04]  /*1ff20*/  LOP3.LUT R5, R5, R2, RZ, 0xc0, !PT ;  /* 0x0000000205057212 */ /* 0x000fc800078ec0ff */
[----:B------:R-:W-:-:S13]  /*1ff30*/  ISETP.NE.AND P0, PT, R5, R2, PT ;  /* 0x000000020500720c */ /* 0x000fda0003f05270 */
[----:B------:R-:W-:Y:S05]  /*1ff40*/  @P0 BRA `(.L_x_16) ;  /* 0x0000000000300947 */ /* 0x000fea0003800000 */
[----:B------:R-:W-:Y:S01]  /*1ff50*/  R2UR UR4, R0 ;  /* 0x00000000000472ca */ /* 0x000fe200000e0000 */
[----:B------:R-:W-:Y:S01]  /*1ff60*/  VOTEU.ANY UR5, UPT, PT ;  /* 0x0000000000057886 */ /* 0x000fe200038e0100 */
[----:B------:R-:W1:Y:S01]  /*1ff70*/  S2R R0, SR_LANEID ;  /* 0x0000000000007919 */ /* 0x000e620000000000 */
[----:B------:R-:W-:-:S10]  /*1ff80*/  UFLO.U32 UR5, UR5 ;  /* 0x00000005000572bd */ /* 0x000fd400080e0000 */
[----:B------:R-:W-:-:S06]  /*1ff90*/  ULOP3.LUT UR4, URZ, UR4, URZ, 0x33, !UPT ;  /* 0x00000004ff047292 */ /* 0x000fcc000f8e33ff */
[----:B------:R-:W-:-:S04]  /*1ffa0*/  IMAD.U32 R2, RZ, RZ, UR4 ;  /* 0x00000004ff027e24 */ /* 0x000fc8000f8e00ff */
[----:B------:R-:W2:Y:S02]  /*1ffb0*/  REDUX UR7, R2 ;  /* 0x00000000020773c4 */ /* 0x000ea40000000000 */
[----:B------:R3:W-:Y:S01]  /*1ffc0*/  UTCATOMSWS.AND URZ, UR4 ;  /* 0x0000000400ff79e3 */ /* 0x0007e20008000000 */
[----:B-1----:R-:W-:Y:S01]  /*1ffd0*/  ISETP.EQ.U32.AND P0, PT, R0, UR5, PT ;  /* 0x0000000500007c0c */ /* 0x002fe2000bf02070 */
[----:B--2---:R-:W-:-:S12]  /*1ffe0*/  IMAD.U32 R0, RZ, RZ, UR7 ;  /* 0x00000007ff007e24 */ /* 0x004fd8000f8e00ff */
[----:B------:R3:W-:Y:S01]  /*1fff0*/  @P0 ATOMS.AND RZ, [UR6], R0 ;  /* 0x00000000ffff098c */ /* 0x0007e2000a800006 */
[----:B------:R-:W-:Y:S05]  /*20000*/  BRA `(.L_x_14) ;  /* 0x0000000000147947 */ /* 0x000fea0003800000 */
.L_x_16:
[----:B------:R-:W-:-:S07]  /*20010*/  MOV R2, 0x20030 ;  /* 0x0002003000027802 */ /* 0x000fce0000000f00 */
[----:B------:R-:W-:Y:S05]  /*20020*/  CALL.REL.NOINC `($__internal_0_$__cuda_sm10x_tcgen05_guardrail_trap_col_being_dealloced_not_returned_by_alloc) ;  /* 0x00000000002c7944 */ /* 0x000fea0003c00000 */
[----:B------:R-:W-:Y:S05]  /*20030*/  BRA `(.L_x_14) ;  /* 0x0000000000087947 */ /* 0x000fea0003800000 */
.L_x_15:
[----:B------:R-:W-:-:S07]  /*20040*/  MOV R2, 0x20060 ;  /* 0x0002006000027802 */ /* 0x000fce0000000f00 */
[----:B------:R-:W-:Y:S05]  /*20050*/  CALL.REL.NOINC `($__internal_2_$__cuda_sm10x_tcgen05_guardrail_trap_unallocated_columns_being_dealloced) ;  /* 0x0000000000387944 */ /* 0x000fea0003c00000 */
.L_x_14:
[----:B------:R-:W-:Y:S01]  /*20060*/  NOP ;  /* 0x0000000000007918 */ /* 0x000fe20000000000 */
[----:B---3--:R-:W-:Y:S05]  /*20070*/  EXIT ;  /* 0x000000000000794d */ /* 0x008fea0003800000 */
.L_x_9:
[----:B------:R-:W2:Y:S02]  /*20080*/  SYNCS.PHASECHK.TRANS64.TRYWAIT P1, [UR4], R4 ;  /* 0x00000004ff0075a7 */ /* 0x000ea40008021104 */
[----:B--2---:R-:W-:Y:S05]  /*20090*/  @!P1 BRA `(.L_x_9) ;  /* 0xfffffffc00f89947 */ /* 0x004fea000383ffff */
[----:B------:R-:W-:Y:S05]  /*200a0*/  BRA `(.L_x_17) ;  /* 0xffffff58000c7947 */ /* 0x000fea000383ffff */
.L_x_13:
[----:B------:R-:W1:Y:S02]  /*200b0*/  SYNCS.PHASECHK.TRANS64.TRYWAIT P5, [UR4], R4 ;  /* 0x00000004ff0075a7 */ /* 0x000e6400080a1104 */
[----:B-1----:R-:W-:Y:S05]  /*200c0*/  @!P5 BRA `(.L_x_13) ;  /* 0xfffffffc00f8d947 */ /* 0x002fea000383ffff */
[----:B------:R-:W-:Y:S05]  /*200d0*/  BRA `(.L_x_12) ;  /* 0xffffffe400407947 */ /* 0x000fea000383ffff */
        .weak           $__internal_0_$__cuda_sm10x_tcgen05_guardrail_trap_col_being_dealloced_not_returned_by_alloc
        .type           $__internal_0_$__cuda_sm10x_tcgen05_guardrail_trap_col_being_dealloced_not_returned_by_alloc,@function
        .size           $__internal_0_$__cuda_sm10x_tcgen05_guardrail_trap_col_being_dealloced_not_returned_by_alloc,($__internal_1_$__cuda_sm10x_tcgen05_guardrail_trap_phase_invalid_during_alloc - $__internal_0_$__cuda_sm10x_tcgen05_guardrail_trap_col_being_dealloced_not_returned_by_alloc)
$__internal_0_$__cuda_sm10x_tcgen05_guardrail_trap_col_being_dealloced_not_returned_by_alloc:
[----:B------:R-:W-:Y:S05]  /*200e0*/  BPT.TRAP 0x1 ;  /* 0x000000040000795c */ /* 0x000fea0000300000 */
[----:B------:R-:W-:-:S04]  /*200f0*/  IMAD.MOV.U32 R3, RZ, RZ, 0x0 ;  /* 0x00000000ff037424 */ /* 0x000fc800078e00ff */
[----:B------:R-:W-:Y:S05]  /*20100*/  RET.REL.NODEC R2 `(matmul_kernel) ;  /* 0xfffffdfc02bc7950 */ /* 0x000fea0003c3ffff */
        .weak           $__internal_1_$__cuda_sm10x_tcgen05_guardrail_trap_phase_invalid_during_alloc
        .type           $__internal_1_$__cuda_sm10x_tcgen05_guardrail_trap_phase_invalid_during_alloc,@function
        .size           $__internal_1_$__cuda_sm10x_tcgen05_guardrail_trap_phase_invalid_during_alloc,($__internal_2_$__cuda_sm10x_tcgen05_guardrail_trap_unallocated_columns_being_dealloced - $__internal_1_$__cuda_sm10x_tcgen05_guardrail_trap_phase_invalid_during_alloc)
$__internal_1_$__cuda_sm10x_tcgen05_guardrail_trap_phase_invalid_during_alloc:
[----:B------:R-:W-:Y:S05]  /*20110*/  BPT.TRAP 0x1 ;  /* 0x000000040000795c */ /* 0x000fea0000300000 */
[----:B------:R-:W-:-:S04]  /*20120*/  IMAD.MOV.U32 R5, RZ, RZ, 0x0 ;  /* 0x00000000ff057424 */ /* 0x000fc800078e00ff */
[----:B------:R-:W-:Y:S05]  /*20130*/  RET.REL.NODEC R4 `(matmul_kernel) ;  /* 0xfffffdfc04b07950 */ /* 0x000fea0003c3ffff */
        .weak           $__internal_2_$__cuda_sm10x_tcgen05_guardrail_trap_unallocated_columns_being_dealloced
        .type           $__internal_2_$__cuda_sm10x_tcgen05_guardrail_trap_unallocated_columns_being_dealloced,@function
        .size           $__internal_2_$__cuda_sm10x_tcgen05_guardrail_trap_unallocated_columns_being_dealloced,(.L_x_21 - $__internal_2_$__cuda_sm10x_tcgen05_guardrail_trap_unallocated_columns_being_dealloced)
$__internal_2_$__cuda_sm10x_tcgen05_guardrail_trap_unallocated_columns_being_dealloced:
[----:B------:R-:W-:Y:S05]  /*20140*/  BPT.TRAP 0x1 ;  /* 0x000000040000795c */ /* 0x000fea0000300000 */
[----:B------:R-:W-:-:S04]  /*20150*/  IMAD.MOV.U32 R3, RZ, RZ, 0x0 ;  /* 0x00000000ff037424 */ /* 0x000fc800078e00ff */
[----:B------:R-:W-:Y:S05]  /*20160*/  RET.REL.NODEC R2 `(matmul_kernel) ;  /* 0xfffffdfc02a47950 */ /* 0x000fea0003c3ffff */
.L_x_18:
[----:B------:R-:W-:-:S00]  /*20170*/  BRA `(.L_x_18) ;  /* 0xfffffffc00fc7947 */ /* 0x000fc0000383ffff */
[----:B------:R-:W-:-:S00]  /*20180*/  NOP ;  /* 0x0000000000007918 */ /* 0x000fc00000000000 */
[----:B------:R-:W-:-:S00]  /*20190*/  NOP ;  /* 0x0000000000007918 */ /* 0x000fc00000000000 */
[----:B------:R-:W-:-:S00]  /*201a0*/  NOP ;  /* 0x0000000000007918 */ /* 0x000fc00000000000 */
[----:B------:R-:W-:-:S00]  /*201b0*/  NOP ;  /* 0x0000000000007918 */ /* 0x000fc00000000000 */
[----:B------:R-:W-:-:S00]  /*201c0*/  NOP ;  /* 0x0000000000007918 */ /* 0x000fc00000000000 */
[----:B------:R-:W-:-:S00]  /*201d0*/  NOP ;  /* 0x0000000000007918 */ /* 0x000fc00000000000 */
[----:B------:R-:W-:-:S00]  /*201e0*/  NOP ;  /* 0x0000000000007918 */ /* 0x000fc00000000000 */
[----:B------:R-:W-:-:S00]  /*201f0*/  NOP ;  /* 0x0000000000007918 */ /* 0x000fc00000000000 */
.L_x_21:


//--------------------- .nv.shared.matmul_kernel  --------------------------
	.section	.nv.shared.matmul_kernel,"aw",@nobits
	.sectionflags	@""
	.align	16
	.zero		1024


//--------------------- .nv.shared.reserved.0     --------------------------
	.section	.nv.shared.reserved.0,"aw",@nobits
	.align	8
	.weak		__nv_reservedSMEM_offset_0_alias
	.size		__nv_reservedSMEM_offset_0_alias, 0, 64
	.other		__nv_reservedSMEM_offset_0_alias,@"STO_CUDA_RESERVED_SHARED STV_DEFAULT"
__nv_reservedSMEM_offset_0_alias:
	.zero		0
.nv.shared.reserved.0:
	.zero		64
	.weak		__nv_reservedSMEM_allocation_phase
	.type		__nv_reservedSMEM_allocation_phase,@object
	.size		__nv_reservedSMEM_allocation_phase,(.L_0 - __nv_reservedSMEM_allocation_phase)
__nv_reservedSMEM_allocation_phase:
	.zero		1
.L_0:
	.zero		7
	.weak		__nv_reservedSMEM_devtool_atexit_pc
	.type		__nv_reservedSMEM_devtool_atexit_pc,@object
	.size		__nv_reservedSMEM_devtool_atexit_pc,(__nv_reservedSMEM_allocation_mask - __nv_reservedSMEM_devtool_atexit_pc)
__nv_reservedSMEM_devtool_atexit_pc:
	.zero		8
	.weak		__nv_reservedSMEM_allocation_mask
	.type		__nv_reservedSMEM_allocation_mask,@object
	.size		__nv_reservedSMEM_allocation_mask,(.L_2 - __nv_reservedSMEM_allocation_mask)
__nv_reservedSMEM_allocation_mask:
	.zero		4
.L_2:


//--------------------- .nv.constant0.matmul_kernel --------------------------
	.section	.nv.constant0.matmul_kernel,"a",@progbits
	.sectionflags	@""
	.align	4
.nv.constant0.matmul_kernel:
	.zero		976


//--------------------- SYMBOLS --------------------------

	.type		.nv.reservedSmem.offset0,@object
	.size		.nv.reservedSmem.offset0,0x4
	.type		.nv.reservedSmem.cap,@object
	.size		.nv.reservedSmem.cap,0x4
